def matmul_kernel(
    a_ptr,
    b_ptr,
    c_ptr,
    M,
    N,
    K,
    stride_am,
    stride_ak,
    stride_bk,
    stride_bn,
    stride_cm,
    stride_cn,
    BLOCK_M: tl.constexpr,
    BLOCK_N: tl.constexpr,
    BLOCK_K: tl.constexpr,
    GROUP_M: tl.constexpr,
):
    pid = tl.program_id(axis=0)
    num_pid_m = tl.cdiv(M, BLOCK_M)
    num_pid_n = tl.cdiv(N, BLOCK_N)
    num_pid_in_group = GROUP_M * num_pid_n
    group_id = pid // num_pid_in_group
    first_pid_m = group_id * GROUP_M
    group_size_m = min(num_pid_m - first_pid_m, GROUP_M)
    pid_m = first_pid_m + ((pid % num_pid_in_group) % group_size_m)
    pid_n = (pid % num_pid_in_group) // group_size_m

    offs_am = (pid_m * BLOCK_M + tl.arange(0, BLOCK_M)) % M
    offs_bn = (pid_n * BLOCK_N + tl.arange(0, BLOCK_N)) % N
    offs_k = tl.arange(0, BLOCK_K)
    a_ptrs = a_ptr + offs_am[:, None] * stride_am + offs_k[None, :] * stride_ak
    b_ptrs = b_ptr + offs_k[:, None] * stride_bk + offs_bn[None, :] * stride_bn

    acc = tl.zeros((BLOCK_M, BLOCK_N), dtype=tl.float32)
    for kk in range(0, tl.cdiv(K, BLOCK_K)):
        a = tl.load(a_ptrs, mask=offs_k[None, :] < K - kk * BLOCK_K, other=0.0)
        b = tl.load(b_ptrs, mask=offs_k[:, None] < K - kk * BLOCK_K, other=0.0)
        acc = tl.dot(a, b, acc)
        a_ptrs += BLOCK_K * stride_ak
        b_ptrs += BLOCK_K * stride_bk

    c = acc.to(c_ptr.dtype.element_ty)
    offs_cm = pid_m * BLOCK_M + tl.arange(0, BLOCK_M)
    offs_cn = pid_n * BLOCK_N + tl.arange(0, BLOCK_N)
    c_ptrs = c_ptr + offs_cm[:, None] * stride_cm + offs_cn[None, :] * stride_cn
    mask = (offs_cm[:, None] < M) & (offs_cn[None, :] < N)
    tl.store(c_ptrs, c, mask=mask)

# config = {"BLOCK_K": 128, "BLOCK_M": 256, "BLOCK_N": 128, "GROUP_M": 8, "arch": "sm_100", "dtype": "fp32", "num_ctas": 1, "num_stages": 8, "num_warps": 4}
# arch = sm_100


// ===== COMPILED SASS (sm_100a) =====

	.target	sm_100a

	.elftype	@"ET_EXEC"


//--------------------- .note.nv.tkinfo           --------------------------
	.section	.note.nv.tkinfo,"",@"SHT_NOTE"
	.sectionflags	@"SHF_NOTE_NV_TKINFO"
	.tkinfo
        /*0018*/ 	.word	0x00000081
        /*0030*/ 	.string	""
        /*0030*/ 	.string	"ptxas-blackwell"
        /*0030*/ 	.string	"Cuda compilation tools, release 12.9, V12.9.86"
        /*0030*/ 	.string	"Build cuda_12.9.r12.9/compiler.36037853_0"
        /*0030*/ 	.string	"-v  -suppress-debug-info  -lineinfo  -arch sm_100a "



//--------------------- .note.nv.cuver            --------------------------
	.section	.note.nv.cuver,"",@"SHT_NOTE"
	.sectionflags	@"SHF_NOTE_NV_CUVER"
        /*0018*/ 	.short	0x0001
        /*001a*/ 	.short	0x0064
        /*001c*/ 	.short	0x0001
        /*001e*/ 	.short	0x0000
        /*0020*/ 	.short	0x0001
        /*0022*/ 	.short	0x0000


//--------------------- .nv.info                  --------------------------
	.section	.nv.info,"",@"SHT_CUDA_INFO"
	.align	4


	//----- nvinfo : EIATTR_REGCOUNT
	.align		4
        /*0000*/ 	.byte	0x04, 0x2f
        /*0002*/ 	.short	(.L_4 - .L_3)
	.align		4
.L_3:
        /*0004*/ 	.word	index@(matmul_kernel)
        /*0008*/ 	.word	0x000000ff


	//----- nvinfo : EIATTR_FRAME_SIZE
	.align		4
.L_4:
        /*000c*/ 	.byte	0x04, 0x11
        /*000e*/ 	.short	(.L_6 - .L_5)
	.align		4
.L_5:
        /*0010*/ 	.word	index@($__internal_2_$__cuda_sm10x_tcgen05_guardrail_trap_unallocated_columns_being_dealloced)
        /*0014*/ 	.word	0x000016d0


	//----- nvinfo : EIATTR_FRAME_SIZE
	.align		4
.L_6:
        /*0018*/ 	.byte	0x04, 0x11
        /*001a*/ 	.short	(.L_8 - .L_7)
	.align		4
.L_7:
        /*001c*/ 	.word	index@($__internal_1_$__cuda_sm10x_tcgen05_guardrail_trap_phase_invalid_during_alloc)
        /*0020*/ 	.word	0x000016d0


	//----- nvinfo : EIATTR_FRAME_SIZE
	.align		4
.L_8:
        /*0024*/ 	.byte	0x04, 0x11
        /*0026*/ 	.short	(.L_10 - .L_9)
	.align		4
.L_9:
        /*0028*/ 	.word	index@($__internal_0_$__cuda_sm10x_tcgen05_guardrail_trap_col_being_dealloced_not_returned_by_alloc)
        /*002c*/ 	.word	0x000016d0


	//----- nvinfo : EIATTR_FRAME_SIZE
	.align		4
.L_10:
        /*0030*/ 	.byte	0x04, 0x11
        /*0032*/ 	.short	(.L_12 - .L_11)
	.align		4
.L_11:
        /*0034*/ 	.word	index@(matmul_kernel)
        /*0038*/ 	.word	0x000016d0


	//----- nvinfo : EIATTR_MIN_STACK_SIZE
	.align		4
.L_12:
        /*003c*/ 	.byte	0x04, 0x12
        /*003e*/ 	.short	(.L_14 - .L_13)
	.align		4
.L_13:
        /*0040*/ 	.word	index@(matmul_kernel)
        /*0044*/ 	.word	0x000016d0
.L_14:


//--------------------- .nv.info.matmul_kernel    --------------------------
	.section	.nv.info.matmul_kernel,"",@"SHT_CUDA_INFO"
	.sectionflags	@""
	.align	4


	//----- nvinfo : EIATTR_CUDA_API_VERSION
	.align		4
        /*0000*/ 	.byte	0x04, 0x37
        /*0002*/ 	.short	(.L_16 - .L_15)
.L_15:
        /*0004*/ 	.word	0x00000081


	//----- nvinfo : EIATTR_KPARAM_INFO
	.align		4
.L_16:
        /*0008*/ 	.byte	0x04, 0x17
        /*000a*/ 	.short	(.L_18 - .L_17)
.L_17:
        /*000c*/ 	.word	0x00000000
        /*0010*/ 	.short	0x000d
        /*0012*/ 	.short	0x0048
        /*0014*/ 	.byte	0x00, 0xf4, 0x21, 0x00


	//----- nvinfo : EIATTR_KPARAM_INFO
	.align		4
.L_18:
        /*0018*/ 	.byte	0x04, 0x17
        /*001a*/ 	.short	(.L_20 - .L_19)
.L_19:
        /*001c*/ 	.word	0x00000000
        /*0020*/ 	.short	0x000c
        /*0022*/ 	.short	0x0040
        /*0024*/ 	.byte	0x00, 0xf4, 0x21, 0x00


	//----- nvinfo : EIATTR_KPARAM_INFO
	.align		4
.L_20:
        /*0028*/ 	.byte	0x04, 0x17
        /*002a*/ 	.short	(.L_22 - .L_21)
.L_21:
        /*002c*/ 	.word	0x00000000
        /*0030*/ 	.short	0x000b
        /*0032*/ 	.short	0x0038
        /*0034*/ 	.byte	0x00, 0xf0, 0x11, 0x00


	//----- nvinfo : EIATTR_KPARAM_INFO
	.align		4
.L_22:
        /*0038*/ 	.byte	0x04, 0x17
        /*003a*/ 	.short	(.L_24 - .L_23)
.L_23:
        /*003c*/ 	.word	0x00000000
        /*0040*/ 	.short	0x000a
        /*0042*/ 	.short	0x0034
        /*0044*/ 	.byte	0x00, 0xf0, 0x11, 0x00


	//----- nvinfo : EIATTR_KPARAM_INFO
	.align		4
.L_24:
        /*0048*/ 	.byte	0x04, 0x17
        /*004a*/ 	.short	(.L_26 - .L_25)
.L_25:
        /*004c*/ 	.word	0x00000000
        /*0050*/ 	.short	0x0009
        /*0052*/ 	.short	0x0030
        /*0054*/ 	.byte	0x00, 0xf0, 0x11, 0x00


	//----- nvinfo : EIATTR_KPARAM_INFO
	.align		4
.L_26:
        /*0058*/ 	.byte	0x04, 0x17
        /*005a*/ 	.short	(.L_28 - .L_27)
.L_27:
        /*005c*/ 	.word	0x00000000
        /*0060*/ 	.short	0x0008
        /*0062*/ 	.short	0x002c
        /*0064*/ 	.byte	0x00, 0xf0, 0x11, 0x00


	//----- nvinfo : EIATTR_KPARAM_INFO
	.align		4
.L_28:
        /*0068*/ 	.byte	0x04, 0x17
        /*006a*/ 	.short	(.L_30 - .L_29)
.L_29:
        /*006c*/ 	.word	0x00000000
        /*0070*/ 	.short	0x0007
        /*0072*/ 	.short	0x0028
        /*0074*/ 	.byte	0x00, 0xf0, 0x11, 0x00


	//----- nvinfo : EIATTR_KPARAM_INFO
	.align		4
.L_30:
        /*0078*/ 	.byte	0x04, 0x17
        /*007a*/ 	.short	(.L_32 - .L_31)
.L_31:
        /*007c*/ 	.word	0x00000000
        /*0080*/ 	.short	0x0006
        /*0082*/ 	.short	0x0024
        /*0084*/ 	.byte	0x00, 0xf0, 0x11, 0x00


	//----- nvinfo : EIATTR_KPARAM_INFO
	.align		4
.L_32:
        /*0088*/ 	.byte	0x04, 0x17
        /*008a*/ 	.short	(.L_34 - .L_33)
.L_33:
        /*008c*/ 	.word	0x00000000
        /*0090*/ 	.short	0x0005
        /*0092*/ 	.short	0x0020
        /*0094*/ 	.byte	0x00, 0xf0, 0x11, 0x00


	//----- nvinfo : EIATTR_KPARAM_INFO
	.align		4
.L_34:
        /*0098*/ 	.byte	0x04, 0x17
        /*009a*/ 	.short	(.L_36 - .L_35)
.L_35:
        /*009c*/ 	.word	0x00000000
        /*00a0*/ 	.short	0x0004
        /*00a2*/ 	.short	0x001c
        /*00a4*/ 	.byte	0x00, 0xf0, 0x11, 0x00


	//----- nvinfo : EIATTR_KPARAM_INFO
	.align		4
.L_36:
        /*00a8*/ 	.byte	0x04, 0x17
        /*00aa*/ 	.short	(.L_38 - .L_37)
.L_37:
        /*00ac*/ 	.word	0x00000000
        /*00b0*/ 	.short	0x0003
        /*00b2*/ 	.short	0x0018
        /*00b4*/ 	.byte	0x00, 0xf0, 0x11, 0x00


	//----- nvinfo : EIATTR_KPARAM_INFO
	.align		4
.L_38:
        /*00b8*/ 	.byte	0x04, 0x17
        /*00ba*/ 	.short	(.L_40 - .L_39)
.L_39:
        /*00bc*/ 	.word	0x00000000
        /*00c0*/ 	.short	0x0002
        /*00c2*/ 	.short	0x0010
        /*00c4*/ 	.byte	0x00, 0xf4, 0x21, 0x00


	//----- nvinfo : EIATTR_KPARAM_INFO
	.align		4
.L_40:
        /*00c8*/ 	.byte	0x04, 0x17
        /*00ca*/ 	.short	(.L_42 - .L_41)
.L_41:
        /*00cc*/ 	.word	0x00000000
        /*00d0*/ 	.short	0x0001
        /*00d2*/ 	.short	0x0008
        /*00d4*/ 	.byte	0x00, 0xf4, 0x21, 0x00


	//----- nvinfo : EIATTR_KPARAM_INFO
	.align		4
.L_42:
        /*00d8*/ 	.byte	0x04, 0x17
        /*00da*/ 	.short	(.L_44 - .L_43)
.L_43:
        /*00dc*/ 	.word	0x00000000
        /*00e0*/ 	.short	0x0000
        /*00e2*/ 	.short	0x0000
        /*00e4*/ 	.byte	0x00, 0xf4, 0x21, 0x00


	//----- nvinfo : EIATTR_AT_ENTRY_FRAGMENTS
	.align		4
.L_44:
        /*00e8*/ 	.byte	0x04, 0x4f
        /*00ea*/ 	.short	(.L_46 - .L_45)


	//   ....[0]....
.L_45:
        /*00ec*/ 	.word	0x00000004


	//----- nvinfo : EIATTR_RESERVED_SMEM_USED
	.align		4
.L_46:
        /*00f0*/ 	.byte	0x01, 0x41
	.zero		2


	//----- nvinfo : EIATTR_SPARSE_MMA_MASK
	.align		4
        /*00f4*/ 	.byte	0x03, 0x50
        /*00f6*/ 	.short	0x0000


	//----- nvinfo : EIATTR_TCGEN05_1CTA_USED
	.align		4
        /*00f8*/ 	.byte	0x01, 0x51
	.zero		2


	//----- nvinfo : EIATTR_MAXREG_COUNT
	.align		4
        /*00fc*/ 	.byte	0x03, 0x1b
        /*00fe*/ 	.short	0x00ff


	//----- nvinfo : EIATTR_NUM_BARRIERS
	.align		4
        /*0100*/ 	.byte	0x02, 0x4c
        /*0102*/ 	.byte	0x01
	.zero		1


	//----- nvinfo : EIATTR_ANNOTATIONS
	.align		4
        /*0104*/ 	.byte	0x04, 0x55
        /*0106*/ 	.short	(.L_48 - .L_47)


	//   ....[0]....
.L_47:
        /*0108*/ 	.word	0x00000001
        /*010c*/ 	.byte	0x50, 0x62, 0x00, 0x00, 0x01, 0x00, 0x00, 0x00, 0x70, 0x62, 0x00, 0x00, 0x01, 0x00, 0x00, 0x00
        /* <DEDUP_REMOVED lines=124> */
        /*08dc*/ 	.byte	0xc0, 0xd0, 0x00, 0x00, 0x01, 0x00, 0x00, 0x00, 0xa0, 0xd1, 0x00, 0x00


	//----- nvinfo : EIATTR_INT_WARP_WIDE_INSTR_OFFSETS
	.align		4
.L_48:
        /*08e8*/ 	.byte	0x04, 0x31
        /*08ea*/ 	.short	(.L_50 - .L_49)


	//   ....[0]....
.L_49:
        /*08ec*/ 	.word	0x00008f80


	//   ....[1]....
        /*08f0*/ 	.word	0x00008fd0


	//   ....[2]....
        /*08f4*/ 	.word	0x00009090


	//   ....[3]....
        /*08f8*/ 	.word	0x00067030


	//   ....[4]....
        /*08fc*/ 	.word	0x00067080


	//----- nvinfo : EIATTR_COOP_GROUP_MASK_REGIDS
	.align		4
.L_50:
        /*0900*/ 	.byte	0x04, 0x29
        /*0902*/ 	.short	(.L_52 - .L_51)


	//   ....[0]....
.L_51:
        /*0904*/ 	.word	0xffffffff


	//   ....[1]....
        /*0908*/ 	.word	0xffffffff


	//   ....[2]....
        /*090c*/ 	.word	0xffffffff


	//   ....[3]....
        /*0910*/ 	.word	0xffffffff


	//----- nvinfo : EIATTR_COOP_GROUP_INSTR_OFFSETS
	.align		4
.L_52:
        /*0914*/ 	.byte	0x04, 0x28
        /*0916*/ 	.short	(.L_54 - .L_53)


	//   ....[0]....
.L_53:
        /*0918*/ 	.word	0x00000070


	//   ....[1]....
        /*091c*/ 	.word	0x00000330


	//   ....[2]....
        /*0920*/ 	.word	0x00066ec0


	//   ....[3]....
        /*0924*/ 	.word	0x00067130


	//----- nvinfo : EIATTR_VRC_CTA_INIT_COUNT
	.align		4
.L_54:
        /*0928*/ 	.byte	0x02, 0x4a
        /*092a*/ 	.byte	0x80
	.zero		1


	//----- nvinfo : EIATTR_MBARRIER_INSTR_OFFSETS
	.align		4
        /*092c*/ 	.byte	0x04, 0x39
        /*092e*/ 	.short	(.L_56 - .L_55)


	//   ....[0]....
.L_55:
        /*0930*/ 	.word	0x00009120
        /*0934*/ 	.word	0x000000ff
        /*0938*/ 	.word	0x00000000
        /*093c*/ 	.short	0x0100
        /*093e*/ 	.byte	0x08
	.zero		1


	//   ....[1]....
        /*0940*/ 	.word	0x00009170
        /*0944*/ 	.word	0x000000ff
        /*0948*/ 	.word	0x00160008
        /*094c*/ 	.short	0x0100
        /*094e*/ 	.byte	0x07
	.zero		1


	//   ....[2]....
        /*0950*/ 	.word	0x0004f390
        /*0954*/ 	.word	0x000000ff
        /*0958*/ 	.word	0x00000000
        /*095c*/ 	.short	0x010a
        /*095e*/ 	.byte	0x08
	.zero		1


	//   ....[3]....
        /*0960*/ 	.word	0x00060a60
        /*0964*/ 	.word	0x000000ff
        /*0968*/ 	.word	0x00000000
        /*096c*/ 	.short	0x010a
        /*096e*/ 	.byte	0x08
	.zero		1


	//   ....[4]....
        /*0970*/ 	.word	0x00060b30
        /*0974*/ 	.word	0x000000ff
        /*0978*/ 	.word	0x00160000
        /*097c*/ 	.short	0x0108
        /*097e*/ 	.byte	0x07
	.zero		1


	//   ....[5]....
        /*0980*/ 	.word	0x00060c10
        /*0984*/ 	.word	0x000000ff
        /*0988*/ 	.word	0x00160008
        /*098c*/ 	.short	0x0108
        /*098e*/ 	.byte	0x07
	.zero		1


	//   ....[6]....
        /*0990*/ 	.word	0x00067150
        /*0994*/ 	.word	0x000000ff
        /*0998*/ 	.word	0x00000000
        /*099c*/ 	.short	0x010a
        /*099e*/ 	.byte	0x08
	.zero		1


	//   ....[7]....
        /*09a0*/ 	.word	0x00067180
        /*09a4*/ 	.word	0x000000ff
        /*09a8*/ 	.word	0x00000000
        /*09ac*/ 	.short	0x010a
        /*09ae*/ 	.byte	0x08
	.zero		1


	//----- nvinfo : EIATTR_NUM_MBARRIERS
	.align		4
.L_56:
        /*09b0*/ 	.byte	0x03, 0x38
        /*09b2*/ 	.short	0x0002


	//----- nvinfo : EIATTR_EXIT_INSTR_OFFSETS
	.align		4
        /*09b4*/ 	.byte	0x04, 0x1c
        /*09b6*/ 	.short	(.L_58 - .L_57)


	//   ....[0]....
.L_57:
        /*09b8*/ 	.word	0x00067140


	//----- nvinfo : EIATTR_REQNTID
	.align		4
.L_58:
        /*09bc*/ 	.byte	0x04, 0x10
        /*09be*/ 	.short	(.L_60 - .L_59)
.L_59:
        /*09c0*/ 	.word	0x00000080
        /*09c4*/ 	.word	0x00000001
        /*09c8*/ 	.word	0x00000001


	//----- nvinfo : EIATTR_CRS_STACK_SIZE
	.align		4
.L_60:
        /*09cc*/ 	.byte	0x04, 0x1e
        /*09ce*/ 	.short	(.L_62 - .L_61)
.L_61:
        /*09d0*/ 	.word	0x00000000


	//----- nvinfo : EIATTR_CBANK_PARAM_SIZE
	.align		4
.L_62:
        /*09d4*/ 	.byte	0x03, 0x19
        /*09d6*/ 	.short	0x0050


	//----- nvinfo : EIATTR_PARAM_CBANK
	.align		4
        /*09d8*/ 	.byte	0x04, 0x0a
        /*09da*/ 	.short	(.L_64 - .L_63)
	.align		4
.L_63:
        /*09dc*/ 	.word	index@(.nv.constant0.matmul_kernel)
        /*09e0*/ 	.short	0x0380
        /*09e2*/ 	.short	0x0050


	//----- nvinfo : EIATTR_SW_WAR
	.align		4
.L_64:
        /*09e4*/ 	.byte	0x04, 0x36
        /*09e6*/ 	.short	(.L_66 - .L_65)
.L_65:
        /*09e8*/ 	.word	0x00000008
.L_66:


//--------------------- .nv.compat                --------------------------
	.section	.nv.compat,"",@"SHT_CUDA_COMPAT_INFO"
	.align	4
        /*0000*/ 	.byte	0x02, 0x02, 0x02, 0x00, 0x02, 0x05, 0x05, 0x00, 0x02, 0x03, 0x00, 0x00, 0x02, 0x06, 0x01, 0x00


//--------------------- .nv.callgraph             --------------------------
	.section	.nv.callgraph,"",@"SHT_CUDA_CALLGRAPH"
	.align	4
	.sectionentsize	8
	.align		4
        /*0000*/ 	.word	0x00000000
	.align		4
        /*0004*/ 	.word	0xffffffff
	.align		4
        /*0008*/ 	.word	0x00000000
	.align		4
        /*000c*/ 	.word	0xfffffffe
	.align		4
        /*0010*/ 	.word	0x00000000
	.align		4
        /*0014*/ 	.word	0xfffffffd
	.align		4
        /*0018*/ 	.word	0x00000000
	.align		4
        /*001c*/ 	.word	0xfffffffc


//--------------------- .text.matmul_kernel       --------------------------
	.section	.text.matmul_kernel,"ax",@progbits
	.align	128
        .global         matmul_kernel
        .type           matmul_kernel,@function
        .size           matmul_kernel,(.L_x_22 - matmul_kernel)
        .other          matmul_kernel,@"STO_CUDA_ENTRY STV_DEFAULT"
matmul_kernel:
.text.matmul_kernel:
[----:B------:R-:W1:Y:S01]  /*0000*/  LDC R1, c[0x0][0x37c] ;  /* 0x0000df00ff017b82 */ /* 0x000e620000000800 */
[----:B------:R-:W2:Y:S01]  /*0010*/  S2R R0, SR_TID.X ;  /* 0x0000000000007919 */ /* 0x000ea20000002100 */
[----:B-1----:R-:W-:Y:S01]  /*0020*/  VIADD R1, R1, 0xffffe930 ;  /* 0xffffe93001017836 */ /* 0x002fe20000000000 */
[----:B--2---:R-:W-:-:S13]  /*0030*/  ISETP.GE.U32.AND P0, PT, R0, 0x20, PT ;  /* 0x000000200000780c */ /* 0x004fda0003f06070 */
[----:B------:R-:W-:Y:S02]  /*0040*/  VOTEU.ANY UP0, P0 ;  /* 0x0000000000ff7886 */ /* 0x000fe40000000100 */
[----:B------:R-:W-:Y:S05]  /*0050*/  BRA.U UP0, `(.L_x_0) ;  /* 0x0000000100b87547 */ /* 0x000fea000b800000 */
[----:B------:R-:W1:Y:S01]  /*0060*/  S2UR UR6, SR_CgaCtaId ;  /* 0x00000000000679c3 */ /* 0x000e620000008800 */
[----:B------:R-:W-:Y:S01]  /*0070*/  NOP ;  /* 0x0000000000007918 */ /* 0x000fe20000000000 */
[----:B------:R-:W-:Y:S02]  /*0080*/  UMOV UR4, 0x40 ;  /* 0x0000004000047882 */ /* 0x000fe40000000000 */
[----:B-1----:R-:W-:-:S09]  /*0090*/  ULEA UR4, UR6, UR4, 0x18 ;  /* 0x0000000406047291 */ /* 0x002fd2000f8ec0ff */
[----:B------:R-:W1:Y:S01]  /*00a0*/  LDS.U8 R0, [UR4] ;  /* 0x00000004ff007984 */ /* 0x000e620008000000 */
[----:B------:R-:W-:Y:S02]  /*00b0*/  UMOV UR4, 0x400 ;  /* 0x0000040000047882 */ /* 0x000fe40000000000 */
[----:B------:R-:W-:Y:S01]  /*00c0*/  ULEA UR4, UR6, UR4, 0x18 ;  /* 0x0000000406047291 */ /* 0x000fe2000f8ec0ff */
[----:B-1----:R-:W-:-:S13]  /*00d0*/  ISETP.NE.AND P0, PT, R0, RZ, PT ;  /* 0x000000ff0000720c */ /* 0x002fda0003f05270 */
[----:B------:R-:W-:Y:S05]  /*00e0*/  @P0 BRA `(.L_x_1) ;  /* 0x00000000007c0947 */ /* 0x000fea0003800000 */
[----:B------:R-:W-:-:S13]  /*00f0*/  ELECT P0, URZ, PT ;  /* 0x0000000000ff782f */ /* 0x000fda0003800000 */
[----:B------:R-:W-:Y:S05]  /*0100*/  @!P0 BRA `(.L_x_2) ;  /* 0x0000000000848947 */ /* 0x000fea0003800000 */
[----:B------:R-:W-:Y:S01]  /*0110*/  UMOV UR5, 0x10 ;  /* 0x0000001000057882 */ /* 0x000fe20000000000 */
[----:B------:R-:W-:Y:S01]  /*0120*/  IMAD.MOV.U32 R4, RZ, RZ, 0x1 ;  /* 0x00000001ff047424 */ /* 0x000fe200078e00ff */
[----:B------:R-:W-:-:S03]  /*0130*/  MOV R5, 0xffff ;  /* 0x0000ffff00057802 */ /* 0x000fc60000000f00 */
[----:B------:R-:W-:Y:S04]  /*0140*/  DEPBAR.LE SB1, 0x36 ;  /* 0x00009d800000791a */ /* 0x000fe80000000000 */
[----:B------:R-:W1:Y:S02]  /*0150*/  UTCATOMSWS.FIND_AND_SET.ALIGN UP1, UR5, UR5 ;  /* 0x00000005000575e3 */ /* 0x000e640008020800 */
[----:B-1----:R-:W-:-:S04]  /*0160*/  PLOP3.LUT P0, PT, PT, PT, UP1, 0x80, 0x8 ;  /* 0x000000000008781c */ /* 0x002fc80003f0f018 */
[----:B------:R-:W-:-:S04]  /*0170*/  SEL R0, RZ, 0xffffffff, !P0 ;  /* 0xffffffffff007807 */ /* 0x000fc80004000000 */
[----:B------:R-:W-:Y:S01]  /*0180*/  ISETP.NE.AND P0, PT, R0, RZ, PT ;  /* 0x000000ff0000720c */ /* 0x000fe20003f05270 */
[----:B------:R-:W-:-:S12]  /*0190*/  IMAD.U32 R0, RZ, RZ, UR5 ;  /* 0x00000005ff007e24 */ /* 0x000fd8000f8e00ff */
[----:B------:R-:W-:Y:S05]  /*01a0*/  @P0 BRA `(.L_x_3) ;  /* 0x0000000000240947 */ /* 0x000fea0003800000 */
.L_x_4:
[----:B------:R-:W-:Y:S05]  /*01b0*/  NANOSLEEP 0x64 ;  /* 0x000000640000795d */ /* 0x000fea0003800000 */
[----:B------:R-:W-:-:S05]  /*01c0*/  UMOV UR5, 0x10 ;  /* 0x0000001000057882 */ /* 0x000fca0000000000 */
[----:B------:R-:W-:Y:S04]  /*01d0*/  DEPBAR.LE SB1, 0x36 ;  /* 0x00009d800000791a */ /* 0x000fe80000000000 */
[----:B------:R-:W1:Y:S02]  /*01e0*/  UTCATOMSWS.FIND_AND_SET.ALIGN UP1, UR5, UR5 ;  /* 0x00000005000575e3 */ /* 0x000e640008020800 */
[----:B-1----:R-:W-:-:S04]  /*01f0*/  PLOP3.LUT P0, PT, PT, PT, UP1, 0x80, 0x8 ;  /* 0x000000000008781c */ /* 0x002fc80003f0f018 */
[----:B------:R-:W-:-:S04]  /*0200*/  SEL R0, RZ, 0xffffffff, !P0 ;  /* 0xffffffffff007807 */ /* 0x000fc80004000000 */
[----:B------:R-:W-:Y:S01]  /*0210*/  ISETP.NE.AND P0, PT, R0, RZ, PT ;  /* 0x000000ff0000720c */ /* 0x000fe20003f05270 */
[----:B------:R-:W-:-:S12]  /*0220*/  IMAD.U32 R0, RZ, RZ, UR5 ;  /* 0x00000005ff007e24 */ /* 0x000fd8000f8e00ff */
[----:B------:R-:W-:Y:S05]  /*0230*/  @!P0 BRA `(.L_x_4) ;  /* 0xfffffffc00dc8947 */ /* 0x000fea000383ffff */
.L_x_3:
[----:B------:R-:W-:Y:S01]  /*0240*/  IADD3 R3, PT, PT, R0, 0x10, RZ ;  /* 0x0000001000037810 */ /* 0x000fe20007ffe0ff */
[----:B------:R-:W-:Y:S01]  /*0250*/  UMOV UR5, 0x50 ;  /* 0x0000005000057882 */ /* 0x000fe20000000000 */
[----:B------:R-:W-:Y:S01]  /*0260*/  SHF.L.U32 R2, R5, R0, RZ ;  /* 0x0000000005027219 */ /* 0x000fe200000006ff */
[----:B------:R-:W-:Y:S01]  /*0270*/  ULEA UR5, UR6, UR5, 0x18 ;  /* 0x0000000506057291 */ /* 0x000fe2000f8ec0ff */
[----:B------:R-:W-:Y:S01]  /*0280*/  SHF.L.U32 R3, R4, R3, RZ ;  /* 0x0000000304037219 */ /* 0x000fe200000006ff */
[----:B------:R-:W-:-:S03]  /*0290*/  IMAD.SHL.U32 R0, R0, 0x20, RZ ;  /* 0x0000002000007824 */ /* 0x000fc600078e00ff */
[----:B------:R-:W-:-:S05]  /*02a0*/  LOP3.LUT R2, R3, R2, RZ, 0xfc, !PT ;  /* 0x0000000203027212 */ /* 0x000fca00078efcff */
[----:B------:R1:W-:Y:S04]  /*02b0*/  ATOMS.OR RZ, [UR5], R2 ;  /* 0x00000002ffff798c */ /* 0x0003e8000b000005 */
[----:B------:R1:W-:Y:S01]  /*02c0*/  STS [UR4], R0 ;  /* 0x00000000ff007988 */ /* 0x0003e20008000804 */
[----:B------:R-:W-:Y:S05]  /*02d0*/  BRA `(.L_x_2) ;  /* 0x0000000000107947 */ /* 0x000fea0003800000 */
.L_x_1:
[----:B------:R-:W-:Y:S01]  /*02e0*/  IMAD.MOV.U32 R0, RZ, RZ, -0x1 ;  /* 0xffffffffff007424 */ /* 0x000fe200078e00ff */
[----:B------:R-:W-:-:S04]  /*02f0*/  MOV R2, 0x320 ;  /* 0x0000032000027802 */ /* 0x000fc80000000f00 */
[----:B------:R1:W-:Y:S03]  /*0300*/  STS [UR4], R0 ;  /* 0x00000000ff007988 */ /* 0x0003e60008000804 */
[----:B-1----:R-:W-:Y:S05]  /*0310*/  CALL.REL.NOINC `($__internal_1_$__cuda_sm10x_tcgen05_guardrail_trap_phase_invalid_during_alloc) ;  /* 0x0000066c00b07944 */ /* 0x002fea0003c00000 */
.L_x_2:
[----:B------:R-:W-:Y:S05]  /*0320*/  WARPSYNC.ALL ;  /* 0x0000000000007948 */ /* 0x000fea0003800000 */
[----:B------:R-:W-:Y:S01]  /*0330*/  NOP ;  /* 0x0000000000007918 */ /* 0x000fe20000000000 */
.L_x_0:
[----:B------:R-:W2:Y:S01]  /*0340*/  LDC.64 R4, c[0x0][0x398] ;  /* 0x0000e600ff047b82 */ /* 0x000ea20000000a00 */
[----:B------:R-:W3:Y:S01]  /*0350*/  S2R R7, SR_CTAID.X ;  /* 0x0000000000077919 */ /* 0x000ee20000002500 */
[----:B------:R-:W-:Y:S01]  /*0360*/  UMOV UR7, 0x400 ;  /* 0x0000040000077882 */ /* 0x000fe20000000000 */
[----:B------:R-:W4:Y:S01]  /*0370*/  LDCU UR74, c[0x0][0x3a4] ;  /* 0x00007480ff4a77ac */ /* 0x000f220008000800 */
[----:B------:R-:W1:Y:S01]  /*0380*/  S2R R16, SR_TID.X ;  /* 0x0000000000107919 */ /* 0x000e620000002100 */
[----:B------:R-:W1:Y:S03]  /*0390*/  LDCU.128 UR12, c[0x0][0x380] ;  /* 0x00007000ff0c77ac */ /* 0x000e660008000c00 */
[----:B------:R-:W1:Y:S01]  /*03a0*/  S2UR UR5, SR_CgaCtaId ;  /* 0x00000000000579c3 */ /* 0x000e620000008800 */
[----:B------:R-:W1:Y:S01]  /*03b0*/  LDCU UR72, c[0x0][0x3b0] ;  /* 0x00007600ff4877ac */ /* 0x000e620008000800 */
[----:B------:R-:W1:Y:S06]  /*03c0*/  LDCU UR40, c[0x0][0x3b0] ;  /* 0x00007600ff2877ac */ /* 0x000e6c0008000800 */
[----:B------:R-:W4:Y:S01]  /*03d0*/  LDC R252, c[0x0][0x3a0] ;  /* 0x0000e800fffc7b82 */ /* 0x000f220000000800 */
[----:B------:R-:W1:Y:S01]  /*03e0*/  LDCU UR73, c[0x0][0x3b0] ;  /* 0x00007600ff4977ac */ /* 0x000e620008000800 */
[----:B------:R-:W1:Y:S02]  /*03f0*/  LDCU UR71, c[0x0][0x3b0] ;  /* 0x00007600ff4777ac */ /* 0x000e640008000800 */
[----:B-12---:R-:W-:Y:S01]  /*0400*/  IADD3 R0, PT, PT, R5, 0x7f, RZ ;  /* 0x0000007f05007810 */ /* 0x006fe20007ffe0ff */
[----:B------:R-:W1:Y:S03]  /*0410*/  LDCU UR43, c[0x0][0x3b0] ;  /* 0x00007600ff2b77ac */ /* 0x000e660008000800 */
[----:B------:R-:W-:Y:S01]  /*0420*/  SHF.R.S32.HI R3, RZ, 0x1f, R0 ;  /* 0x0000001fff037819 */ /* 0x000fe20000011400 */
[----:B------:R-:W2:Y:S03]  /*0430*/  LDCU UR42, c[0x0][0x3b0] ;  /* 0x00007600ff2a77ac */ /* 0x000ea60008000800 */
[----:B------:R-:W-:-:S02]  /*0440*/  LEA.HI R3, R3, R0, RZ, 0x7 ;  /* 0x0000000003037211 */ /* 0x000fc400078f38ff */
[----:B---3--:R-:W-:Y:S01]  /*0450*/  IABS R10, R7 ;  /* 0x00000007000a7213 */ /* 0x008fe20000000000 */
[----:B------:R-:W-:Y:S01]  /*0460*/  ULEA UR7, UR5, UR7, 0x18 ;  /* 0x0000000705077291 */ /* 0x000fe2000f8ec0ff */
[----:B------:R-:W-:Y:S01]  /*0470*/  SHF.R.S32.HI R3, RZ, 0x7, R3 ;  /* 0x00000007ff037819 */ /* 0x000fe20000011403 */
[----:B------:R-:W3:Y:S01]  /*0480*/  LDCU UR70, c[0x0][0x3b0] ;  /* 0x00007600ff4677ac */ /* 0x000ee20008000800 */
[----:B------:R-:W-:-:S03]  /*0490*/  LOP3.LUT R83, R16, 0x7f, RZ, 0xc0, !PT ;  /* 0x0000007f10537812 */ /* 0x000fc600078ec0ff */
[----:B------:R-:W-:Y:S01]  /*04a0*/  IMAD.SHL.U32 R6, R3, 0x8, RZ ;  /* 0x0000000803067824 */ /* 0x000fe200078e00ff */
[----:B------:R-:W1:Y:S04]  /*04b0*/  LDCU UR41, c[0x0][0x3b0] ;  /* 0x00007600ff2977ac */ /* 0x000e680008000800 */
[-C--:B------:R-:W-:Y:S01]  /*04c0*/  IABS R9, R6.reuse ;  /* 0x0000000600097213 */ /* 0x080fe20000000000 */
[----:B------:R-:W1:Y:S01]  /*04d0*/  LDCU UR69, c[0x0][0x3b0] ;  /* 0x00007600ff4577ac */ /* 0x000e620008000800 */
[----:B------:R-:W-:Y:S02]  /*04e0*/  IABS R12, R6 ;  /* 0x00000006000c7213 */ /* 0x000fe40000000000 */
[----:B------:R-:W1:Y:S01]  /*04f0*/  I2F.RP R0, R9 ;  /* 0x0000000900007306 */ /* 0x000e620000209400 */
[----:B------:R-:W2:Y:S01]  /*0500*/  LDCU UR68, c[0x0][0x3b0] ;  /* 0x00007600ff4477ac */ /* 0x000ea20008000800 */
[----:B------:R-:W2:Y:S01]  /*0510*/  LDCU UR39, c[0x0][0x3b0] ;  /* 0x00007600ff2777ac */ /* 0x000ea20008000800 */
[----:B------:R-:W2:Y:S01]  /*0520*/  LDCU UR67, c[0x0][0x3b0] ;  /* 0x00007600ff4377ac */ /* 0x000ea20008000800 */
[----:B------:R-:W2:Y:S04]  /*0530*/  LDCU UR38, c[0x0][0x3b0] ;  /* 0x00007600ff2677ac */ /* 0x000ea80008000800 */
[----:B-1----:R-:W1:Y:S01]  /*0540*/  MUFU.RCP R0, R0 ;  /* 0x0000000000007308 */ /* 0x002e620000001000 */
[----:B------:R-:W2:Y:S01]  /*0550*/  LDCU UR66, c[0x0][0x3b0] ;  /* 0x00007600ff4277ac */ /* 0x000ea20008000800 */
[----:B------:R-:W2:Y:S01]  /*0560*/  LDCU UR65, c[0x0][0x3b0] ;  /* 0x00007600ff4177ac */ /* 0x000ea20008000800 */
[----:B------:R-:W2:Y:S01]  /*0570*/  LDCU UR36, c[0x0][0x3b0] ;  /* 0x00007600ff2477ac */ /* 0x000ea20008000800 */
[----:B------:R-:W2:Y:S01]  /*0580*/  LDCU UR64, c[0x0][0x3b0] ;  /* 0x00007600ff4077ac */ /* 0x000ea20008000800 */
[----:B-1----:R-:W-:Y:S01]  /*0590*/  VIADD R2, R0, 0xffffffe ;  /* 0x0ffffffe00027836 */ /* 0x002fe20000000000 */
[----:B------:R-:W-:Y:S01]  /*05a0*/  IADD3 R0, PT, PT, RZ, -R12, RZ ;  /* 0x8000000cff007210 */ /* 0x000fe20007ffe0ff */
[----:B------:R-:W1:Y:S02]  /*05b0*/  LDCU UR63, c[0x0][0x3b0] ;  /* 0x00007600ff3f77ac */ /* 0x000e640008000800 */
[----:B------:R2:W3:Y:S01]  /*05c0*/  F2I.FTZ.U32.TRUNC.NTZ R3, R2 ;  /* 0x0000000200037305 */ /* 0x0004e2000021f000 */
[----:B------:R-:W1:Y:S01]  /*05d0*/  LDCU UR62, c[0x0][0x3b0] ;  /* 0x00007600ff3e77ac */ /* 0x000e620008000800 */
[----:B------:R-:W1:Y:S01]  /*05e0*/  LDCU UR61, c[0x0][0x3b0] ;  /* 0x00007600ff3d77ac */ /* 0x000e620008000800 */
[----:B--2---:R-:W-:Y:S01]  /*05f0*/  IMAD.MOV.U32 R2, RZ, RZ, RZ ;  /* 0x000000ffff027224 */ /* 0x004fe200078e00ff */
[----:B------:R-:W2:Y:S01]  /*0600*/  LDCU UR9, c[0x0][0x3b0] ;  /* 0x00007600ff0977ac */ /* 0x000ea20008000800 */
[----:B------:R-:W1:Y:S01]  /*0610*/  LDCU UR16, c[0x0][0x3b0] ;  /* 0x00007600ff1077ac */ /* 0x000e620008000800 */
[----:B---3--:R-:W-:Y:S01]  /*0620*/  IADD3 R8, PT, PT, RZ, -R3, RZ ;  /* 0x80000003ff087210 */ /* 0x008fe20007ffe0ff */
[----:B------:R-:W3:Y:S04]  /*0630*/  LDCU UR60, c[0x0][0x3b0] ;  /* 0x00007600ff3c77ac */ /* 0x000ee80008000800 */
[----:B------:R-:W-:-:S02]  /*0640*/  IMAD R11, R8, R9, RZ ;  /* 0x00000009080b7224 */ /* 0x000fc400078e02ff */
[----:B------:R-:W-:Y:S01]  /*0650*/  IMAD.MOV.U32 R8, RZ, RZ, R10 ;  /* 0x000000ffff087224 */ /* 0x000fe200078e000a */
[----:B------:R-:W-:Y:S01]  /*0660*/  IABS R10, R4 ;  /* 0x00000004000a7213 */ /* 0x000fe20000000000 */
[----:B------:R-:W-:Y:S01]  /*0670*/  IMAD.HI.U32 R3, R3, R11, R2 ;  /* 0x0000000b03037227 */ /* 0x000fe200078e0002 */
[----:B------:R-:W1:Y:S01]  /*0680*/  LDCU UR59, c[0x0][0x3b0] ;  /* 0x00007600ff3b77ac */ /* 0x000e620008000800 */
[----:B------:R-:W1:Y:S04]  /*0690*/  LDCU UR58, c[0x0][0x3b0] ;  /* 0x00007600ff3a77ac */ /* 0x000e680008000800 */
[----:B------:R-:W-:Y:S01]  /*06a0*/  IMAD.HI.U32 R3, R3, R8, RZ ;  /* 0x0000000803037227 */ /* 0x000fe200078e00ff */
[----:B------:R-:W1:Y:S03]  /*06b0*/  LDCU UR37, c[0x0][0x3b0] ;  /* 0x00007600ff2577ac */ /* 0x000e660008000800 */
[----:B------:R-:W-:Y:S01]  /*06c0*/  IMAD R0, R3, R0, R8 ;  /* 0x0000000003007224 */ /* 0x000fe200078e0208 */
[----:B------:R-:W1:Y:S04]  /*06d0*/  LDCU UR20, c[0x0][0x3b0] ;  /* 0x00007600ff1477ac */ /* 0x000e680008000800 */
[----:B------:R-:W-:Y:S01]  /*06e0*/  ISETP.GT.U32.AND P1, PT, R9, R0, PT ;  /* 0x000000000900720c */ /* 0x000fe20003f24070 */
[----:B------:R-:W1:Y:S01]  /*06f0*/  LDCU UR18, c[0x0][0x3b0] ;  /* 0x00007600ff1277ac */ /* 0x000e620008000800 */
[----:B------:R-:W1:Y:S01]  /*0700*/  LDCU UR21, c[0x0][0x3b0] ;  /* 0x00007600ff1577ac */ /* 0x000e620008000800 */
[----:B------:R-:W1:Y:S10]  /*0710*/  LDCU UR57, c[0x0][0x3b0] ;  /* 0x00007600ff3977ac */ /* 0x000e740008000800 */
[----:B------:R-:W-:Y:S01]  /*0720*/  @!P1 IMAD.IADD R0, R0, 0x1, -R9 ;  /* 0x0000000100009824 */ /* 0x000fe200078e0a09 */
[----:B------:R-:W1:Y:S01]  /*0730*/  LDCU UR56, c[0x0][0x3b0] ;  /* 0x00007600ff3877ac */ /* 0x000e620008000800 */
[----:B------:R-:W-:Y:S01]  /*0740*/  @!P1 VIADD R3, R3, 0x1 ;  /* 0x0000000103039836 */ /* 0x000fe20000000000 */
[----:B------:R-:W-:-:S02]  /*0750*/  ISETP.NE.AND P1, PT, R6, RZ, PT ;  /* 0x000000ff0600720c */ /* 0x000fc40003f25270 */
[----:B------:R-:W-:Y:S01]  /*0760*/  ISETP.GE.U32.AND P0, PT, R0, R9, PT ;  /* 0x000000090000720c */ /* 0x000fe20003f06070 */
[----:B------:R-:W1:Y:S01]  /*0770*/  LDCU UR55, c[0x0][0x3b0] ;  /* 0x00007600ff3777ac */ /* 0x000e620008000800 */
[-C--:B------:R-:W-:Y:S01]  /*0780*/  LOP3.LUT R0, R7, R6.reuse, RZ, 0x3c, !PT ;  /* 0x0000000607007212 */ /* 0x080fe200078e3cff */
[----:B------:R-:W1:Y:S03]  /*0790*/  LDCU UR17, c[0x0][0x3b0] ;  /* 0x00007600ff1177ac */ /* 0x000e660008000800 */
[----:B------:R-:W-:Y:S01]  /*07a0*/  ISETP.GE.AND P2, PT, R0, RZ, PT ;  /* 0x000000ff0000720c */ /* 0x000fe20003f46270 */
[----:B------:R-:W-:Y:S01]  /*07b0*/  VIADD R0, R4, 0xff ;  /* 0x000000ff04007836 */ /* 0x000fe20000000000 */
[----:B------:R-:W1:Y:S05]  /*07c0*/  LDCU UR8, c[0x0][0x3b0] ;  /* 0x00007600ff0877ac */ /* 0x000e6a0008000800 */
[----:B------:R-:W-:Y:S01]  /*07d0*/  @P0 IADD3 R3, PT, PT, R3, 0x1, RZ ;  /* 0x0000000103030810 */ /* 0x000fe20007ffe0ff */
[----:B------:R-:W1:Y:S04]  /*07e0*/  LDCU UR54, c[0x0][0x3b0] ;  /* 0x00007600ff3677ac */ /* 0x000e680008000800 */
[----:B------:R-:W-:Y:S01]  /*07f0*/  IMAD.MOV.U32 R2, RZ, RZ, R3 ;  /* 0x000000ffff027224 */ /* 0x000fe200078e0003 */
[----:B------:R-:W-:Y:S01]  /*0800*/  SHF.R.S32.HI R3, RZ, 0x1f, R0 ;  /* 0x0000001fff037819 */ /* 0x000fe20000011400 */
[----:B------:R-:W1:Y:S03]  /*0810*/  LDCU UR53, c[0x0][0x3b0] ;  /* 0x00007600ff3577ac */ /* 0x000e660008000800 */
[----:B------:R-:W-:Y:S01]  /*0820*/  @!P2 IADD3 R2, PT, PT, -R2, RZ, RZ ;  /* 0x000000ff0202a210 */ /* 0x000fe20007ffe1ff */
[----:B------:R-:W1:Y:S01]  /*0830*/  LDCU UR35, c[0x0][0x3b0] ;  /* 0x00007600ff2377ac */ /* 0x000e620008000800 */
[----:B------:R-:W-:-:S02]  /*0840*/  @!P1 LOP3.LUT R2, RZ, R6, RZ, 0x33, !PT ;  /* 0x00000006ff029212 */ /* 0x000fc400078e33ff */
[----:B------:R-:W-:Y:S01]  /*0850*/  LEA.HI R3, R3, R0, RZ, 0x8 ;  /* 0x0000000003037211 */ /* 0x000fe200078f40ff */
[----:B------:R-:W1:Y:S02]  /*0860*/  LDCU UR34, c[0x0][0x3b0] ;  /* 0x00007600ff2277ac */ /* 0x000e640008000800 */
[C---:B------:R-:W-:Y:S01]  /*0870*/  IMAD.SHL.U32 R12, R2.reuse, 0x8, RZ ;  /* 0x00000008020c7824 */ /* 0x040fe200078e00ff */
[----:B------:R-:W-:Y:S01]  /*0880*/  IADD3 R2, PT, PT, -R2, RZ, RZ ;  /* 0x000000ff02027210 */ /* 0x000fe20007ffe1ff */
[----:B------:R-:W1:Y:S03]  /*0890*/  LDCU UR6, c[0x0][0x3b0] ;  /* 0x00007600ff0677ac */ /* 0x000e660008000800 */
[----:B------:R-:W-:Y:S01]  /*08a0*/  LEA.HI.SX32 R3, R3, -R12, 0x18 ;  /* 0x8000000c03037211 */ /* 0x000fe200078fc2ff */
[----:B------:R-:W-:Y:S01]  /*08b0*/  IMAD R14, R6, R2, R7 ;  /* 0x00000002060e7224 */ /* 0x000fe200078e0207 */
[----:B------:R-:W1:Y:S02]  /*08c0*/  LDCU UR52, c[0x0][0x3b0] ;  /* 0x00007600ff3477ac */ /* 0x000e640008000800 */
[----:B------:R-:W-:-:S02]  /*08d0*/  VIMNMX R13, PT, PT, R3, 0x8, PT ;  /* 0x00000008030d7848 */ /* 0x000fc40003fe0100 */
[----:B------:R-:W-:Y:S01]  /*08e0*/  IABS R11, R14 ;  /* 0x0000000e000b7213 */ /* 0x000fe20000000000 */
[----:B------:R-:W1:Y:S01]  /*08f0*/  LDCU UR33, c[0x0][0x3b0] ;  /* 0x00007600ff2177ac */ /* 0x000e620008000800 */
[-C--:B------:R-:W-:Y:S02]  /*0900*/  IABS R9, R13.reuse ;  /* 0x0000000d00097213 */ /* 0x080fe40000000000 */
[----:B------:R-:W-:Y:S01]  /*0910*/  IABS R6, R13 ;  /* 0x0000000d00067213 */ /* 0x000fe20000000000 */
[----:B------:R-:W1:Y:S01]  /*0920*/  LDCU UR26, c[0x0][0x3b0] ;  /* 0x00007600ff1a77ac */ /* 0x000e620008000800 */
[----:B------:R-:W2:Y:S01]  /*0930*/  I2F.RP R0, R9 ;  /* 0x0000000900007306 */ /* 0x000ea20000209400 */
[----:B------:R-:W1:Y:S01]  /*0940*/  LDCU UR24, c[0x0][0x3b0] ;  /* 0x00007600ff1877ac */ /* 0x000e620008000800 */
[----:B------:R-:W1:Y:S01]  /*0950*/  LDCU UR51, c[0x0][0x3b0] ;  /* 0x00007600ff3377ac */ /* 0x000e620008000800 */
[----:B------:R-:W1:Y:S05]  /*0960*/  LDCU UR50, c[0x0][0x3b0] ;  /* 0x00007600ff3277ac */ /* 0x000e6a0008000800 */
[----:B--2---:R-:W2:Y:S01]  /*0970*/  MUFU.RCP R0, R0 ;  /* 0x0000000000007308 */ /* 0x004ea20000001000 */
[----:B------:R-:W1:Y:S01]  /*0980*/  LDCU UR22, c[0x0][0x3b0] ;  /* 0x00007600ff1677ac */ /* 0x000e620008000800 */
[----:B------:R-:W1:Y:S01]  /*0990*/  LDCU UR49, c[0x0][0x3b0] ;  /* 0x00007600ff3177ac */ /* 0x000e620008000800 */
[----:B------:R-:W1:Y:S01]  /*09a0*/  LDCU UR76, c[0x0][0x3b0] ;  /* 0x00007600ff4c77ac */ /* 0x000e620008000800 */
[----:B------:R-:W1:Y:S01]  /*09b0*/  LDCU UR48, c[0x0][0x3b0] ;  /* 0x00007600ff3077ac */ /* 0x000e620008000800 */
[----:B--2---:R-:W-:Y:S01]  /*09c0*/  VIADD R3, R0, 0xffffffe ;  /* 0x0ffffffe00037836 */ /* 0x004fe20000000000 */
[----:B------:R-:W2:Y:S01]  /*09d0*/  LDCU UR47, c[0x0][0x3b0] ;  /* 0x00007600ff2f77ac */ /* 0x000ea20008000800 */
[----:B------:R-:W-:Y:S01]  /*09e0*/  IMAD.MOV R0, RZ, RZ, -R6 ;  /* 0x000000ffff007224 */ /* 0x000fe200078e0a06 */
[----:B------:R-:W-:Y:S01]  /*09f0*/  IABS R6, R5 ;  /* 0x0000000500067213 */ /* 0x000fe20000000000 */
[----:B------:R-:W1:Y:S02]  /*0a00*/  LDCU UR46, c[0x0][0x3b0] ;  /* 0x00007600ff2e77ac */ /* 0x000e640008000800 */
[----:B------:R-:W2:Y:S01]  /*0a10*/  F2I.FTZ.U32.TRUNC.NTZ R3, R3 ;  /* 0x0000000300037305 */ /* 0x000ea2000021f000 */
[----:B------:R-:W1:Y:S01]  /*0a20*/  LDCU UR19, c[0x0][0x3b0] ;  /* 0x00007600ff1377ac */ /* 0x000e620008000800 */
[----:B------:R-:W1:Y:S01]  /*0a30*/  LDCU UR45, c[0x0][0x3b0] ;  /* 0x00007600ff2d77ac */ /* 0x000e620008000800 */
[----:B------:R-:W1:Y:S01]  /*0a40*/  LDCU UR44, c[0x0][0x3b0] ;  /* 0x00007600ff2c77ac */ /* 0x000e620008000800 */
[----:B--2---:R-:W-:Y:S01]  /*0a50*/  IMAD.MOV R8, RZ, RZ, -R3 ;  /* 0x000000ffff087224 */ /* 0x004fe200078e0a03 */
[----:B------:R-:W2:Y:S03]  /*0a60*/  LDCU UR11, c[0x0][0x3b0] ;  /* 0x00007600ff0b77ac */ /* 0x000ea60008000800 */
[----:B------:R-:W-:Y:S01]  /*0a70*/  IMAD.MOV.U32 R2, RZ, RZ, R8 ;  /* 0x000000ffff027224 */ /* 0x000fe200078e0008 */
[----:B------:R-:W1:Y:S03]  /*0a80*/  LDCU UR31, c[0x0][0x3b0] ;  /* 0x00007600ff1f77ac */ /* 0x000e660008000800 */
[----:B------:R-:W-:-:S02]  /*0a90*/  IMAD R7, R2, R9, RZ ;  /* 0x0000000902077224 */ /* 0x000fc400078e02ff */
[----:B------:R-:W-:Y:S01]  /*0aa0*/  HFMA2 R2, -RZ, RZ, 0, 0 ;  /* 0x00000000ff027431 */ /* 0x000fe200000001ff */
[----:B------:R-:W1:Y:S01]  /*0ab0*/  LDCU UR32, c[0x0][0x3b0] ;  /* 0x00007600ff2077ac */ /* 0x000e620008000800 */
[----:B------:R-:W1:Y:S01]  /*0ac0*/  LDCU UR30, c[0x0][0x3b0] ;  /* 0x00007600ff1e77ac */ /* 0x000e620008000800 */
[----:B------:R-:W1:Y:S02]  /*0ad0*/  LDCU UR29, c[0x0][0x3b0] ;  /* 0x00007600ff1d77ac */ /* 0x000e640008000800 */
[----:B------:R-:W-:Y:S02]  /*0ae0*/  IMAD.HI.U32 R2, R3, R7, R2 ;  /* 0x0000000703027227 */ /* 0x000fe400078e0002 */
[----:B------:R-:W1:Y:S01]  /*0af0*/  I2F.RP R3, R10 ;  /* 0x0000000a00037306 */ /* 0x000e620000209400 */
[----:B------:R-:W2:Y:S03]  /*0b00*/  LDCU UR28, c[0x0][0x3b0] ;  /* 0x00007600ff1c77ac */ /* 0x000ea60008000800 */
[----:B------:R-:W-:Y:S01]  /*0b10*/  IMAD.HI.U32 R2, R2, R11, RZ ;  /* 0x0000000b02027227 */ /* 0x000fe200078e00ff */
[----:B------:R-:W2:Y:S03]  /*0b20*/  LDCU UR77, c[0x0][0x3b0] ;  /* 0x00007600ff4d77ac */ /* 0x000ea60008000800 */
[----:B------:R-:W-:Y:S01]  /*0b30*/  IMAD R0, R2, R0, R11 ;  /* 0x0000000002007224 */ /* 0x000fe200078e020b */
[----:B------:R-:W2:Y:S01]  /*0b40*/  I2F.RP R7, R6 ;  /* 0x0000000600077306 */ /* 0x000ea20000209400 */
[----:B------:R-:W3:Y:S01]  /*0b50*/  LDCU UR27, c[0x0][0x3b0] ;  /* 0x00007600ff1b77ac */ /* 0x000ee20008000800 */
[----:B------:R-:W-:Y:S02]  /*0b60*/  BAR.SYNC.DEFER_BLOCKING 0x0 ;  /* 0x0000000000007b1d */ /* 0x000fe40000010000 */
[----:B------:R-:W-:-:S04]  /*0b70*/  ISETP.GT.U32.AND P1, PT, R9, R0, PT ;  /* 0x000000000900720c */ /* 0x000fc80003f24070 */
[----:B-1----:R-:W-:Y:S01]  /*0b80*/  MUFU.RCP R3, R3 ;  /* 0x0000000300037308 */ /* 0x002fe20000001000 */
[----:B------:R-:W1:Y:S01]  /*0b90*/  LDCU UR25, c[0x0][0x3b0] ;  /* 0x00007600ff1977ac */ /* 0x000e620008000800 */
[----:B------:R-:W1:Y:S06]  /*0ba0*/  LDCU UR23, c[0x0][0x3b0] ;  /* 0x00007600ff1777ac */ /* 0x000e6c0008000800 */
[----:B--2---:R-:W2:Y:S01]  /*0bb0*/  MUFU.RCP R7, R7 ;  /* 0x0000000700077308 */ /* 0x004ea20000001000 */
[----:B------:R-:W-:Y:S01]  /*0bc0*/  @!P1 IMAD.IADD R0, R0, 0x1, -R9 ;  /* 0x0000000100009824 */ /* 0x000fe200078e0a09 */
[----:B------:R-:W-:Y:S01]  /*0bd0*/  @!P1 IADD3 R2, PT, PT, R2, 0x1, RZ ;  /* 0x0000000102029810 */ /* 0x000fe20007ffe0ff */
[----:B------:R-:W1:Y:S01]  /*0be0*/  LDCU UR75, c[0x0][0x3b0] ;  /* 0x00007600ff4b77ac */ /* 0x000e620008000800 */
[----:B------:R-:W-:-:S02]  /*0bf0*/  ISETP.NE.AND P1, PT, R13, RZ, PT ;  /* 0x000000ff0d00720c */ /* 0x000fc40003f25270 */
[----:B------:R-:W-:Y:S02]  /*0c00*/  ISETP.GE.U32.AND P0, PT, R0, R9, PT ;  /* 0x000000090000720c */ /* 0x000fe40003f06070 */
[----:B------:R-:W-:-:S04]  /*0c10*/  LOP3.LUT R0, R14, R13, RZ, 0x3c, !PT ;  /* 0x0000000d0e007212 */ /* 0x000fc800078e3cff */
[----:B------:R-:W-:Y:S01]  /*0c20*/  ISETP.GE.AND P2, PT, R0, RZ, PT ;  /* 0x000000ff0000720c */ /* 0x000fe20003f46270 */
[----:B--2---:R-:W-:-:S06]  /*0c30*/  VIADD R8, R7, 0xffffffe ;  /* 0x0ffffffe07087836 */ /* 0x004fcc0000000000 */
[----:B------:R-:W-:Y:S01]  /*0c40*/  @P0 VIADD R2, R2, 0x1 ;  /* 0x0000000102020836 */ /* 0x000fe20000000000 */
[----:B------:R2:W1:Y:S03]  /*0c50*/  F2I.FTZ.U32.TRUNC.NTZ R9, R8 ;  /* 0x0000000800097305 */ /* 0x000466000021f000 */
[----:B------:R-:W-:Y:S01]  /*0c60*/  IMAD.MOV.U32 R198, RZ, RZ, R2 ;  /* 0x000000ffffc67224 */ /* 0x000fe200078e0002 */
[----:B------:R-:W-:-:S03]  /*0c70*/  IADD3 R2, PT, PT, R3, 0xffffffe, RZ ;  /* 0x0ffffffe03027810 */ /* 0x000fc60007ffe0ff */
[----:B------:R-:W-:Y:S01]  /*0c80*/  @!P2 IMAD.MOV R198, RZ, RZ, -R198 ;  /* 0x000000ffffc6a224 */ /* 0x000fe200078e0ac6 */
[----:B------:R-:W-:Y:S01]  /*0c90*/  @!P1 LOP3.LUT R198, RZ, R13, RZ, 0x33, !PT ;  /* 0x0000000dffc69212 */ /* 0x000fe200078e33ff */
[----:B------:R3:W4:Y:S01]  /*0ca0*/  F2I.FTZ.U32.TRUNC.NTZ R3, R2 ;  /* 0x0000000200037305 */ /* 0x000722000021f000 */
[----:B--2---:R-:W-:Y:S02]  /*0cb0*/  MOV R8, RZ ;  /* 0x000000ff00087202 */ /* 0x004fe40000000f00 */
[C---:B------:R-:W-:Y:S02]  /*0cc0*/  IADD3 R0, PT, PT, -R198.reuse, RZ, RZ ;  /* 0x000000ffc6007210 */ /* 0x040fe40007ffe1ff */
[----:B------:R-:W-:Y:S02]  /*0cd0*/  SHF.L.U32 R198, R198, 0x7, RZ ;  /* 0x00000007c6c67819 */ /* 0x000fe400000006ff */
[----:B-1----:R-:W-:Y:S01]  /*0ce0*/  IADD3 R15, PT, PT, RZ, -R9, RZ ;  /* 0x80000009ff0f7210 */ /* 0x002fe20007ffe0ff */
[----:B------:R-:W-:Y:S01]  /*0cf0*/  IMAD R0, R13, R0, R14 ;  /* 0x000000000d007224 */ /* 0x000fe200078e020e */
[C---:B------:R-:W-:Y:S01]  /*0d00*/  IADD3 R14, PT, PT, R198.reuse, 0x1, RZ ;  /* 0x00000001c60e7810 */ /* 0x040fe20007ffe0ff */
[----:B---3--:R-:W-:Y:S01]  /*0d10*/  IMAD.MOV.U32 R2, RZ, RZ, RZ ;  /* 0x000000ffff027224 */ /* 0x008fe200078e00ff */
[----:B------:R-:W-:Y:S01]  /*0d20*/  IADD3 R20, PT, PT, R198, 0xb, RZ ;  /* 0x0000000bc6147810 */ /* 0x000fe20007ffe0ff */
[----:B------:R-:W-:Y:S01]  /*0d30*/  IMAD.IADD R0, R12, 0x1, R0 ;  /* 0x000000010c007824 */ /* 0x000fe200078e0200 */
[C---:B------:R-:W-:Y:S01]  /*0d40*/  IADD3 R22, PT, PT, R198.reuse, 0xd, RZ ;  /* 0x0000000dc6167810 */ /* 0x040fe20007ffe0ff */
[C---:B------:R-:W-:Y:S01]  /*0d50*/  VIADD R18, R198.reuse, 0x7f ;  /* 0x0000007fc6127836 */ /* 0x040fe20000000000 */
[----:B------:R-:W1:Y:S01]  /*0d60*/  LDS R12, [UR7] ;  /* 0x00000007ff0c7984 */ /* 0x000e620008000800 */
[----:B----4-:R-:W-:Y:S01]  /*0d70*/  IMAD.MOV R7, RZ, RZ, -R3 ;  /* 0x000000ffff077224 */ /* 0x010fe200078e0a03 */
[----:B------:R-:W-:Y:S01]  /*0d80*/  IADD3 R26, PT, PT, R198, 0x12, RZ ;  /* 0x00000012c61a7810 */ /* 0x000fe20007ffe0ff */
[----:B------:R-:W-:Y:S01]  /*0d90*/  IMAD R199, R0, 0x100, R83 ;  /* 0x0000010000c77824 */ /* 0x000fe200078e0253 */
[----:B------:R-:W-:Y:S01]  /*0da0*/  ISETP.GE.AND P4, PT, R18, RZ, PT ;  /* 0x000000ff1200720c */ /* 0x000fe20003f86270 */
[----:B------:R-:W-:Y:S01]  /*0db0*/  IMAD R7, R7, R10, RZ ;  /* 0x0000000a07077224 */ /* 0x000fe200078e02ff */
[C---:B------:R-:W-:Y:S01]  /*0dc0*/  IADD3 R30, PT, PT, R198.reuse, 0x17, RZ ;  /* 0x00000017c61e7810 */ /* 0x040fe20007ffe0ff */
[----:B------:R-:W-:Y:S01]  /*0dd0*/  VIADD R200, R199, 0x80 ;  /* 0x00000080c7c87836 */ /* 0x000fe20000000000 */
[----:B------:R-:W-:Y:S01]  /*0de0*/  IABS R11, R199 ;  /* 0x000000c7000b7213 */ /* 0x000fe20000000000 */
[----:B------:R-:W-:Y:S01]  /*0df0*/  IMAD.HI.U32 R2, R3, R7, R2 ;  /* 0x0000000703027227 */ /* 0x000fe200078e0002 */
[----:B------:R-:W-:-:S02]  /*0e00*/  IADD3 R46, PT, PT, R198, 0x22, RZ ;  /* 0x00000022c62e7810 */ /* 0x000fc40007ffe0ff */
[----:B------:R-:W-:Y:S01]  /*0e10*/  IABS R13, R200 ;  /* 0x000000c8000d7213 */ /* 0x000fe20000000000 */
[----:B------:R-:W-:Y:S01]  /*0e20*/  IMAD R3, R15, R6, RZ ;  /* 0x000000060f037224 */ /* 0x000fe200078e02ff */
[----:B------:R-:W-:Y:S01]  /*0e30*/  IABS R15, R18 ;  /* 0x00000012000f7213 */ /* 0x000fe20000000000 */
[C---:B------:R-:W-:Y:S01]  /*0e40*/  VIADD R17, R198.reuse, 0x3 ;  /* 0x00000003c6117836 */ /* 0x040fe20000000000 */
[----:B------:R-:W-:Y:S01]  /*0e50*/  IADD3 R18, PT, PT, R198, 0x9, RZ ;  /* 0x00000009c6127810 */ /* 0x000fe20007ffe0ff */
[----:B------:R-:W-:Y:S01]  /*0e60*/  IMAD.HI.U32 R0, R9, R3, R8 ;  /* 0x0000000309007227 */ /* 0x000fe200078e0008 */
[----:B------:R-:W-:Y:S02]  /*0e70*/  IABS R45, R46 ;  /* 0x0000002e002d7213 */ /* 0x000fe40000000000 */
[----:B------:R-:W-:Y:S01]  /*0e80*/  IABS R25, R18 ;  /* 0x0000001200197213 */ /* 0x000fe20000000000 */
[----:B------:R-:W-:Y:S01]  /*0e90*/  IMAD.HI.U32 R3, R2, R11, RZ ;  /* 0x0000000b02037227 */ /* 0x000fe200078e00ff */
[----:B------:R-:W-:-:S02]  /*0ea0*/  IADD3 R52, PT, PT, R198, 0x27, RZ ;  /* 0x00000027c6347810 */ /* 0x000fc40007ffe0ff */
[----:B------:R-:W-:Y:S01]  /*0eb0*/  IADD3 R56, PT, PT, R198, 0x29, RZ ;  /* 0x00000029c6387810 */ /* 0x000fe20007ffe0ff */
[----:B------:R-:W-:Y:S01]  /*0ec0*/  IMAD.HI.U32 R2, R2, R13, RZ ;  /* 0x0000000d02027227 */ /* 0x000fe200078e00ff */
[----:B------:R-:W-:Y:S02]  /*0ed0*/  IADD3 R67, PT, PT, R198, 0x35, RZ ;  /* 0x00000035c6437810 */ /* 0x000fe40007ffe0ff */
[----:B------:R-:W-:Y:S01]  /*0ee0*/  IABS R51, R56 ;  /* 0x0000003800337213 */ /* 0x000fe20000000000 */
[----:B------:R-:W-:Y:S01]  /*0ef0*/  IMAD.MOV R3, RZ, RZ, -R3 ;  /* 0x000000ffff037224 */ /* 0x000fe200078e0a03 */
[----:B------:R-:W-:Y:S01]  /*0f00*/  IABS R63, R67 ;  /* 0x00000043003f7213 */ /* 0x000fe20000000000 */
[----:B------:R-:W-:Y:S01]  /*0f10*/  IMAD.HI.U32 R7, R0, R15, RZ ;  /* 0x0000000f00077227 */ /* 0x000fe200078e00ff */
[C---:B------:R-:W-:Y:S02]  /*0f20*/  IADD3 R71, PT, PT, R198.reuse, 0x3b, RZ ;  /* 0x0000003bc6477810 */ /* 0x040fe40007ffe0ff */
[C---:B------:R-:W-:Y:S01]  /*0f30*/  IADD3 R111, PT, PT, R198.reuse, 0x61, RZ ;  /* 0x00000061c66f7810 */ /* 0x040fe20007ffe0ff */
[----:B------:R-:W-:Y:S01]  /*0f40*/  IMAD.MOV R8, RZ, RZ, -R2 ;  /* 0x000000ffff087224 */ /* 0x000fe200078e0a02 */
[----:B------:R-:W-:Y:S01]  /*0f50*/  IADD3 R161, PT, PT, R198, 0x66, RZ ;  /* 0x00000066c6a17810 */ /* 0x000fe20007ffe0ff */
[----:B------:R-:W-:Y:S01]  /*0f60*/  IMAD R2, R10, R3, R11 ;  /* 0x000000030a027224 */ /* 0x000fe200078e020b */
[----:B------:R-:W-:Y:S01]  /*0f70*/  IABS R3, R14 ;  /* 0x0000000e00037213 */ /* 0x000fe20000000000 */
[----:B------:R-:W-:Y:S01]  /*0f80*/  IMAD.MOV R9, RZ, RZ, -R7 ;  /* 0x000000ffff097224 */ /* 0x000fe200078e0a07 */
[----:B-1----:R-:W-:Y:S01]  /*0f90*/  R2UR UR10, R12 ;  /* 0x000000000c0a72ca */ /* 0x002fe200000e0000 */
[C---:B------:R-:W-:Y:S01]  /*0fa0*/  IMAD R7, R10.reuse, R8, R13 ;  /* 0x000000080a077224 */ /* 0x040fe200078e020d */
[----:B------:R-:W-:Y:S01]  /*0fb0*/  ISETP.GT.U32.AND P0, PT, R10, R2, PT ;  /* 0x000000020a00720c */ /* 0x000fe20003f04070 */
[----:B------:R-:W-:Y:S01]  /*0fc0*/  IMAD R15, R6, R9, R15 ;  /* 0x00000009060f7224 */ /* 0x000fe200078e020f */
[----:B------:R-:W-:Y:S01]  /*0fd0*/  SHF.R.U32.HI R8, RZ, 0x5, R16 ;  /* 0x00000005ff087819 */ /* 0x000fe20000011610 */
[----:B------:R-:W-:Y:S01]  /*0fe0*/  IMAD.MOV.U32 R9, RZ, RZ, R3 ;  /* 0x000000ffff097224 */ /* 0x000fe200078e0003 */
[----:B------:R-:W-:Y:S01]  /*0ff0*/  ISETP.GT.U32.AND P1, PT, R10, R7, PT ;  /* 0x000000070a00720c */ /* 0x000fe20003f24070 */
[C---:B------:R-:W-:Y:S01]  /*1000*/  VIADD R21, R198.reuse, 0xc ;  /* 0x0000000cc6157836 */ /* 0x040fe20000000000 */
[----:B------:R-:W-:Y:S01]  /*1010*/  IADD3 R16, PT, PT, R198, 0x2, RZ ;  /* 0x00000002c6107810 */ /* 0x000fe20007ffe0ff */
[----:B------:R-:W-:Y:S01]  /*1020*/  IMAD.HI.U32 R3, R0, R9, RZ ;  /* 0x0000000900037227 */ /* 0x000fe200078e00ff */
[----:B------:R-:W-:-:S02]  /*1030*/  ISETP.GT.U32.AND P2, PT, R6, R15, PT ;  /* 0x0000000f0600720c */ /* 0x000fc40003f44070 */
[----:B------:R-:W-:Y:S01]  /*1040*/  IABS R11, R16 ;  /* 0x00000010000b7213 */ /* 0x000fe20000000000 */
[----:B------:R-:W-:Y:S01]  /*1050*/  IMAD.MOV R3, RZ, RZ, -R3 ;  /* 0x000000ffff037224 */ /* 0x000fe200078e0a03 */
[----:B------:R-:W-:Y:S01]  /*1060*/  IABS R13, R17 ;  /* 0x00000011000d7213 */ /* 0x000fe20000000000 */
[----:B------:R-:W-:Y:S01]  /*1070*/  VIADD R24, R198, 0x11 ;  /* 0x00000011c6187836 */ /* 0x000fe20000000000 */
[----:B------:R-:W-:Y:S01]  /*1080*/  @!P0 IADD3 R2, PT, PT, R2, -R10, RZ ;  /* 0x8000000a02028210 */ /* 0x000fe20007ffe0ff */
[----:B------:R-:W-:Y:S01]  /*1090*/  IMAD R9, R6, R3, R9 ;  /* 0x0000000306097224 */ /* 0x000fe200078e0209 */
[----:B------:R-:W-:Y:S01]  /*10a0*/  R2UR UR4, R8 ;  /* 0x00000000080472ca */ /* 0x000fe200000e0000 */
[----:B------:R-:W-:Y:S01]  /*10b0*/  @!P1 IMAD.IADD R7, R7, 0x1, -R10 ;  /* 0x0000000107079824 */ /* 0x000fe200078e0a0a */
[----:B------:R-:W-:Y:S01]  /*10c0*/  ISETP.GT.U32.AND P3, PT, R10, R2, PT ;  /* 0x000000020a00720c */ /* 0x000fe20003f64070 */
[----:B------:R-:W-:Y:S01]  /*10d0*/  IMAD.HI.U32 R3, R0, R11, RZ ;  /* 0x0000000b00037227 */ /* 0x000fe200078e00ff */
[----:B------:R-:W-:-:S02]  /*10e0*/  ISETP.GT.U32.AND P1, PT, R6, R9, PT ;  /* 0x000000090600720c */ /* 0x000fc40003f24070 */
[----:B------:R-:W-:Y:S01]  /*10f0*/  ISETP.GT.U32.AND P5, PT, R10, R7, PT ;  /* 0x000000070a00720c */ /* 0x000fe20003fa4070 */
[----:B------:R-:W-:Y:S01]  /*1100*/  IMAD.HI.U32 R8, R0, R13, RZ ;  /* 0x0000000d00087227 */ /* 0x000fe200078e00ff */
[----:B------:R-:W-:Y:S02]  /*1110*/  IADD3 R3, PT, PT, -R3, RZ, RZ ;  /* 0x000000ff03037210 */ /* 0x000fe40007ffe1ff */
[----:B------:R-:W-:Y:S01]  /*1120*/  ISETP.GE.AND P6, PT, R16, RZ, PT ;  /* 0x000000ff1000720c */ /* 0x000fe20003fc6270 */
[----:B------:R-:W-:Y:S01]  /*1130*/  IMAD.MOV R12, RZ, RZ, -R8 ;  /* 0x000000ffff0c7224 */ /* 0x000fe200078e0a08 */
[----:B------:R-:W-:Y:S01]  /*1140*/  ISETP.GE.AND P0, PT, R14, RZ, PT ;  /* 0x000000ff0e00720c */ /* 0x000fe20003f06270 */
[----:B------:R-:W-:Y:S01]  /*1150*/  IMAD R8, R6, R3, R11 ;  /* 0x0000000306087224 */ /* 0x000fe200078e020b */
[----:B------:R-:W-:Y:S01]  /*1160*/  LOP3.LUT R3, RZ, R4, RZ, 0x33, !PT ;  /* 0x00000004ff037212 */ /* 0x000fe200078e33ff */
[----:B------:R-:W-:Y:S01]  /*1170*/  @!P3 IMAD.IADD R2, R2, 0x1, -R10 ;  /* 0x000000010202b824 */ /* 0x000fe200078e0a0a */
[----:B------:R-:W-:Y:S01]  /*1180*/  ISETP.GE.AND P3, PT, R199, RZ, PT ;  /* 0x000000ffc700720c */ /* 0x000fe20003f66270 */
[--C-:B------:R-:W-:Y:S01]  /*1190*/  @!P2 IMAD.IADD R15, R15, 0x1, -R6.reuse ;  /* 0x000000010f0fa824 */ /* 0x100fe200078e0a06 */
[----:B------:R-:W-:Y:S01]  /*11a0*/  IABS R39, R21 ;  /* 0x0000001500277213 */ /* 0x000fe20000000000 */
[----:B------:R-:W-:Y:S01]  /*11b0*/  IMAD R13, R6, R12, R13 ;  /* 0x0000000c060d7224 */ /* 0x000fe200078e020d */
[----:B------:R-:W-:Y:S01]  /*11c0*/  @!P5 IADD3 R7, PT, PT, R7, -R10, RZ ;  /* 0x8000000a0707d210 */ /* 0x000fe20007ffe0ff */
[----:B------:R-:W-:Y:S01]  /*11d0*/  @!P1 IMAD.IADD R9, R9, 0x1, -R6 ;  /* 0x0000000109099824 */ /* 0x000fe200078e0a06 */
[----:B------:R-:W-:Y:S01]  /*11e0*/  ISETP.GE.AND P5, PT, R200, RZ, PT ;  /* 0x000000ffc800720c */ /* 0x000fe20003fa6270 */
[----:B------:R-:W-:Y:S01]  /*11f0*/  VIADD R16, R198, 0x8 ;  /* 0x00000008c6107836 */ /* 0x000fe20000000000 */
[----:B------:R-:W-:Y:S01]  /*1200*/  ISETP.GT.U32.AND P2, PT, R6, R15, PT ;  /* 0x0000000f0600720c */ /* 0x000fe20003f44070 */
[----:B------:R-:W-:Y:S01]  /*1210*/  VIADD R27, R198, 0x13 ;  /* 0x00000013c61b7836 */ /* 0x000fe20000000000 */
[----:B------:R-:W-:Y:S01]  /*1220*/  ISETP.NE.AND P1, PT, R4, RZ, PT ;  /* 0x000000ff0400720c */ /* 0x000fe20003f25270 */
[C---:B------:R-:W-:Y:S01]  /*1230*/  VIADD R29, R198.reuse, 0x14 ;  /* 0x00000014c61d7836 */ /* 0x040fe20000000000 */
[----:B------:R-:W-:Y:S01]  /*1240*/  IADD3 R4, PT, PT, R198, 0x4, RZ ;  /* 0x00000004c6047810 */ /* 0x000fe20007ffe0ff */
[----:B------:R-:W-:Y:S01]  /*1250*/  @!P3 IMAD.MOV R2, RZ, RZ, -R2 ;  /* 0x000000ffff02b224 */ /* 0x000fe200078e0a02 */
[----:B------:R-:W-:Y:S01]  /*1260*/  ISETP.GT.U32.AND P3, PT, R6, R8, PT ;  /* 0x000000080600720c */ /* 0x000fe20003f64070 */
[C---:B------:R-:W-:Y:S01]  /*1270*/  VIADD R31, R198.reuse, 0x18 ;  /* 0x00000018c61f7836 */ /* 0x040fe20000000000 */
[C---:B------:R-:W-:Y:S01]  /*1280*/  IADD3 R10, PT, PT, R198.reuse, 0x5, RZ ;  /* 0x00000005c60a7810 */ /* 0x040fe20007ffe0ff */
[----:B------:R-:W-:Y:S01]  /*1290*/  VIADD R32, R198, 0x1b ;  /* 0x0000001bc6207836 */ /* 0x000fe20000000000 */
[----:B------:R-:W-:Y:S01]  /*12a0*/  SEL R11, R3, R2, !P1 ;  /* 0x00000002030b7207 */ /* 0x000fe20004800000 */
[----:B------:R-:W-:Y:S01]  /*12b0*/  @!P5 IMAD.MOV R7, RZ, RZ, -R7 ;  /* 0x000000ffff07d224 */ /* 0x000fe200078e0a07 */
[C---:B------:R-:W-:Y:S01]  /*12c0*/  ISETP.GT.U32.AND P5, PT, R6.reuse, R13, PT ;  /* 0x0000000d0600720c */ /* 0x040fe20003fa4070 */
[--C-:B------:R-:W-:Y:S01]  /*12d0*/  @!P2 IMAD.IADD R15, R15, 0x1, -R6.reuse ;  /* 0x000000010f0fa824 */ /* 0x100fe200078e0a06 */
[----:B------:R-:W-:Y:S01]  /*12e0*/  ISETP.GT.U32.AND P2, PT, R6, R9, PT ;  /* 0x000000090600720c */ /* 0x000fe20003f44070 */
[C---:B------:R-:W-:Y:S01]  /*12f0*/  VIADD R34, R198.reuse, 0x1d ;  /* 0x0000001dc6227836 */ /* 0x040fe20000000000 */
[----:B------:R-:W-:Y:S01]  /*1300*/  SEL R12, R3, R7, !P1 ;  /* 0x00000007030c7207 */ /* 0x000fe20004800000 */
[----:B------:R-:W-:Y:S01]  /*1310*/  VIADD R42, R198, 0x1f ;  /* 0x0000001fc62a7836 */ /* 0x000fe20000000000 */
[----:B------:R-:W-:Y:S01]  /*1320*/  ISETP.GE.AND P1, PT, R17, RZ, PT ;  /* 0x000000ff1100720c */ /* 0x000fe20003f26270 */
[--C-:B------:R-:W-:Y:S01]  /*1330*/  @!P3 IMAD.IADD R8, R8, 0x1, -R6.reuse ;  /* 0x000000010808b824 */ /* 0x100fe200078e0a06 */
[----:B------:R-:W-:Y:S01]  /*1340*/  IABS R17, R4 ;  /* 0x0000000400117213 */ /* 0x000fe20000000000 */
[C---:B------:R-:W-:Y:S01]  /*1350*/  VIADD R36, R198.reuse, 0x1e ;  /* 0x0000001ec6247836 */ /* 0x040fe20000000000 */
[----:B------:R-:W-:Y:S01]  /*1360*/  IABS R19, R10 ;  /* 0x0000000a00137213 */ /* 0x000fe20000000000 */
[----:B------:R-:W-:Y:S01]  /*1370*/  VIADD R44, R198, 0x21 ;  /* 0x00000021c62c7836 */ /* 0x000fe20000000000 */
[----:B------:R-:W-:Y:S01]  /*1380*/  MOV R7, R15 ;  /* 0x0000000f00077202 */ /* 0x000fe20000000f00 */
[----:B------:R-:W-:Y:S01]  /*1390*/  @!P5 IMAD.IADD R13, R13, 0x1, -R6 ;  /* 0x000000010d0dd824 */ /* 0x000fe200078e0a06 */
[----:B------:R-:W-:Y:S01]  /*13a0*/  ISETP.GT.U32.AND P5, PT, R6, R8, PT ;  /* 0x000000080600720c */ /* 0x000fe20003fa4070 */
[----:B------:R-:W-:Y:S01]  /*13b0*/  IMAD.HI.U32 R2, R0, R17, RZ ;  /* 0x0000001100027227 */ /* 0x000fe200078e00ff */
[----:B------:R-:W-:-:S02]  /*13c0*/  ISETP.GE.AND P3, PT, R10, RZ, PT ;  /* 0x000000ff0a00720c */ /* 0x000fc40003f66270 */
[----:B------:R-:W-:Y:S01]  /*13d0*/  IABS R23, R16 ;  /* 0x0000001000177213 */ /* 0x000fe20000000000 */
[----:B------:R-:W-:Y:S01]  /*13e0*/  IMAD.MOV R2, RZ, RZ, -R2 ;  /* 0x000000ffff027224 */ /* 0x000fe200078e0a02 */
[----:B------:R-:W-:Y:S01]  /*13f0*/  IABS R35, R34 ;  /* 0x0000002200237213 */ /* 0x000fe20000000000 */
[----:B------:R-:W-:Y:S01]  /*1400*/  IMAD.HI.U32 R3, R0, R19, RZ ;  /* 0x0000001300037227 */ /* 0x000fe200078e00ff */
[----:B------:R-:W-:Y:S02]  /*1410*/  IABS R43, R42 ;  /* 0x0000002a002b7213 */ /* 0x000fe40000000000 */
[----:B------:R-:W-:Y:S01]  /*1420*/  IABS R37, R36 ;  /* 0x0000002400257213 */ /* 0x000fe20000000000 */
[----:B------:R-:W-:Y:S01]  /*1430*/  IMAD R10, R6, R2, R17 ;  /* 0x00000002060a7224 */ /* 0x000fe200078e0211 */
[----:B------:R-:W-:Y:S01]  /*1440*/  IADD3 R3, PT, PT, -R3, RZ, RZ ;  /* 0x000000ff03037210 */ /* 0x000fe20007ffe1ff */
[----:B------:R-:W-:Y:S01]  /*1450*/  @!P2 IMAD.IADD R9, R9, 0x1, -R6 ;  /* 0x000000010909a824 */ /* 0x000fe200078e0a06 */
[----:B------:R-:W-:Y:S01]  /*1460*/  @!P5 IADD3 R8, PT, PT, R8, -R6, RZ ;  /* 0x800000060808d210 */ /* 0x000fe20007ffe0ff */
[----:B------:R-:W-:Y:S01]  /*1470*/  @!P4 IMAD.MOV R7, RZ, RZ, -R7 ;  /* 0x000000ffff07c224 */ /* 0x000fe200078e0a07 */
[C---:B------:R-:W-:Y:S01]  /*1480*/  ISETP.GT.U32.AND P4, PT, R6.reuse, R13, PT ;  /* 0x0000000d0600720c */ /* 0x040fe20003f84070 */
[C---:B------:R-:W-:Y:S01]  /*1490*/  IMAD R3, R6.reuse, R3, R19 ;  /* 0x0000000306037224 */ /* 0x040fe200078e0213 */
[----:B------:R-:W-:Y:S01]  /*14a0*/  ISETP.GT.U32.AND P5, PT, R6, R10, PT ;  /* 0x0000000a0600720c */ /* 0x000fe20003fa4070 */
[----:B------:R-:W-:Y:S01]  /*14b0*/  VIADD R2, R198, 0x7 ;  /* 0x00000007c6027836 */ /* 0x000fe20000000000 */
[----:B------:R-:W-:Y:S01]  /*14c0*/  ISETP.GE.AND P2, PT, R4, RZ, PT ;  /* 0x000000ff0400720c */ /* 0x000fe20003f46270 */
[C---:B------:R-:W-:Y:S01]  /*14d0*/  VIADD R19, R198.reuse, 0xa ;  /* 0x0000000ac6137836 */ /* 0x040fe20000000000 */
[----:B------:R-:W-:Y:S01]  /*14e0*/  MOV R4, R9 ;  /* 0x0000000900047202 */ /* 0x000fe20000000f00 */
[----:B------:R-:W-:Y:S01]  /*14f0*/  VIADD R9, R198, 0x6 ;  /* 0x00000006c6097836 */ /* 0x000fe20000000000 */
[----:B------:R-:W-:Y:S01]  /*1500*/  @!P6 IADD3 R8, PT, PT, -R8, RZ, RZ ;  /* 0x000000ff0808e210 */ /* 0x000fe20007ffe1ff */
[----:B------:R-:W-:Y:S01]  /*1510*/  VIADD R54, R198, 0x28 ;  /* 0x00000028c6367836 */ /* 0x000fe20000000000 */
[----:B------:R-:W-:Y:S01]  /*1520*/  ISETP.GT.U32.AND P6, PT, R6, R3, PT ;  /* 0x000000030600720c */ /* 0x000fe20003fc4070 */
[----:B------:R-:W-:Y:S01]  /*1530*/  @!P0 IMAD.MOV R4, RZ, RZ, -R4 ;  /* 0x000000ffff048224 */ /* 0x000fe200078e0a04 */
[----:B------:R-:W-:Y:S01]  /*1540*/  IABS R15, R9 ;  /* 0x00000009000f7213 */ /* 0x000fe20000000000 */
[--C-:B------:R-:W-:Y:S01]  /*1550*/  @!P4 IMAD.IADD R13, R13, 0x1, -R6.reuse ;  /* 0x000000010d0dc824 */ /* 0x100fe200078e0a06 */
[----:B------:R-:W-:Y:S01]  /*1560*/  ISETP.GE.AND P4, PT, R2, RZ, PT ;  /* 0x000000ff0200720c */ /* 0x000fe20003f86270 */
[----:B------:R-:W-:Y:S01]  /*1570*/  @!P5 IMAD.IADD R10, R10, 0x1, -R6 ;  /* 0x000000010a0ad824 */ /* 0x000fe200078e0a06 */
[----:B------:R-:W-:Y:S01]  /*1580*/  IABS R17, R2 ;  /* 0x0000000200117213 */ /* 0x000fe20000000000 */
[----:B------:R-:W-:Y:S01]  /*1590*/  IMAD.HI.U32 R2, R0, R15, RZ ;  /* 0x0000000f00027227 */ /* 0x000fe200078e00ff */
[----:B------:R-:W-:-:S02]  /*15a0*/  ISETP.GE.AND P0, PT, R9, RZ, PT ;  /* 0x000000ff0900720c */ /* 0x000fc40003f06270 */
[----:B------:R-:W-:Y:S01]  /*15b0*/  ISETP.GT.U32.AND P5, PT, R6, R10, PT ;  /* 0x0000000a0600720c */ /* 0x000fe20003fa4070 */
[----:B------:R-:W-:Y:S01]  /*15c0*/  IMAD.MOV R14, RZ, RZ, -R2 ;  /* 0x000000ffff0e7224 */ /* 0x000fe200078e0a02 */
[----:B------:R-:W-:Y:S01]  /*15d0*/  IADD3 R159, PT, PT, R198, 0x69, RZ ;  /* 0x00000069c69f7810 */ /* 0x000fe20007ffe0ff */
[----:B------:R-:W-:Y:S01]  /*15e0*/  IMAD.HI.U32 R2, R0, R17, RZ ;  /* 0x0000001100027227 */ /* 0x000fe200078e00ff */
[C---:B------:R-:W-:Y:S02]  /*15f0*/  IADD3 R150, PT, PT, R198.reuse, 0x6d, RZ ;  /* 0x0000006dc6967810 */ /* 0x040fe40007ffe0ff */
[----:B------:R-:W-:Y:S01]  /*1600*/  IADD3 R128, PT, PT, R198, 0x6c, RZ ;  /* 0x0000006cc6807810 */ /* 0x000fe20007ffe0ff */
[----:B------:R-:W-:Y:S01]  /*1610*/  IMAD.MOV.U32 R9, RZ, RZ, R13 ;  /* 0x000000ffff097224 */ /* 0x000fe200078e000d */
[----:B------:R-:W-:Y:S01]  /*1620*/  IADD3 R2, PT, PT, -R2, RZ, RZ ;  /* 0x000000ff02027210 */ /* 0x000fe20007ffe1ff */
[----:B------:R-:W-:Y:S01]  /*1630*/  @!P6 IMAD.IADD R3, R3, 0x1, -R6 ;  /* 0x000000010303e824 */ /* 0x000fe200078e0a06 */
[----:B------:R-:W-:Y:S01]  /*1640*/  IABS R127, R150 ;  /* 0x00000096007f7213 */ /* 0x000fe20000000000 */
[----:B------:R-:W-:Y:S01]  /*1650*/  @!P1 IMAD.MOV R9, RZ, RZ, -R9 ;  /* 0x000000ffff099224 */ /* 0x000fe200078e0a09 */
[----:B------:R-:W-:Y:S01]  /*1660*/  ISETP.GE.AND P1, PT, R16, RZ, PT ;  /* 0x000000ff1000720c */ /* 0x000fe20003f26270 */
[C---:B------:R-:W-:Y:S01]  /*1670*/  IMAD R14, R6.reuse, R14, R15 ;  /* 0x0000000e060e7224 */ /* 0x040fe200078e020f */
[C---:B------:R-:W-:Y:S01]  /*1680*/  ISETP.GT.U32.AND P6, PT, R6.reuse, R3, PT ;  /* 0x000000030600720c */ /* 0x040fe20003fc4070 */
[----:B------:R-:W-:Y:S01]  /*1690*/  IMAD R16, R6, R2, R17 ;  /* 0x0000000206107224 */ /* 0x000fe200078e0211 */
[----:B------:R-:W-:Y:S01]  /*16a0*/  @!P5 IADD3 R10, PT, PT, R10, -R6, RZ ;  /* 0x800000060a0ad210 */ /* 0x000fe20007ffe0ff */
[----:B------:R-:W-:Y:S01]  /*16b0*/  IMAD.HI.U32 R2, R0, R23, RZ ;  /* 0x0000001700027227 */ /* 0x000fe200078e00ff */
[----:B------:R-:W-:-:S02]  /*16c0*/  ISETP.GT.U32.AND P5, PT, R6, R14, PT ;  /* 0x0000000e0600720c */ /* 0x000fc40003fa4070 */
[----:B------:R-:W-:Y:S01]  /*16d0*/  IABS R15, R19 ;  /* 0x00000013000f7213 */ /* 0x000fe20000000000 */
[----:B------:R-:W-:Y:S01]  /*16e0*/  IMAD.HI.U32 R13, R0, R25, RZ ;  /* 0x00000019000d7227 */ /* 0x000fe200078e00ff */
[----:B------:R-:W-:Y:S02]  /*16f0*/  @!P2 IADD3 R10, PT, PT, -R10, RZ, RZ ;  /* 0x000000ff0a0aa210 */ /* 0x000fe40007ffe1ff */
[----:B------:R-:W-:Y:S01]  /*1700*/  ISETP.GT.U32.AND P2, PT, R6, R16, PT ;  /* 0x000000100600720c */ /* 0x000fe20003f44070 */
[----:B------:R-:W-:Y:S01]  /*1710*/  IMAD.MOV R2, RZ, RZ, -R2 ;  /* 0x000000ffff027224 */ /* 0x000fe200078e0a02 */
[----:B------:R-:W-:Y:S01]  /*1720*/  IABS R17, R22 ;  /* 0x0000001600117213 */ /* 0x000fe20000000000 */
[----:B------:R-:W-:Y:S01]  /*1730*/  IMAD.MOV R13, RZ, RZ, -R13 ;  /* 0x000000ffff0d7224 */ /* 0x000fe200078e0a0d */
[----:B------:R-:W-:Y:S01]  /*1740*/  IADD3 R130, PT, PT, R198, 0x71, RZ ;  /* 0x00000071c6827810 */ /* 0x000fe20007ffe0ff */
[----:B------:R-:W-:Y:S01]  /*1750*/  IMAD R23, R6, R2, R23 ;  /* 0x0000000206177224 */ /* 0x000fe200078e0217 */
[----:B------:R-:W-:Y:S01]  /*1760*/  IADD3 R144, PT, PT, R198, 0x74, RZ ;  /* 0x00000074c6907810 */ /* 0x000fe20007ffe0ff */
[C---:B------:R-:W-:Y:S01]  /*1770*/  IMAD R25, R6.reuse, R13, R25 ;  /* 0x0000000d06197224 */ /* 0x040fe200078e0219 */
[----:B------:R-:W-:Y:S01]  /*1780*/  IABS R139, R130 ;  /* 0x00000082008b7213 */ /* 0x000fe20000000000 */
[----:B------:R-:W-:Y:S01]  /*1790*/  @!P6 IMAD.IADD R3, R3, 0x1, -R6 ;  /* 0x000000010303e824 */ /* 0x000fe200078e0a06 */
[----:B------:R-:W-:Y:S01]  /*17a0*/  ISETP.GT.U32.AND P6, PT, R6, R23, PT ;  /* 0x000000170600720c */ /* 0x000fe20003fc4070 */
[----:B------:R-:W-:Y:S01]  /*17b0*/  IMAD.HI.U32 R2, R0, R15, RZ ;  /* 0x0000000f00027227 */ /* 0x000fe200078e00ff */
[----:B------:R-:W-:-:S02]  /*17c0*/  IABS R143, R144 ;  /* 0x00000090008f7213 */ /* 0x000fc40000000000 */
[----:B------:R-:W-:Y:S01]  /*17d0*/  MOV R13, R3 ;  /* 0x00000003000d7202 */ /* 0x000fe20000000f00 */
[----:B------:R-:W-:Y:S01]  /*17e0*/  @!P5 IMAD.IADD R14, R14, 0x1, -R6 ;  /* 0x000000010e0ed824 */ /* 0x000fe200078e0a06 */
[----:B------:R-:W-:Y:S01]  /*17f0*/  ISETP.GT.U32.AND P5, PT, R6, R25, PT ;  /* 0x000000190600720c */ /* 0x000fe20003fa4070 */
[----:B------:R-:W-:Y:S01]  /*1800*/  IMAD.MOV R2, RZ, RZ, -R2 ;  /* 0x000000ffff027224 */ /* 0x000fe200078e0a02 */
[----:B------:R-:W-:Y:S01]  /*1810*/  IADD3 R124, PT, PT, R198, 0x7a, RZ ;  /* 0x0000007ac67c7810 */ /* 0x000fe20007ffe0ff */
[--C-:B------:R-:W-:Y:S01]  /*1820*/  @!P2 IMAD.IADD R16, R16, 0x1, -R6.reuse ;  /* 0x000000011010a824 */ /* 0x100fe200078e0a06 */
[C---:B------:R-:W-:Y:S01]  /*1830*/  ISETP.GT.U32.AND P2, PT, R6.reuse, R14, PT ;  /* 0x0000000e0600720c */ /* 0x040fe20003f44070 */
[C---:B------:R-:W-:Y:S01]  /*1840*/  IMAD R28, R6.reuse, R2, R15 ;  /* 0x00000002061c7224 */ /* 0x040fe200078e020f */
[----:B------:R-:W-:Y:S01]  /*1850*/  IABS R15, R20 ;  /* 0x00000014000f7213 */ /* 0x000fe20000000000 */
[----:B------:R-:W-:Y:S01]  /*1860*/  @!P6 IMAD.IADD R23, R23, 0x1, -R6 ;  /* 0x000000011717e824 */ /* 0x000fe200078e0a06 */
[----:B------:R-:W-:Y:S01]  /*1870*/  ISETP.GT.U32.AND P6, PT, R6, R16, PT ;  /* 0x000000100600720c */ /* 0x000fe20003fc4070 */
[----:B------:R-:W-:Y:S01]  /*1880*/  @!P3 IMAD.MOV R13, RZ, RZ, -R13 ;  /* 0x000000ffff0db224 */ /* 0x000fe200078e0a0d */
[----:B------:R-:W-:Y:S01]  /*1890*/  IABS R131, R124 ;  /* 0x0000007c00837213 */ /* 0x000fe20000000000 */
[----:B------:R-:W-:Y:S01]  /*18a0*/  IMAD.HI.U32 R2, R0, R15, RZ ;  /* 0x0000000f00027227 */ /* 0x000fe200078e00ff */
[----:B------:R-:W-:-:S02]  /*18b0*/  IADD3 R126, PT, PT, R198, 0x7e, RZ ;  /* 0x0000007ec67e7810 */ /* 0x000fc40007ffe0ff */
[----:B------:R-:W-:Y:S01]  /*18c0*/  IABS R155, R198 ;  /* 0x000000c6009b7213 */ /* 0x000fe20000000000 */
[--C-:B------:R-:W-:Y:S01]  /*18d0*/  @!P5 IMAD.IADD R25, R25, 0x1, -R6.reuse ;  /* 0x000000011919d824 */ /* 0x100fe200078e0a06 */
[----:B------:R-:W-:Y:S01]  /*18e0*/  ISETP.GT.U32.AND P5, PT, R6, R23, PT ;  /* 0x000000170600720c */ /* 0x000fe20003fa4070 */
[--C-:B------:R-:W-:Y:S01]  /*18f0*/  @!P2 IMAD.IADD R14, R14, 0x1, -R6.reuse ;  /* 0x000000010e0ea824 */ /* 0x100fe200078e0a06 */
[----:B------:R-:W-:Y:S01]  /*1900*/  IADD3 R2, PT, PT, -R2, RZ, RZ ;  /* 0x000000ff02027210 */ /* 0x000fe20007ffe1ff */
[----:B------:R-:W-:Y:S01]  /*1910*/  IMAD.HI.U32 R3, R0, R17, RZ ;  /* 0x0000001100037227 */ /* 0x000fe200078e00ff */
[C---:B------:R-:W-:Y:S02]  /*1920*/  ISETP.GT.U32.AND P2, PT, R6.reuse, R28, PT ;  /* 0x0000001c0600720c */ /* 0x040fe40003f44070 */
[C---:B------:R-:W-:Y:S01]  /*1930*/  ISETP.GT.U32.AND P3, PT, R6.reuse, R25, PT ;  /* 0x000000190600720c */ /* 0x040fe20003f64070 */
[----:B------:R-:W-:Y:S02]  /*1940*/  IMAD R38, R6, R2, R15 ;  /* 0x0000000206267224 */ /* 0x000fe400078e020f */
[----:B------:R-:W-:Y:S01]  /*1950*/  @!P6 IMAD.IADD R16, R16, 0x1, -R6 ;  /* 0x000000011010e824 */ /* 0x000fe200078e0a06 */
[----:B------:R-:W-:Y:S01]  /*1960*/  ISETP.GE.AND P6, PT, R18, RZ, PT ;  /* 0x000000ff1200720c */ /* 0x000fe20003fc6270 */
[----:B------:R-:W-:Y:S01]  /*1970*/  IMAD.HI.U32 R2, R0, R39, RZ ;  /* 0x0000002700027227 */ /* 0x000fe200078e00ff */
[----:B------:R-:W-:-:S03]  /*1980*/  IADD3 R18, PT, PT, R198, 0xe, RZ ;  /* 0x0000000ec6127810 */ /* 0x000fc60007ffe0ff */
[--C-:B------:R-:W-:Y:S01]  /*1990*/  @!P5 IMAD.IADD R23, R23, 0x1, -R6.reuse ;  /* 0x000000011717d824 */ /* 0x100fe200078e0a06 */
[----:B------:R-:W-:Y:S01]  /*19a0*/  ISETP.GT.U32.AND P5, PT, R6, R38, PT ;  /* 0x000000260600720c */ /* 0x000fe20003fa4070 */
[----:B------:R-:W-:Y:S01]  /*19b0*/  @!P2 IMAD.IADD R28, R28, 0x1, -R6 ;  /* 0x000000011c1ca824 */ /* 0x000fe200078e0a06 */
[----:B------:R-:W-:Y:S01]  /*19c0*/  IADD3 R2, PT, PT, -R2, RZ, RZ ;  /* 0x000000ff02027210 */ /* 0x000fe20007ffe1ff */
[----:B------:R-:W-:Y:S01]  /*19d0*/  @!P0 IMAD.MOV R14, RZ, RZ, -R14 ;  /* 0x000000ffff0e8224 */ /* 0x000fe200078e0a0e */
[----:B------:R-:W-:Y:S01]  /*19e0*/  IABS R41, R18 ;  /* 0x0000001200297213 */ /* 0x000fe20000000000 */
[----:B------:R-:W-:Y:S01]  /*19f0*/  IMAD.MOV R3, RZ, RZ, -R3 ;  /* 0x000000ffff037224 */ /* 0x000fe200078e0a03 */
[C---:B------:R-:W-:Y:S01]  /*1a00*/  ISETP.GT.U32.AND P0, PT, R6.reuse, R28, PT ;  /* 0x0000001c0600720c */ /* 0x040fe20003f04070 */
[----:B------:R-:W-:Y:S01]  /*1a10*/  IMAD R39, R6, R2, R39 ;  /* 0x0000000206277224 */ /* 0x000fe200078e0227 */
[----:B------:R-:W-:Y:S01]  /*1a20*/  ISETP.GE.AND P2, PT, R20, RZ, PT ;  /* 0x000000ff1400720c */ /* 0x000fe20003f46270 */
[----:B------:R-:W-:Y:S01]  /*1a30*/  IMAD.HI.U32 R2, R0, R41, RZ ;  /* 0x0000002900027227 */ /* 0x000fe200078e00ff */
[----:B------:R-:W-:-:S03]  /*1a40*/  IADD3 R20, PT, PT, R198, 0xf, RZ ;  /* 0x0000000fc6147810 */ /* 0x000fc60007ffe0ff */
[----:B------:R-:W-:Y:S01]  /*1a50*/  @!P5 IMAD.IADD R38, R38, 0x1, -R6 ;  /* 0x000000012626d824 */ /* 0x000fe200078e0a06 */
[----:B------:R-:W-:Y:S01]  /*1a60*/  IADD3 R2, PT, PT, -R2, RZ, RZ ;  /* 0x000000ff02027210 */ /* 0x000fe20007ffe1ff */
[----:B------:R-:W-:Y:S01]  /*1a70*/  @!P4 IMAD.MOV R16, RZ, RZ, -R16 ;  /* 0x000000ffff10c224 */ /* 0x000fe200078e0a10 */
[----:B------:R-:W-:Y:S01]  /*1a80*/  IABS R15, R20 ;  /* 0x00000014000f7213 */ /* 0x000fe20000000000 */
[C---:B------:R-:W-:Y:S01]  /*1a90*/  IMAD R40, R6.reuse, R3, R17 ;  /* 0x0000000306287224 */ /* 0x040fe200078e0211 */
[C---:B------:R-:W-:Y:S01]  /*1aa0*/  ISETP.GT.U32.AND P5, PT, R6.reuse, R38, PT ;  /* 0x000000260600720c */ /* 0x040fe20003fa4070 */
[C---:B------:R-:W-:Y:S01]  /*1ab0*/  IMAD R41, R6.reuse, R2, R41 ;  /* 0x0000000206297224 */ /* 0x040fe200078e0229 */
[----:B------:R-:W-:Y:S01]  /*1ac0*/  ISETP.GT.U32.AND P4, PT, R6, R39, PT ;  /* 0x000000270600720c */ /* 0x000fe20003f84070 */
[----:B------:R-:W-:Y:S01]  /*1ad0*/  @!P0 IMAD.IADD R28, R28, 0x1, -R6 ;  /* 0x000000011c1c8824 */ /* 0x000fe200078e0a06 */
[----:B------:R-:W-:Y:S01]  /*1ae0*/  ISETP.GE.AND P0, PT, R22, RZ, PT ;  /* 0x000000ff1600720c */ /* 0x000fe20003f06270 */
[----:B------:R-:W-:-:S02]  /*1af0*/  VIADD R22, R198, 0x10 ;  /* 0x00000010c6167836 */ /* 0x000fc40000000000 */
[----:B------:R-:W-:Y:S01]  /*1b00*/  @!P3 IMAD.IADD R25, R25, 0x1, -R6 ;  /* 0x000000011919b824 */ /* 0x000fe200078e0a06 */
[----:B------:R-:W-:Y:S01]  /*1b10*/  ISETP.GE.AND P3, PT, R19, RZ, PT ;  /* 0x000000ff1300720c */ /* 0x000fe20003f66270 */
[----:B------:R-:W-:Y:S01]  /*1b20*/  IMAD.HI.U32 R2, R0, R15, RZ ;  /* 0x0000000f00027227 */ /* 0x000fe200078e00ff */
[----:B------:R-:W-:Y:S02]  /*1b30*/  IABS R17, R22 ;  /* 0x0000001600117213 */ /* 0x000fe40000000000 */
[----:B------:R-:W-:Y:S01]  /*1b40*/  @!P6 IADD3 R25, PT, PT, -R25, RZ, RZ ;  /* 0x000000ff1919e210 */ /* 0x000fe20007ffe1ff */
[----:B------:R-:W-:Y:S01]  /*1b50*/  IMAD.MOV R3, RZ, RZ, -R2 ;  /* 0x000000ffff037224 */ /* 0x000fe200078e0a02 */
[----:B------:R-:W-:Y:S01]  /*1b60*/  @!P5 IADD3 R38, PT, PT, R38, -R6, RZ ;  /* 0x800000062626d210 */ /* 0x000fe20007ffe0ff */
[----:B------:R-:W-:Y:S01]  /*1b70*/  IMAD.HI.U32 R2, R0, R17, RZ ;  /* 0x0000001100027227 */ /* 0x000fe200078e00ff */
[C---:B------:R-:W-:Y:S02]  /*1b80*/  ISETP.GT.U32.AND P5, PT, R6.reuse, R41, PT ;  /* 0x000000290600720c */ /* 0x040fe40003fa4070 */
[----:B------:R-:W-:Y:S01]  /*1b90*/  ISETP.GT.U32.AND P6, PT, R6, R40, PT ;  /* 0x000000280600720c */ /* 0x000fe20003fc4070 */
[----:B------:R-:W-:Y:S01]  /*1ba0*/  IMAD.MOV R2, RZ, RZ, -R2 ;  /* 0x000000ffff027224 */ /* 0x000fe200078e0a02 */
[----:B------:R-:W-:Y:S01]  /*1bb0*/  IABS R19, R24 ;  /* 0x0000001800137213 */ /* 0x000fe20000000000 */
[----:B------:R-:W-:Y:S01]  /*1bc0*/  @!P4 IMAD.IADD R39, R39, 0x1, -R6 ;  /* 0x000000012727c824 */ /* 0x000fe200078e0a06 */
[----:B------:R-:W-:Y:S01]  /*1bd0*/  ISETP.GE.AND P4, PT, R18, RZ, PT ;  /* 0x000000ff1200720c */ /* 0x000fe20003f86270 */
[----:B------:R-:W-:Y:S01]  /*1be0*/  IMAD R18, R6, R2, R17 ;  /* 0x0000000206127224 */ /* 0x000fe200078e0211 */
[----:B------:R-:W-:Y:S01]  /*1bf0*/  IABS R17, R27 ;  /* 0x0000001b00117213 */ /* 0x000fe20000000000 */
[----:B------:R-:W-:Y:S01]  /*1c00*/  IMAD.HI.U32 R2, R0, R19, RZ ;  /* 0x0000001300027227 */ /* 0x000fe200078e00ff */
[----:B------:R-:W-:-:S03]  /*1c10*/  @!P2 IADD3 R38, PT, PT, -R38, RZ, RZ ;  /* 0x000000ff2626a210 */ /* 0x000fc60007ffe1ff */
[----:B------:R-:W-:Y:S02]  /*1c20*/  @!P5 IMAD.IADD R41, R41, 0x1, -R6 ;  /* 0x000000012929d824 */ /* 0x000fe400078e0a06 */
[----:B------:R-:W-:Y:S01]  /*1c30*/  @!P6 IADD3 R40, PT, PT, R40, -R6, RZ ;  /* 0x800000062828e210 */ /* 0x000fe20007ffe0ff */
[C---:B------:R-:W-:Y:S01]  /*1c40*/  IMAD R15, R6.reuse, R3, R15 ;  /* 0x00000003060f7224 */ /* 0x040fe200078e020f */
[C---:B------:R-:W-:Y:S01]  /*1c50*/  ISETP.GT.U32.AND P6, PT, R6.reuse, R39, PT ;  /* 0x000000270600720c */ /* 0x040fe20003fc4070 */
[----:B------:R-:W-:Y:S01]  /*1c60*/  IMAD.MOV R2, RZ, RZ, -R2 ;  /* 0x000000ffff027224 */ /* 0x000fe200078e0a02 */
[C---:B------:R-:W-:Y:S01]  /*1c70*/  ISETP.GT.U32.AND P5, PT, R6.reuse, R41, PT ;  /* 0x000000290600720c */ /* 0x040fe20003fa4070 */
[----:B------:R-:W-:Y:S01]  /*1c80*/  @!P3 IMAD.MOV R28, RZ, RZ, -R28 ;  /* 0x000000ffff1cb224 */ /* 0x000fe200078e0a1c */
[C---:B------:R-:W-:Y:S01]  /*1c90*/  ISETP.GT.U32.AND P3, PT, R6.reuse, R40, PT ;  /* 0x000000280600720c */ /* 0x040fe20003f64070 */
[----:B------:R-:W-:Y:S02]  /*1ca0*/  IMAD R19, R6, R2, R19 ;  /* 0x0000000206137224 */ /* 0x000fe400078e0213 */
[----:B------:R-:W-:Y:S01]  /*1cb0*/  @!P1 IMAD.MOV R23, RZ, RZ, -R23 ;  /* 0x000000ffff179224 */ /* 0x000fe200078e0a17 */
[----:B------:R-:W-:Y:S01]  /*1cc0*/  ISETP.GE.AND P1, PT, R21, RZ, PT ;  /* 0x000000ff1500720c */ /* 0x000fe20003f26270 */
[----:B------:R-:W-:Y:S01]  /*1cd0*/  IMAD.HI.U32 R2, R0, R17, RZ ;  /* 0x0000001100027227 */ /* 0x000fe200078e00ff */
[----:B------:R-:W-:-:S03]  /*1ce0*/  IABS R21, R26 ;  /* 0x0000001a00157213 */ /* 0x000fc60000000000 */
[-C--:B------:R-:W-:Y:S01]  /*1cf0*/  @!P6 IADD3 R39, PT, PT, R39, -R6.reuse, RZ ;  /* 0x800000062727e210 */ /* 0x080fe20007ffe0ff */
[----:B------:R-:W-:Y:S01]  /*1d00*/  IMAD.MOV R2, RZ, RZ, -R2 ;  /* 0x000000ffff027224 */ /* 0x000fe200078e0a02 */
[----:B------:R-:W-:Y:S01]  /*1d10*/  @!P5 IADD3 R41, PT, PT, R41, -R6, RZ ;  /* 0x800000062929d210 */ /* 0x000fe20007ffe0ff */
[----:B------:R-:W-:Y:S01]  /*1d20*/  IMAD.HI.U32 R3, R0, R21, RZ ;  /* 0x0000001500037227 */ /* 0x000fe200078e00ff */
[C---:B------:R-:W-:Y:S02]  /*1d30*/  ISETP.GT.U32.AND P5, PT, R6.reuse, R18, PT ;  /* 0x000000120600720c */ /* 0x040fe40003fa4070 */
[C---:B------:R-:W-:Y:S01]  /*1d40*/  ISETP.GT.U32.AND P6, PT, R6.reuse, R15, PT ;  /* 0x0000000f0600720c */ /* 0x040fe20003fc4070 */
[----:B------:R-:W-:Y:S02]  /*1d50*/  IMAD R17, R6, R2, R17 ;  /* 0x0000000206117224 */ /* 0x000fe400078e0211 */
[----:B------:R-:W-:Y:S02]  /*1d60*/  IMAD.MOV R3, RZ, RZ, -R3 ;  /* 0x000000ffff037224 */ /* 0x000fe400078e0a03 */
[--C-:B------:R-:W-:Y:S01]  /*1d70*/  @!P3 IMAD.IADD R40, R40, 0x1, -R6.reuse ;  /* 0x000000012828b824 */ /* 0x100fe200078e0a06 */
[----:B------:R-:W-:Y:S01]  /*1d80*/  ISETP.GE.AND P3, PT, R20, RZ, PT ;  /* 0x000000ff1400720c */ /* 0x000fe20003f66270 */
[----:B------:R-:W-:Y:S01]  /*1d90*/  @!P1 IMAD.MOV R39, RZ, RZ, -R39 ;  /* 0x000000ffff279224 */ /* 0x000fe200078e0a27 */
[C---:B------:R-:W-:Y:S01]  /*1da0*/  ISETP.GT.U32.AND P1, PT, R6.reuse, R19, PT ;  /* 0x000000130600720c */ /* 0x040fe20003f24070 */
[----:B------:R-:W-:Y:S01]  /*1db0*/  IMAD R20, R6, R3, R21 ;  /* 0x0000000306147224 */ /* 0x000fe200078e0215 */
[----:B------:R-:W-:Y:S01]  /*1dc0*/  IABS R3, R29 ;  /* 0x0000001d00037213 */ /* 0x000fe20000000000 */
[----:B------:R-:W-:Y:S01]  /*1dd0*/  @!P5 IMAD.IADD R18, R18, 0x1, -R6 ;  /* 0x000000011212d824 */ /* 0x000fe200078e0a06 */
[----:B------:R-:W-:Y:S01]  /*1de0*/  @!P0 IADD3 R40, PT, PT, -R40, RZ, RZ ;  /* 0x000000ff28288210 */ /* 0x000fe20007ffe1ff */
[----:B------:R-:W-:Y:S01]  /*1df0*/  @!P4 IMAD.MOV R41, RZ, RZ, -R41 ;  /* 0x000000ffff29c224 */ /* 0x000fe200078e0a29 */
[----:B------:R-:W-:Y:S01]  /*1e00*/  @!P6 IADD3 R15, PT, PT, R15, -R6, RZ ;  /* 0x800000060f0fe210 */ /* 0x000fe20007ffe0ff */
[----:B------:R-:W-:Y:S01]  /*1e10*/  IMAD.HI.U32 R2, R0, R3, RZ ;  /* 0x0000000300027227 */ /* 0x000fe200078e00ff */
[----:B------:R-:W-:-:S02]  /*1e20*/  ISETP.GT.U32.AND P2, PT, R6, R18, PT ;  /* 0x000000120600720c */ /* 0x000fc40003f44070 */
[----:B------:R-:W-:Y:S01]  /*1e30*/  ISETP.GT.U32.AND P5, PT, R6, R15, PT ;  /* 0x0000000f0600720c */ /* 0x000fe20003fa4070 */
[----:B------:R-:W-:Y:S01]  /*1e40*/  IMAD.MOV R2, RZ, RZ, -R2 ;  /* 0x000000ffff027224 */ /* 0x000fe200078e0a02 */
[----:B------:R-:W-:Y:S01]  /*1e50*/  ISETP.GE.AND P0, PT, R24, RZ, PT ;  /* 0x000000ff1800720c */ /* 0x000fe20003f06270 */
[--C-:B------:R-:W-:Y:S01]  /*1e60*/  @!P1 IMAD.IADD R19, R19, 0x1, -R6.reuse ;  /* 0x0000000113139824 */ /* 0x100fe200078e0a06 */
[C---:B------:R-:W-:Y:S01]  /*1e70*/  IADD3 R24, PT, PT, R198.reuse, 0x15, RZ ;  /* 0x00000015c6187810 */ /* 0x040fe20007ffe0ff */
[----:B------:R-:W-:Y:S01]  /*1e80*/  VIADD R57, R198, 0x2a ;  /* 0x0000002ac6397836 */ /* 0x000fe20000000000 */
[----:B------:R-:W-:Y:S01]  /*1e90*/  ISETP.GT.U32.AND P4, PT, R6, R20, PT ;  /* 0x000000140600720c */ /* 0x000fe20003f84070 */
[C---:B------:R-:W-:Y:S01]  /*1ea0*/  VIADD R58, R198.reuse, 0x2b ;  /* 0x0000002bc63a7836 */ /* 0x040fe20000000000 */
[----:B------:R-:W-:Y:S01]  /*1eb0*/  IABS R21, R24 ;  /* 0x0000001800157213 */ /* 0x000fe20000000000 */
[----:B------:R-:W-:Y:S01]  /*1ec0*/  VIADD R59, R198, 0x2c ;  /* 0x0000002cc63b7836 */ /* 0x000fe20000000000 */
[----:B------:R-:W-:Y:S01]  /*1ed0*/  ISETP.GE.AND P6, PT, R22, RZ, PT ;  /* 0x000000ff1600720c */ /* 0x000fe20003fc6270 */
[--C-:B------:R-:W-:Y:S01]  /*1ee0*/  @!P2 IMAD.IADD R18, R18, 0x1, -R6.reuse ;  /* 0x000000011212a824 */ /* 0x100fe200078e0a06 */
[----:B------:R-:W-:Y:S01]  /*1ef0*/  ISETP.GT.U32.AND P2, PT, R6, R17, PT ;  /* 0x000000110600720c */ /* 0x000fe20003f44070 */
[----:B------:R-:W-:Y:S01]  /*1f00*/  @!P5 IMAD.IADD R15, R15, 0x1, -R6 ;  /* 0x000000010f0fd824 */ /* 0x000fe200078e0a06 */
[----:B------:R-:W-:Y:S01]  /*1f10*/  ISETP.GE.AND P5, PT, R26, RZ, PT ;  /* 0x000000ff1a00720c */ /* 0x000fe20003fa6270 */
[----:B------:R-:W-:Y:S01]  /*1f20*/  IMAD R22, R6, R2, R3 ;  /* 0x0000000206167224 */ /* 0x000fe200078e0203 */
[----:B------:R-:W-:Y:S01]  /*1f30*/  IADD3 R26, PT, PT, R198, 0x16, RZ ;  /* 0x00000016c61a7810 */ /* 0x000fe20007ffe0ff */
[----:B------:R-:W-:Y:S01]  /*1f40*/  IMAD.HI.U32 R2, R0, R21, RZ ;  /* 0x0000001500027227 */ /* 0x000fe200078e00ff */
[----:B------:R-:W-:-:S02]  /*1f50*/  @!P3 IADD3 R15, PT, PT, -R15, RZ, RZ ;  /* 0x000000ff0f0fb210 */ /* 0x000fc40007ffe1ff */
[----:B------:R-:W-:Y:S01]  /*1f60*/  ISETP.GT.U32.AND P3, PT, R6, R19, PT ;  /* 0x000000130600720c */ /* 0x000fe20003f64070 */
[----:B------:R-:W-:Y:S01]  /*1f70*/  @!P4 IMAD.IADD R20, R20, 0x1, -R6 ;  /* 0x000000011414c824 */ /* 0x000fe200078e0a06 */
[----:B------:R-:W-:Y:S01]  /*1f80*/  IADD3 R2, PT, PT, -R2, RZ, RZ ;  /* 0x000000ff02027210 */ /* 0x000fe20007ffe1ff */
[----:B------:R-:W-:Y:S01]  /*1f90*/  @!P6 IMAD.MOV R18, RZ, RZ, -R18 ;  /* 0x000000ffff12e224 */ /* 0x000fe200078e0a12 */
[----:B------:R-:W-:Y:S01]  /*1fa0*/  IABS R3, R26 ;  /* 0x0000001a00037213 */ /* 0x000fe20000000000 */
[----:B------:R-:W-:Y:S01]  /*1fb0*/  @!P2 IMAD.IADD R17, R17, 0x1, -R6 ;  /* 0x000000011111a824 */ /* 0x000fe200078e0a06 */
[C---:B------:R-:W-:Y:S01]  /*1fc0*/  ISETP.GT.U32.AND P4, PT, R6.reuse, R20, PT ;  /* 0x000000140600720c */ /* 0x040fe20003f84070 */
[----:B------:R-:W-:Y:S01]  /*1fd0*/  IMAD R21, R6, R2, R21 ;  /* 0x0000000206157224 */ /* 0x000fe200078e0215 */
[----:B------:R-:W-:Y:S01]  /*1fe0*/  ISETP.GE.AND P1, PT, R27, RZ, PT ;  /* 0x000000ff1b00720c */ /* 0x000fe20003f26270 */
[----:B------:R-:W-:Y:S01]  /*1ff0*/  IMAD.HI.U32 R2, R0, R3, RZ ;  /* 0x0000000300027227 */ /* 0x000fe200078e00ff */
[----:B------:R-:W-:-:S02]  /*2000*/  ISETP.GT.U32.AND P2, PT, R6, R17, PT ;  /* 0x000000110600720c */ /* 0x000fc40003f44070 */
[----:B------:R-:W-:Y:S01]  /*2010*/  IABS R27, R30 ;  /* 0x0000001e001b7213 */ /* 0x000fe20000000000 */
[--C-:B------:R-:W-:Y:S01]  /*2020*/  @!P3 IMAD.IADD R19, R19, 0x1, -R6.reuse ;  /* 0x000000011313b824 */ /* 0x100fe200078e0a06 */
[----:B------:R-:W-:Y:S01]  /*2030*/  ISETP.GT.U32.AND P3, PT, R6, R22, PT ;  /* 0x000000160600720c */ /* 0x000fe20003f64070 */
[----:B------:R-:W-:Y:S01]  /*2040*/  VIADD R60, R198, 0x2d ;  /* 0x0000002dc63c7836 */ /* 0x000fe20000000000 */
[----:B------:R-:W-:Y:S01]  /*2050*/  IADD3 R2, PT, PT, -R2, RZ, RZ ;  /* 0x000000ff02027210 */ /* 0x000fe20007ffe1ff */
[----:B------:R-:W-:Y:S01]  /*2060*/  @!P0 IMAD.MOV R19, RZ, RZ, -R19 ;  /* 0x000000ffff138224 */ /* 0x000fe200078e0a13 */
[----:B------:R-:W-:Y:S01]  /*2070*/  ISETP.GE.AND P6, PT, R29, RZ, PT ;  /* 0x000000ff1d00720c */ /* 0x000fe20003fc6270 */
[--C-:B------:R-:W-:Y:S01]  /*2080*/  @!P4 IMAD.IADD R20, R20, 0x1, -R6.reuse ;  /* 0x000000011414c824 */ /* 0x100fe200078e0a06 */
[----:B------:R-:W-:Y:S01]  /*2090*/  ISETP.GE.AND P4, PT, R24, RZ, PT ;  /* 0x000000ff1800720c */ /* 0x000fe20003f86270 */
[C---:B------:R-:W-:Y:S01]  /*20a0*/  IMAD R24, R6.reuse, R2, R3 ;  /* 0x0000000206187224 */ /* 0x040fe200078e0203 */
[----:B------:R-:W-:Y:S01]  /*20b0*/  IABS R29, R31 ;  /* 0x0000001f001d7213 */ /* 0x000fe20000000000 */
[----:B------:R-:W-:Y:S01]  /*20c0*/  @!P2 IMAD.IADD R17, R17, 0x1, -R6 ;  /* 0x000000011111a824 */ /* 0x000fe200078e0a06 */
[----:B------:R-:W-:Y:S01]  /*20d0*/  ISETP.GT.U32.AND P2, PT, R6, R21, PT ;  /* 0x000000150600720c */ /* 0x000fe20003f44070 */
[----:B------:R-:W-:Y:S01]  /*20e0*/  IMAD.HI.U32 R2, R0, R27, RZ ;  /* 0x0000001b00027227 */ /* 0x000fe200078e00ff */
[----:B------:R-:W-:-:S02]  /*20f0*/  IABS R53, R57 ;  /* 0x0000003900357213 */ /* 0x000fc40000000000 */
[----:B------:R-:W-:Y:S01]  /*2100*/  IABS R55, R58 ;  /* 0x0000003a00377213 */ /* 0x000fe20000000000 */
[----:B------:R-:W-:Y:S01]  /*2110*/  @!P3 IMAD.IADD R22, R22, 0x1, -R6 ;  /* 0x000000011616b824 */ /* 0x000fe200078e0a06 */
[----:B------:R-:W-:Y:S01]  /*2120*/  IADD3 R2, PT, PT, -R2, RZ, RZ ;  /* 0x000000ff02027210 */ /* 0x000fe20007ffe1ff */
[----:B------:R-:W-:Y:S01]  /*2130*/  IMAD.HI.U32 R3, R0, R29, RZ ;  /* 0x0000001d00037227 */ /* 0x000fe200078e00ff */
[----:B------:R-:W-:Y:S02]  /*2140*/  ISETP.GE.AND P3, PT, R26, RZ, PT ;  /* 0x000000ff1a00720c */ /* 0x000fe40003f66270 */
[C---:B------:R-:W-:Y:S01]  /*2150*/  ISETP.GT.U32.AND P0, PT, R6.reuse, R22, PT ;  /* 0x000000160600720c */ /* 0x040fe20003f04070 */
[----:B------:R-:W-:Y:S01]  /*2160*/  @!P5 IMAD.MOV R20, RZ, RZ, -R20 ;  /* 0x000000ffff14d224 */ /* 0x000fe200078e0a14 */
[C---:B------:R-:W-:Y:S01]  /*2170*/  ISETP.GT.U32.AND P5, PT, R6.reuse, R24, PT ;  /* 0x000000180600720c */ /* 0x040fe20003fa4070 */
[----:B------:R-:W-:Y:S01]  /*2180*/  IMAD R26, R6, R2, R27 ;  /* 0x00000002061a7224 */ /* 0x000fe200078e021b */
[----:B------:R-:W-:Y:S01]  /*2190*/  @!P2 IADD3 R21, PT, PT, R21, -R6, RZ ;  /* 0x800000061515a210 */ /* 0x000fe20007ffe0ff */
[----:B------:R-:W-:-:S02]  /*21a0*/  IMAD.MOV R3, RZ, RZ, -R3 ;  /* 0x000000ffff037224 */ /* 0x000fc400078e0a03 */
[----:B------:R-:W-:Y:S01]  /*21b0*/  @!P1 IMAD.MOV R17, RZ, RZ, -R17 ;  /* 0x000000ffff119224 */ /* 0x000fe200078e0a11 */
[C---:B------:R-:W-:Y:S01]  /*21c0*/  ISETP.GT.U32.AND P2, PT, R6.reuse, R21, PT ;  /* 0x000000150600720c */ /* 0x040fe20003f44070 */
[----:B------:R-:W-:Y:S01]  /*21d0*/  IMAD R27, R6, R3, R29 ;  /* 0x00000003061b7224 */ /* 0x000fe200078e021d */
[----:B------:R-:W-:Y:S01]  /*21e0*/  ISETP.GE.AND P1, PT, R30, RZ, PT ;  /* 0x000000ff1e00720c */ /* 0x000fe20003f26270 */
[C---:B------:R-:W-:Y:S01]  /*21f0*/  VIADD R3, R198.reuse, 0x1a ;  /* 0x0000001ac6037836 */ /* 0x040fe20000000000 */
[----:B------:R-:W-:Y:S01]  /*2200*/  IADD3 R30, PT, PT, R198, 0x19, RZ ;  /* 0x00000019c61e7810 */ /* 0x000fe20007ffe0ff */
[----:B------:R-:W-:Y:S01]  /*2210*/  @!P0 IMAD.IADD R22, R22, 0x1, -R6 ;  /* 0x0000000116168824 */ /* 0x000fe200078e0a06 */
[----:B------:R-:W-:Y:S01]  /*2220*/  ISETP.GE.AND P0, PT, R31, RZ, PT ;  /* 0x000000ff1f00720c */ /* 0x000fe20003f06270 */
[----:B------:R-:W-:Y:S01]  /*2230*/  VIADD R62, R198, 0x34 ;  /* 0x00000034c63e7836 */ /* 0x000fe20000000000 */
[----:B------:R-:W-:Y:S01]  /*2240*/  @!P5 IADD3 R24, PT, PT, R24, -R6, RZ ;  /* 0x800000061818d210 */ /* 0x000fe20007ffe0ff */
[----:B------:R-:W-:Y:S01]  /*2250*/  @!P6 IMAD.MOV R22, RZ, RZ, -R22 ;  /* 0x000000ffff16e224 */ /* 0x000fe200078e0a16 */
[----:B------:R-:W-:Y:S01]  /*2260*/  ISETP.GT.U32.AND P6, PT, R6, R27, PT ;  /* 0x0000001b0600720c */ /* 0x000fe20003fc4070 */
[----:B------:R-:W-:Y:S01]  /*2270*/  VIADD R68, R198, 0x36 ;  /* 0x00000036c6447836 */ /* 0x000fe20000000000 */
[C---:B------:R-:W-:Y:S01]  /*2280*/  ISETP.GT.U32.AND P5, PT, R6.reuse, R24, PT ;  /* 0x000000180600720c */ /* 0x040fe20003fa4070 */
[----:B------:R-:W-:Y:S01]  /*2290*/  @!P2 IMAD.IADD R21, R21, 0x1, -R6 ;  /* 0x000000011515a824 */ /* 0x000fe200078e0a06 */
[----:B------:R-:W-:Y:S01]  /*22a0*/  ISETP.GT.U32.AND P2, PT, R6, R26, PT ;  /* 0x0000001a0600720c */ /* 0x000fe20003f44070 */
[C---:B------:R-:W-:Y:S01]  /*22b0*/  VIADD R69, R198.reuse, 0x3a ;  /* 0x0000003ac6457836 */ /* 0x040fe20000000000 */
[----:B------:R-:W-:Y:S01]  /*22c0*/  IABS R29, R30 ;  /* 0x0000001e001d7213 */ /* 0x000fe20000000000 */
[C---:B------:R-:W-:Y:S01]  /*22d0*/  VIADD R153, R198.reuse, 0x63 ;  /* 0x00000063c6997836 */ /* 0x040fe20000000000 */
[----:B------:R-:W-:Y:S01]  /*22e0*/  IABS R33, R3 ;  /* 0x0000000300217213 */ /* 0x000fe20000000000 */
[----:B------:R-:W-:Y:S01]  /*22f0*/  VIADD R163, R198, 0x65 ;  /* 0x00000065c6a37836 */ /* 0x000fe20000000000 */
[----:B------:R-:W-:Y:S01]  /*2300*/  @!P4 IADD3 R21, PT, PT, -R21, RZ, RZ ;  /* 0x000000ff1515c210 */ /* 0x000fe20007ffe1ff */
[----:B------:R-:W-:Y:S01]  /*2310*/  IMAD.HI.U32 R2, R0, R29, RZ ;  /* 0x0000001d00027227 */ /* 0x000fe200078e00ff */
[----:B------:R-:W-:-:S02]  /*2320*/  ISETP.GE.AND P4, PT, R30, RZ, PT ;  /* 0x000000ff1e00720c */ /* 0x000fc40003f86270 */
[----:B------:R-:W-:Y:S01]  /*2330*/  IABS R31, R32 ;  /* 0x00000020001f7213 */ /* 0x000fe20000000000 */
[--C-:B------:R-:W-:Y:S01]  /*2340*/  @!P6 IMAD.IADD R27, R27, 0x1, -R6.reuse ;  /* 0x000000011b1be824 */ /* 0x100fe200078e0a06 */
[----:B------:R-:W-:Y:S01]  /*2350*/  @!P5 IADD3 R24, PT, PT, R24, -R6, RZ ;  /* 0x800000061818d210 */ /* 0x000fe20007ffe0ff */
[----:B------:R-:W-:Y:S01]  /*2360*/  @!P2 IMAD.IADD R26, R26, 0x1, -R6 ;  /* 0x000000011a1aa824 */ /* 0x000fe200078e0a06 */
[----:B------:R-:W-:Y:S01]  /*2370*/  ISETP.GE.AND P5, PT, R3, RZ, PT ;  /* 0x000000ff0300720c */ /* 0x000fe20003fa6270 */
[----:B------:R-:W-:Y:S01]  /*2380*/  IMAD.MOV R30, RZ, RZ, -R2 ;  /* 0x000000ffff1e7224 */ /* 0x000fe200078e0a02 */
[----:B------:R-:W-:Y:S01]  /*2390*/  ISETP.GT.U32.AND P6, PT, R6, R27, PT ;  /* 0x0000001b0600720c */ /* 0x000fe20003fc4070 */
[----:B------:R-:W-:Y:S01]  /*23a0*/  IMAD.HI.U32 R2, R0, R33, RZ ;  /* 0x0000002100027227 */ /* 0x000fe200078e00ff */
[----:B------:R-:W-:Y:S02]  /*23b0*/  ISETP.GT.U32.AND P2, PT, R6, R26, PT ;  /* 0x0000001a0600720c */ /* 0x000fe40003f44070 */
[----:B------:R-:W-:Y:S01]  /*23c0*/  IABS R65, R68 ;  /* 0x0000004400417213 */ /* 0x000fe20000000000 */
[----:B------:R-:W-:Y:S01]  /*23d0*/  IMAD.HI.U32 R3, R0, R31, RZ ;  /* 0x0000001f00037227 */ /* 0x000fe200078e00ff */
[----:B------:R-:W-:-:S02]  /*23e0*/  IABS R73, R69 ;  /* 0x0000004500497213 */ /* 0x000fc40000000000 */
[----:B------:R-:W-:Y:S01]  /*23f0*/  IABS R147, R153 ;  /* 0x0000009900937213 */ /* 0x000fe20000000000 */
[----:B------:R-:W-:Y:S01]  /*2400*/  IMAD.MOV R2, RZ, RZ, -R2 ;  /* 0x000000ffff027224 */ /* 0x000fe200078e0a02 */
[----:B------:R-:W-:Y:S01]  /*2410*/  IADD3 R3, PT, PT, -R3, RZ, RZ ;  /* 0x000000ff03037210 */ /* 0x000fe20007ffe1ff */
[C---:B------:R-:W-:Y:S01]  /*2420*/  IMAD R29, R6.reuse, R30, R29 ;  /* 0x0000001e061d7224 */ /* 0x040fe200078e021d */
[----:B------:R-:W-:Y:S01]  /*2430*/  IABS R149, R163 ;  /* 0x000000a300957213 */ /* 0x000fe20000000000 */
[----:B------:R-:W-:Y:S01]  /*2440*/  IMAD R33, R6, R2, R33 ;  /* 0x0000000206217224 */ /* 0x000fe200078e0221 */
[----:B------:R-:W-:Y:S01]  /*2450*/  IADD3 R2, PT, PT, R198, 0x1c, RZ ;  /* 0x0000001cc6027810 */ /* 0x000fe20007ffe0ff */
[--C-:B------:R-:W-:Y:S01]  /*2460*/  @!P2 IMAD.IADD R26, R26, 0x1, -R6.reuse ;  /* 0x000000011a1aa824 */ /* 0x100fe200078e0a06 */
[C---:B------:R-:W-:Y:S01]  /*2470*/  ISETP.GT.U32.AND P2, PT, R6.reuse, R29, PT ;  /* 0x0000001d0600720c */ /* 0x040fe20003f44070 */
[----:B------:R-:W-:Y:S01]  /*2480*/  IMAD R30, R6, R3, R31 ;  /* 0x00000003061e7224 */ /* 0x000fe200078e021f */
[----:B------:R-:W-:Y:S01]  /*2490*/  IABS R31, R2 ;  /* 0x00000002001f7213 */ /* 0x000fe20000000000 */
[----:B------:R-:W-:Y:S01]  /*24a0*/  @!P6 IMAD.IADD R27, R27, 0x1, -R6 ;  /* 0x000000011b1be824 */ /* 0x000fe200078e0a06 */
[----:B------:R-:W-:Y:S01]  /*24b0*/  @!P1 IADD3 R26, PT, PT, -R26, RZ, RZ ;  /* 0x000000ff1a1a9210 */ /* 0x000fe20007ffe1ff */
[----:B------:R-:W-:Y:S01]  /*24c0*/  @!P3 IMAD.MOV R24, RZ, RZ, -R24 ;  /* 0x000000ffff18b224 */ /* 0x000fe200078e0a18 */
[C---:B------:R-:W-:Y:S01]  /*24d0*/  ISETP.GT.U32.AND P1, PT, R6.reuse, R33, PT ;  /* 0x000000210600720c */ /* 0x040fe20003f24070 */
[----:B------:R-:W-:Y:S01]  /*24e0*/  @!P0 IMAD.MOV R27, RZ, RZ, -R27 ;  /* 0x000000ffff1b8224 */ /* 0x000fe200078e0a1b */
[----:B------:R-:W-:Y:S01]  /*24f0*/  ISETP.GT.U32.AND P0, PT, R6, R30, PT ;  /* 0x0000001e0600720c */ /* 0x000fe20003f04070 */
[----:B------:R-:W-:Y:S01]  /*2500*/  IMAD.HI.U32 R3, R0, R35, RZ ;  /* 0x0000002300037227 */ /* 0x000fe200078e00ff */
[----:B------:R-:W-:-:S02]  /*2510*/  ISETP.GE.AND P6, PT, R2, RZ, PT ;  /* 0x000000ff0200720c */ /* 0x000fc40003fc6270 */
[----:B------:R-:W-:Y:S01]  /*2520*/  ISETP.GE.AND P3, PT, R32, RZ, PT ;  /* 0x000000ff2000720c */ /* 0x000fe20003f66270 */
[----:B------:R-:W-:Y:S01]  /*2530*/  IMAD.HI.U32 R2, R0, R31, RZ ;  /* 0x0000001f00027227 */ /* 0x000fe200078e00ff */
[----:B------:R-:W-:-:S03]  /*2540*/  @!P2 IADD3 R29, PT, PT, R29, -R6, RZ ;  /* 0x800000061d1da210 */ /* 0x000fc60007ffe0ff */
[----:B------:R-:W-:Y:S01]  /*2550*/  IMAD.MOV R3, RZ, RZ, -R3 ;  /* 0x000000ffff037224 */ /* 0x000fe200078e0a03 */
[----:B------:R-:W-:Y:S01]  /*2560*/  IADD3 R32, PT, PT, -R2, RZ, RZ ;  /* 0x000000ff02207210 */ /* 0x000fe20007ffe1ff */
[--C-:B------:R-:W-:Y:S01]  /*2570*/  @!P1 IMAD.IADD R33, R33, 0x1, -R6.reuse ;  /* 0x0000000121219824 */ /* 0x100fe200078e0a06 */
[----:B------:R-:W-:Y:S01]  /*2580*/  ISETP.GT.U32.AND P2, PT, R6, R29, PT ;  /* 0x0000001d0600720c */ /* 0x000fe20003f44070 */
[----:B------:R-:W-:Y:S02]  /*2590*/  @!P0 IMAD.IADD R30, R30, 0x1, -R6 ;  /* 0x000000011e1e8824 */ /* 0x000fe400078e0a06 */
[C---:B------:R-:W-:Y:S01]  /*25a0*/  IMAD R32, R6.reuse, R32, R31 ;  /* 0x0000002006207224 */ /* 0x040fe200078e021f */
[C---:B------:R-:W-:Y:S01]  /*25b0*/  ISETP.GT.U32.AND P1, PT, R6.reuse, R33, PT ;  /* 0x000000210600720c */ /* 0x040fe20003f24070 */
[C---:B------:R-:W-:Y:S01]  /*25c0*/  IMAD R31, R6.reuse, R3, R35 ;  /* 0x00000003061f7224 */ /* 0x040fe200078e0223 */
[----:B------:R-:W-:Y:S01]  /*25d0*/  ISETP.GT.U32.AND P0, PT, R6, R30, PT ;  /* 0x0000001e0600720c */ /* 0x000fe20003f04070 */
[----:B------:R-:W-:-:S04]  /*25e0*/  IMAD.HI.U32 R3, R0, R43, RZ ;  /* 0x0000002b00037227 */ /* 0x000fc800078e00ff */
[----:B------:R-:W-:Y:S01]  /*25f0*/  IMAD.HI.U32 R2, R0, R37, RZ ;  /* 0x0000002500027227 */ /* 0x000fe200078e00ff */
[----:B------:R-:W-:-:S03]  /*2600*/  IADD3 R3, PT, PT, -R3, RZ, RZ ;  /* 0x000000ff03037210 */ /* 0x000fc60007ffe1ff */
[--C-:B------:R-:W-:Y:S01]  /*2610*/  @!P2 IMAD.IADD R29, R29, 0x1, -R6.reuse ;  /* 0x000000011d1da824 */ /* 0x100fe200078e0a06 */
[----:B------:R-:W-:Y:S01]  /*2620*/  ISETP.GE.AND P2, PT, R34, RZ, PT ;  /* 0x000000ff2200720c */ /* 0x000fe20003f46270 */
[--C-:B------:R-:W-:Y:S01]  /*2630*/  @!P1 IMAD.IADD R33, R33, 0x1, -R6.reuse ;  /* 0x0000000121219824 */ /* 0x100fe200078e0a06 */
[----:B------:R-:W-:Y:S01]  /*2640*/  ISETP.GT.U32.AND P1, PT, R6, R32, PT ;  /* 0x000000200600720c */ /* 0x000fe20003f24070 */
[----:B------:R-:W-:Y:S01]  /*2650*/  @!P0 IMAD.IADD R30, R30, 0x1, -R6 ;  /* 0x000000011e1e8824 */ /* 0x000fe200078e0a06 */
[----:B------:R-:W-:Y:S01]  /*2660*/  IADD3 R2, PT, PT, -R2, RZ, RZ ;  /* 0x000000ff02027210 */ /* 0x000fe20007ffe1ff */
[C---:B------:R-:W-:Y:S01]  /*2670*/  IMAD R34, R6.reuse, R3, R43 ;  /* 0x0000000306227224 */ /* 0x040fe200078e022b */
[----:B------:R-:W-:Y:S01]  /*2680*/  IABS R43, R44 ;  /* 0x0000002c002b7213 */ /* 0x000fe20000000000 */
[----:B------:R-:W-:Y:S01]  /*2690*/  @!P4 IMAD.MOV R29, RZ, RZ, -R29 ;  /* 0x000000ffff1dc224 */ /* 0x000fe200078e0a1d */
[----:B------:R-:W-:Y:S01]  /*26a0*/  ISETP.GT.U32.AND P4, PT, R6, R31, PT ;  /* 0x0000001f0600720c */ /* 0x000fe20003f84070 */
[----:B------:R-:W-:Y:S01]  /*26b0*/  @!P5 IMAD.MOV R33, RZ, RZ, -R33 ;  /* 0x000000ffff21d224 */ /* 0x000fe200078e0a21 */
[----:B------:R-:W-:Y:S01]  /*26c0*/  @!P3 IADD3 R30, PT, PT, -R30, RZ, RZ ;  /* 0x000000ff1e1eb210 */ /* 0x000fe20007ffe1ff */
[----:B------:R-:W-:Y:S01]  /*26d0*/  IMAD R35, R6, R2, R37 ;  /* 0x0000000206237224 */ /* 0x000fe200078e0225 */
[----:B------:R-:W-:Y:S01]  /*26e0*/  ISETP.GE.AND P5, PT, R36, RZ, PT ;  /* 0x000000ff2400720c */ /* 0x000fe20003fa6270 */
[----:B------:R-:W-:Y:S01]  /*26f0*/  IMAD.HI.U32 R3, R0, R45, RZ ;  /* 0x0000002d00037227 */ /* 0x000fe200078e00ff */
[----:B------:R-:W-:-:S02]  /*2700*/  ISETP.GT.U32.AND P3, PT, R6, R34, PT ;  /* 0x000000220600720c */ /* 0x000fc40003f64070 */
[----:B------:R-:W-:Y:S01]  /*2710*/  IADD3 R36, PT, PT, R198, 0x20, RZ ;  /* 0x00000020c6247810 */ /* 0x000fe20007ffe0ff */
[--C-:B------:R-:W-:Y:S01]  /*2720*/  @!P1 IMAD.IADD R32, R32, 0x1, -R6.reuse ;  /* 0x0000000120209824 */ /* 0x100fe200078e0a06 */
[----:B------:R-:W-:Y:S01]  /*2730*/  ISETP.GT.U32.AND P0, PT, R6, R35, PT ;  /* 0x000000230600720c */ /* 0x000fe20003f04070 */
[----:B------:R-:W-:Y:S01]  /*2740*/  VIADD R164, R198, 0x64 ;  /* 0x00000064c6a47836 */ /* 0x000fe20000000000 */
[----:B------:R-:W-:Y:S01]  /*2750*/  IABS R37, R36 ;  /* 0x0000002400257213 */ /* 0x000fe20000000000 */
[----:B------:R-:W-:Y:S01]  /*2760*/  @!P4 IMAD.IADD R31, R31, 0x1, -R6 ;  /* 0x000000011f1fc824 */ /* 0x000fe200078e0a06 */
[----:B------:R-:W-:Y:S01]  /*2770*/  ISETP.GT.U32.AND P1, PT, R6, R32, PT ;  /* 0x000000200600720c */ /* 0x000fe20003f24070 */
[----:B------:R-:W-:Y:S01]  /*2780*/  VIADD R160, R198, 0x67 ;  /* 0x00000067c6a07836 */ /* 0x000fe20000000000 */
[----:B------:R-:W-:Y:S01]  /*2790*/  IADD3 R3, PT, PT, -R3, RZ, RZ ;  /* 0x000000ff03037210 */ /* 0x000fe20007ffe1ff */
[----:B------:R-:W-:Y:S01]  /*27a0*/  IMAD.HI.U32 R2, R0, R37, RZ ;  /* 0x0000002500027227 */ /* 0x000fe200078e00ff */
[----:B------:R-:W-:-:S02]  /*27b0*/  ISETP.GT.U32.AND P4, PT, R6, R31, PT ;  /* 0x0000001f0600720c */ /* 0x000fc40003f84070 */
[----:B------:R-:W-:Y:S01]  /*27c0*/  IABS R151, R164 ;  /* 0x000000a400977213 */ /* 0x000fe20000000000 */
[----:B------:R-:W-:Y:S02]  /*27d0*/  @!P3 IMAD.IADD R34, R34, 0x1, -R6 ;  /* 0x000000012222b824 */ /* 0x000fe400078e0a06 */
[----:B------:R-:W-:Y:S01]  /*27e0*/  IMAD.MOV R2, RZ, RZ, -R2 ;  /* 0x000000ffff027224 */ /* 0x000fe200078e0a02 */
[----:B------:R-:W-:Y:S01]  /*27f0*/  @!P0 IADD3 R35, PT, PT, R35, -R6, RZ ;  /* 0x8000000623238210 */ /* 0x000fe20007ffe0ff */
[C---:B------:R-:W-:Y:S01]  /*2800*/  IMAD R48, R6.reuse, R3, R45 ;  /* 0x0000000306307224 */ /* 0x040fe200078e022d */
[C---:B------:R-:W-:Y:S01]  /*2810*/  ISETP.GT.U32.AND P3, PT, R6.reuse, R34, PT ;  /* 0x000000220600720c */ /* 0x040fe20003f64070 */
[C---:B------:R-:W-:Y:S01]  /*2820*/  IMAD R37, R6.reuse, R2, R37 ;  /* 0x0000000206257224 */ /* 0x040fe200078e0225 */
[----:B------:R-:W-:Y:S01]  /*2830*/  ISETP.GT.U32.AND P0, PT, R6, R35, PT ;  /* 0x000000230600720c */ /* 0x000fe20003f04070 */
[----:B------:R-:W-:-:S04]  /*2840*/  IMAD.HI.U32 R2, R0, R43, RZ ;  /* 0x0000002b00027227 */ /* 0x000fc800078e00ff */
[----:B------:R-:W-:Y:S01]  /*2850*/  @!P1 IMAD.IADD R32, R32, 0x1, -R6 ;  /* 0x0000000120209824 */ /* 0x000fe200078e0a06 */
[----:B------:R-:W-:Y:S01]  /*2860*/  ISETP.GE.AND P1, PT, R42, RZ, PT ;  /* 0x000000ff2a00720c */ /* 0x000fe20003f26270 */
[----:B------:R-:W-:Y:S02]  /*2870*/  IMAD.MOV R2, RZ, RZ, -R2 ;  /* 0x000000ffff027224 */ /* 0x000fe400078e0a02 */
[--C-:B------:R-:W-:Y:S01]  /*2880*/  @!P4 IMAD.IADD R31, R31, 0x1, -R6.reuse ;  /* 0x000000011f1fc824 */ /* 0x100fe200078e0a06 */
[----:B------:R-:W-:Y:S01]  /*2890*/  @!P6 IADD3 R32, PT, PT, -R32, RZ, RZ ;  /* 0x000000ff2020e210 */ /* 0x000fe20007ffe1ff */
[--C-:B------:R-:W-:Y:S01]  /*28a0*/  @!P3 IMAD.IADD R34, R34, 0x1, -R6.reuse ;  /* 0x000000012222b824 */ /* 0x100fe200078e0a06 */
[----:B------:R-:W-:Y:S01]  /*28b0*/  ISETP.GE.AND P6, PT, R36, RZ, PT ;  /* 0x000000ff2400720c */ /* 0x000fe20003fc6270 */
[C---:B------:R-:W-:Y:S01]  /*28c0*/  IMAD R36, R6.reuse, R2, R43 ;  /* 0x0000000206247224 */ /* 0x040fe200078e022b */
[----:B------:R-:W-:Y:S01]  /*28d0*/  ISETP.GT.U32.AND P4, PT, R6, R37, PT ;  /* 0x000000250600720c */ /* 0x000fe20003f84070 */
[----:B------:R-:W-:Y:S01]  /*28e0*/  @!P0 IMAD.IADD R35, R35, 0x1, -R6 ;  /* 0x0000000123238824 */ /* 0x000fe200078e0a06 */
[C---:B------:R-:W-:Y:S01]  /*28f0*/  IADD3 R2, PT, PT, R198.reuse, 0x23, RZ ;  /* 0x00000023c6027810 */ /* 0x040fe20007ffe0ff */
[----:B------:R-:W-:Y:S01]  /*2900*/  VIADD R3, R198, 0x24 ;  /* 0x00000024c6037836 */ /* 0x000fe20000000000 */
[----:B------:R-:W-:Y:S01]  /*2910*/  ISETP.GT.U32.AND P3, PT, R6, R36, PT ;  /* 0x000000240600720c */ /* 0x000fe20003f64070 */
[----:B------:R-:W-:Y:S01]  /*2920*/  @!P1 IMAD.MOV R34, RZ, RZ, -R34 ;  /* 0x000000ffff229224 */ /* 0x000fe200078e0a22 */
[----:B------:R-:W-:Y:S01]  /*2930*/  IABS R43, R2 ;  /* 0x00000002002b7213 */ /* 0x000fe20000000000 */
[----:B------:R-:W-:Y:S01]  /*2940*/  @!P2 IMAD.MOV R31, RZ, RZ, -R31 ;  /* 0x000000ffff1fa224 */ /* 0x000fe200078e0a1f */
[----:B------:R-:W-:Y:S01]  /*2950*/  @!P5 IADD3 R35, PT, PT, -R35, RZ, RZ ;  /* 0x000000ff2323d210 */ /* 0x000fe20007ffe1ff */
[----:B------:R-:W-:Y:S01]  /*2960*/  VIADD R158, R198, 0x68 ;  /* 0x00000068c69e7836 */ /* 0x000fe20000000000 */
[----:B------:R-:W-:Y:S01]  /*2970*/  ISETP.GE.AND P5, PT, R2, RZ, PT ;  /* 0x000000ff0200720c */ /* 0x000fe20003fa6270 */
[----:B------:R-:W-:Y:S01]  /*2980*/  IMAD.HI.U32 R2, R0, R43, RZ ;  /* 0x0000002b00027227 */ /* 0x000fe200078e00ff */
[----:B------:R-:W-:-:S02]  /*2990*/  IABS R45, R3 ;  /* 0x00000003002d7213 */ /* 0x000fc40000000000 */
[----:B------:R-:W-:Y:S01]  /*29a0*/  ISETP.GE.AND P1, PT, R3, RZ, PT ;  /* 0x000000ff0300720c */ /* 0x000fe20003f26270 */
[--C-:B------:R-:W-:Y:S01]  /*29b0*/  @!P4 IMAD.IADD R37, R37, 0x1, -R6.reuse ;  /* 0x000000012525c824 */ /* 0x100fe200078e0a06 */
[----:B------:R-:W-:Y:S01]  /*29c0*/  IADD3 R2, PT, PT, -R2, RZ, RZ ;  /* 0x000000ff02027210 */ /* 0x000fe20007ffe1ff */
[----:B------:R-:W-:Y:S01]  /*29d0*/  @!P3 IMAD.IADD R36, R36, 0x1, -R6 ;  /* 0x000000012424b824 */ /* 0x000fe200078e0a06 */
[----:B------:R-:W-:Y:S01]  /*29e0*/  ISETP.GE.AND P2, PT, R44, RZ, PT ;  /* 0x000000ff2c00720c */ /* 0x000fe20003f46270 */
[----:B------:R-:W-:Y:S01]  /*29f0*/  IMAD.HI.U32 R3, R0, R45, RZ ;  /* 0x0000002d00037227 */ /* 0x000fe200078e00ff */
[C---:B------:R-:W-:Y:S02]  /*2a00*/  ISETP.GT.U32.AND P4, PT, R6.reuse, R37, PT ;  /* 0x000000250600720c */ /* 0x040fe40003f84070 */
[----:B------:R-:W-:Y:S01]  /*2a10*/  ISETP.GT.U32.AND P3, PT, R6, R36, PT ;  /* 0x000000240600720c */ /* 0x000fe20003f64070 */
[----:B------:R-:W-:Y:S01]  /*2a20*/  IMAD.MOV R3, RZ, RZ, -R3 ;  /* 0x000000ffff037224 */ /* 0x000fe200078e0a03 */
[----:B------:R-:W-:Y:S01]  /*2a30*/  IADD3 R44, PT, PT, R198, 0x25, RZ ;  /* 0x00000025c62c7810 */ /* 0x000fe20007ffe0ff */
[----:B------:R-:W-:Y:S01]  /*2a40*/  IMAD R42, R6, R2, R43 ;  /* 0x00000002062a7224 */ /* 0x000fe200078e022b */
[----:B------:R-:W-:Y:S01]  /*2a50*/  ISETP.GE.AND P0, PT, R46, RZ, PT ;  /* 0x000000ff2e00720c */ /* 0x000fe20003f06270 */
[----:B------:R-:W-:Y:S01]  /*2a60*/  IMAD R43, R6, R3, R45 ;  /* 0x00000003062b7224 */ /* 0x000fe200078e022d */
[----:B------:R-:W-:Y:S01]  /*2a70*/  IABS R47, R44 ;  /* 0x0000002c002f7213 */ /* 0x000fe20000000000 */
[C---:B------:R-:W-:Y:S01]  /*2a80*/  VIADD R46, R198.reuse, 0x26 ;  /* 0x00000026c62e7836 */ /* 0x040fe20000000000 */
[----:B------:R-:W-:Y:S01]  /*2a90*/  IABS R45, R52 ;  /* 0x00000034002d7213 */ /* 0x000fe20000000000 */
[----:B------:R-:W-:-:S02]  /*2aa0*/  VIADD R162, R198, 0x6a ;  /* 0x0000006ac6a27836 */ /* 0x000fc40000000000 */
[----:B------:R-:W-:Y:S01]  /*2ab0*/  @!P4 IMAD.IADD R37, R37, 0x1, -R6 ;  /* 0x000000012525c824 */ /* 0x000fe200078e0a06 */
[----:B------:R-:W-:Y:S01]  /*2ac0*/  ISETP.GT.U32.AND P4, PT, R6, R48, PT ;  /* 0x000000300600720c */ /* 0x000fe20003f84070 */
[----:B------:R-:W-:Y:S01]  /*2ad0*/  IMAD.HI.U32 R2, R0, R47, RZ ;  /* 0x0000002f00027227 */ /* 0x000fe200078e00ff */
[----:B------:R-:W-:Y:S02]  /*2ae0*/  @!P3 IADD3 R36, PT, PT, R36, -R6, RZ ;  /* 0x800000062424b210 */ /* 0x000fe40007ffe0ff */
[C---:B------:R-:W-:Y:S01]  /*2af0*/  ISETP.GT.U32.AND P3, PT, R6.reuse, R42, PT ;  /* 0x0000002a0600720c */ /* 0x040fe20003f64070 */
[----:B------:R-:W-:Y:S01]  /*2b00*/  IMAD.MOV R2, RZ, RZ, -R2 ;  /* 0x000000ffff027224 */ /* 0x000fe200078e0a02 */
[----:B------:R-:W-:Y:S01]  /*2b10*/  @!P6 IADD3 R37, PT, PT, -R37, RZ, RZ ;  /* 0x000000ff2525e210 */ /* 0x000fe20007ffe1ff */
[----:B------:R-:W-:Y:S01]  /*2b20*/  @!P2 IMAD.MOV R36, RZ, RZ, -R36 ;  /* 0x000000ffff24a224 */ /* 0x000fe200078e0a24 */
[C---:B------:R-:W-:Y:S01]  /*2b30*/  ISETP.GT.U32.AND P6, PT, R6.reuse, R43, PT ;  /* 0x0000002b0600720c */ /* 0x040fe20003fc4070 */
[----:B------:R-:W-:Y:S01]  /*2b40*/  IMAD R47, R6, R2, R47 ;  /* 0x00000002062f7224 */ /* 0x000fe200078e022f */
[----:B------:R-:W-:Y:S01]  /*2b50*/  IABS R49, R46 ;  /* 0x0000002e00317213 */ /* 0x000fe20000000000 */
[----:B------:R-:W-:Y:S01]  /*2b60*/  IMAD.HI.U32 R2, R0, R45, RZ ;  /* 0x0000002d00027227 */ /* 0x000fe200078e00ff */
[----:B------:R-:W-:-:S03]  /*2b70*/  ISETP.GE.AND P2, PT, R44, RZ, PT ;  /* 0x000000ff2c00720c */ /* 0x000fc60003f46270 */
[----:B------:R-:W-:-:S04]  /*2b80*/  IMAD.HI.U32 R3, R0, R49, RZ ;  /* 0x0000003100037227 */ /* 0x000fc800078e00ff */
[--C-:B------:R-:W-:Y:S02]  /*2b90*/  @!P3 IMAD.IADD R42, R42, 0x1, -R6.reuse ;  /* 0x000000012a2ab824 */ /* 0x100fe400078e0a06 */
[----:B------:R-:W-:Y:S01]  /*2ba0*/  @!P6 IADD3 R43, PT, PT, R43, -R6, RZ ;  /* 0x800000062b2be210 */ /* 0x000fe20007ffe0ff */
[----:B------:R-:W-:Y:S02]  /*2bb0*/  IMAD.MOV R3, RZ, RZ, -R3 ;  /* 0x000000ffff037224 */ /* 0x000fe400078e0a03 */
[----:B------:R-:W-:Y:S01]  /*2bc0*/  ISETP.GT.U32.AND P3, PT, R6, R42, PT ;  /* 0x0000002a0600720c */ /* 0x000fe20003f64070 */
[----:B------:R-:W-:Y:S01]  /*2bd0*/  @!P4 IMAD.IADD R48, R48, 0x1, -R6 ;  /* 0x000000013030c824 */ /* 0x000fe200078e0a06 */
[C---:B------:R-:W-:Y:S01]  /*2be0*/  ISETP.GT.U32.AND P6, PT, R6.reuse, R43, PT ;  /* 0x0000002b0600720c */ /* 0x040fe20003fc4070 */
[C---:B------:R-:W-:Y:S01]  /*2bf0*/  IMAD R50, R6.reuse, R3, R49 ;  /* 0x0000000306327224 */ /* 0x040fe200078e0231 */
[----:B------:R-:W-:Y:S01]  /*2c00*/  IABS R49, R54 ;  /* 0x0000003600317213 */ /* 0x000fe20000000000 */
[----:B------:R-:W-:Y:S01]  /*2c10*/  IMAD.MOV R44, RZ, RZ, -R2 ;  /* 0x000000ffff2c7224 */ /* 0x000fe200078e0a02 */
[----:B------:R-:W-:Y:S01]  /*2c20*/  ISETP.GT.U32.AND P4, PT, R6, R48, PT ;  /* 0x000000300600720c */ /* 0x000fe20003f84070 */
[----:B------:R-:W-:-:S04]  /*2c30*/  IMAD.HI.U32 R3, R0, R51, RZ ;  /* 0x0000003300037227 */ /* 0x000fc800078e00ff */
[----:B------:R-:W-:-:S04]  /*2c40*/  IMAD.HI.U32 R2, R0, R49, RZ ;  /* 0x0000003100027227 */ /* 0x000fc800078e00ff */
[----:B------:R-:W-:Y:S01]  /*2c50*/  @!P3 IMAD.IADD R42, R42, 0x1, -R6 ;  /* 0x000000012a2ab824 */ /* 0x000fe200078e0a06 */
[C---:B------:R-:W-:Y:S01]  /*2c60*/  ISETP.GT.U32.AND P3, PT, R6.reuse, R47, PT ;  /* 0x0000002f0600720c */ /* 0x040fe20003f64070 */
[C---:B------:R-:W-:Y:S01]  /*2c70*/  IMAD R44, R6.reuse, R44, R45 ;  /* 0x0000002c062c7224 */ /* 0x040fe200078e022d */
[----:B------:R-:W-:Y:S01]  /*2c80*/  @!P6 IADD3 R43, PT, PT, R43, -R6, RZ ;  /* 0x800000062b2be210 */ /* 0x000fe20007ffe0ff */
[----:B------:R-:W-:Y:S01]  /*2c90*/  IMAD.MOV R45, RZ, RZ, -R2 ;  /* 0x000000ffff2d7224 */ /* 0x000fe200078e0a02 */
[----:B------:R-:W-:Y:S01]  /*2ca0*/  ISETP.GT.U32.AND P6, PT, R6, R50, PT ;  /* 0x000000320600720c */ /* 0x000fe20003fc4070 */
[----:B------:R-:W-:Y:S01]  /*2cb0*/  @!P4 IMAD.IADD R48, R48, 0x1, -R6 ;  /* 0x000000013030c824 */ /* 0x000fe200078e0a06 */
[----:B------:R-:W-:Y:S01]  /*2cc0*/  ISETP.GE.AND P4, PT, R46, RZ, PT ;  /* 0x000000ff2e00720c */ /* 0x000fe20003f86270 */
[----:B------:R-:W-:Y:S01]  /*2cd0*/  IMAD R45, R6, R45, R49 ;  /* 0x0000002d062d7224 */ /* 0x000fe200078e0231 */
[----:B------:R-:W-:Y:S01]  /*2ce0*/  @!P5 IADD3 R42, PT, PT, -R42, RZ, RZ ;  /* 0x000000ff2a2ad210 */ /* 0x000fe20007ffe1ff */
[----:B------:R-:W-:-:S04]  /*2cf0*/  IMAD.HI.U32 R46, R0, R53, RZ ;  /* 0x00000035002e7227 */ /* 0x000fc800078e00ff */
[----:B------:R-:W-:Y:S01]  /*2d00*/  @!P3 IADD3 R47, PT, PT, R47, -R6, RZ ;  /* 0x800000062f2fb210 */ /* 0x000fe20007ffe0ff */
[----:B------:R-:W-:Y:S01]  /*2d10*/  IMAD.MOV R3, RZ, RZ, -R3 ;  /* 0x000000ffff037224 */ /* 0x000fe200078e0a03 */
[----:B------:R-:W-:Y:S01]  /*2d20*/  ISETP.GT.U32.AND P3, PT, R6, R44, PT ;  /* 0x0000002c0600720c */ /* 0x000fe20003f64070 */
[----:B------:R-:W-:Y:S01]  /*2d30*/  IMAD.MOV R49, RZ, RZ, -R46 ;  /* 0x000000ffff317224 */ /* 0x000fe200078e0a2e */
[----:B------:R-:W-:Y:S01]  /*2d40*/  @!P6 IADD3 R50, PT, PT, R50, -R6, RZ ;  /* 0x800000063232e210 */ /* 0x000fe20007ffe0ff */
[C---:B------:R-:W-:Y:S01]  /*2d50*/  IMAD R46, R6.reuse, R3, R51 ;  /* 0x00000003062e7224 */ /* 0x040fe200078e0233 */
[C---:B------:R-:W-:Y:S01]  /*2d60*/  ISETP.GT.U32.AND P6, PT, R6.reuse, R45, PT ;  /* 0x0000002d0600720c */ /* 0x040fe20003fc4070 */
[----:B------:R-:W-:Y:S01]  /*2d70*/  @!P0 IMAD.MOV R48, RZ, RZ, -R48 ;  /* 0x000000ffff308224 */ /* 0x000fe200078e0a30 */
[C---:B------:R-:W-:Y:S01]  /*2d80*/  ISETP.GT.U32.AND P0, PT, R6.reuse, R47, PT ;  /* 0x0000002f0600720c */ /* 0x040fe20003f04070 */
[----:B------:R-:W-:Y:S01]  /*2d90*/  @!P1 IMAD.MOV R43, RZ, RZ, -R43 ;  /* 0x000000ffff2b9224 */ /* 0x000fe200078e0a2b */
[----:B------:R-:W-:Y:S01]  /*2da0*/  ISETP.GT.U32.AND P1, PT, R6, R46, PT ;  /* 0x0000002e0600720c */ /* 0x000fe20003f24070 */
[----:B------:R-:W-:-:S04]  /*2db0*/  IMAD.HI.U32 R2, R0, R55, RZ ;  /* 0x0000003700027227 */ /* 0x000fc800078e00ff */
[----:B------:R-:W-:Y:S01]  /*2dc0*/  @!P3 IADD3 R44, PT, PT, R44, -R6, RZ ;  /* 0x800000062c2cb210 */ /* 0x000fe20007ffe0ff */
[----:B------:R-:W-:Y:S01]  /*2dd0*/  IMAD.MOV R2, RZ, RZ, -R2 ;  /* 0x000000ffff027224 */ /* 0x000fe200078e0a02 */
[C---:B------:R-:W-:Y:S01]  /*2de0*/  ISETP.GT.U32.AND P3, PT, R6.reuse, R50, PT ;  /* 0x000000320600720c */ /* 0x040fe20003f64070 */
[C---:B------:R-:W-:Y:S01]  /*2df0*/  IMAD R49, R6.reuse, R49, R53 ;  /* 0x0000003106317224 */ /* 0x040fe200078e0235 */
[----:B------:R-:W-:Y:S01]  /*2e00*/  IABS R53, R59 ;  /* 0x0000003b00357213 */ /* 0x000fe20000000000 */
[--C-:B------:R-:W-:Y:S01]  /*2e10*/  @!P6 IMAD.IADD R45, R45, 0x1, -R6.reuse ;  /* 0x000000012d2de824 */ /* 0x100fe200078e0a06 */
[C---:B------:R-:W-:Y:S01]  /*2e20*/  ISETP.GT.U32.AND P6, PT, R6.reuse, R44, PT ;  /* 0x0000002c0600720c */ /* 0x040fe20003fc4070 */
[C---:B------:R-:W-:Y:S01]  /*2e30*/  IMAD R51, R6.reuse, R2, R55 ;  /* 0x0000000206337224 */ /* 0x040fe200078e0237 */
[----:B------:R-:W-:Y:S01]  /*2e40*/  IABS R55, R60 ;  /* 0x0000003c00377213 */ /* 0x000fe20000000000 */
[--C-:B------:R-:W-:Y:S01]  /*2e50*/  @!P0 IMAD.IADD R47, R47, 0x1, -R6.reuse ;  /* 0x000000012f2f8824 */ /* 0x100fe200078e0a06 */
[----:B------:R-:W-:Y:S01]  /*2e60*/  ISETP.GT.U32.AND P5, PT, R6, R45, PT ;  /* 0x0000002d0600720c */ /* 0x000fe20003fa4070 */
[----:B------:R-:W-:Y:S01]  /*2e70*/  @!P1 IMAD.IADD R46, R46, 0x1, -R6 ;  /* 0x000000012e2e9824 */ /* 0x000fe200078e0a06 */
[----:B------:R-:W-:Y:S01]  /*2e80*/  ISETP.GT.U32.AND P0, PT, R6, R49, PT ;  /* 0x000000310600720c */ /* 0x000fe20003f04070 */
[----:B------:R-:W-:Y:S01]  /*2e90*/  IMAD.HI.U32 R2, R0, R53, RZ ;  /* 0x0000003500027227 */ /* 0x000fe200078e00ff */
[----:B------:R-:W-:-:S02]  /*2ea0*/  @!P2 IADD3 R47, PT, PT, -R47, RZ, RZ ;  /* 0x000000ff2f2fa210 */ /* 0x000fc40007ffe1ff */
[----:B------:R-:W-:Y:S01]  /*2eb0*/  ISETP.GT.U32.AND P2, PT, R6, R46, PT ;  /* 0x0000002e0600720c */ /* 0x000fe20003f44070 */
[----:B------:R-:W-:Y:S01]  /*2ec0*/  IMAD.HI.U32 R3, R0, R55, RZ ;  /* 0x0000003700037227 */ /* 0x000fe200078e00ff */
[-C--:B------:R-:W-:Y:S02]  /*2ed0*/  @!P3 IADD3 R50, PT, PT, R50, -R6.reuse, RZ ;  /* 0x800000063232b210 */ /* 0x080fe40007ffe0ff */
[----:B------:R-:W-:Y:S01]  /*2ee0*/  ISETP.GE.AND P3, PT, R52, RZ, PT ;  /* 0x000000ff3400720c */ /* 0x000fe20003f66270 */
[--C-:B------:R-:W-:Y:S01]  /*2ef0*/  @!P6 IMAD.IADD R44, R44, 0x1, -R6.reuse ;  /* 0x000000012c2ce824 */ /* 0x100fe200078e0a06 */
[----:B------:R-:W-:Y:S01]  /*2f00*/  ISETP.GT.U32.AND P6, PT, R6, R51, PT ;  /* 0x000000330600720c */ /* 0x000fe20003fc4070 */
[----:B------:R-:W-:Y:S01]  /*2f10*/  IMAD.MOV R3, RZ, RZ, -R3 ;  /* 0x000000ffff037224 */ /* 0x000fe200078e0a03 */
[----:B------:R-:W-:Y:S01]  /*2f20*/  IADD3 R2, PT, PT, -R2, RZ, RZ ;  /* 0x000000ff02027210 */ /* 0x000fe20007ffe1ff */
[----:B------:R-:W-:Y:S01]  /*2f30*/  @!P5 IMAD.IADD R45, R45, 0x1, -R6 ;  /* 0x000000012d2dd824 */ /* 0x000fe200078e0a06 */
[----:B------:R-:W-:Y:S01]  /*2f40*/  ISETP.GE.AND P5, PT, R54, RZ, PT ;  /* 0x000000ff3600720c */ /* 0x000fe20003fa6270 */
[----:B------:R-:W-:Y:S01]  /*2f50*/  @!P4 IMAD.MOV R50, RZ, RZ, -R50 ;  /* 0x000000ffff32c224 */ /* 0x000fe200078e0a32 */
[----:B------:R-:W-:Y:S01]  /*2f60*/  @!P0 IADD3 R49, PT, PT, R49, -R6, RZ ;  /* 0x8000000631318210 */ /* 0x000fe20007ffe0ff */
[----:B------:R-:W-:Y:S01]  /*2f70*/  IMAD R52, R6, R2, R53 ;  /* 0x0000000206347224 */ /* 0x000fe200078e0235 */
[----:B------:R-:W-:Y:S01]  /*2f80*/  ISETP.GE.AND P1, PT, R56, RZ, PT ;  /* 0x000000ff3800720c */ /* 0x000fe20003f26270 */
[C---:B------:R-:W-:Y:S01]  /*2f90*/  IMAD R53, R6.reuse, R3, R55 ;  /* 0x0000000306357224 */ /* 0x040fe200078e0237 */
[----:B------:R-:W-:Y:S01]  /*2fa0*/  ISETP.GT.U32.AND P4, PT, R6, R49, PT ;  /* 0x000000310600720c */ /* 0x000fe20003f84070 */
[----:B------:R-:W-:Y:S01]  /*2fb0*/  VIADD R3, R198, 0x2e ;  /* 0x0000002ec6037836 */ /* 0x000fe20000000000 */
[----:B------:R-:W-:Y:S01]  /*2fc0*/  @!P3 IADD3 R44, PT, PT, -R44, RZ, RZ ;  /* 0x000000ff2c2cb210 */ /* 0x000fe20007ffe1ff */
[--C-:B------:R-:W-:Y:S01]  /*2fd0*/  @!P6 IMAD.IADD R51, R51, 0x1, -R6.reuse ;  /* 0x000000013333e824 */ /* 0x100fe200078e0a06 */
[----:B------:R-:W-:Y:S01]  /*2fe0*/  ISETP.GT.U32.AND P3, PT, R6, R52, PT ;  /* 0x000000340600720c */ /* 0x000fe20003f64070 */
[----:B------:R-:W-:Y:S01]  /*2ff0*/  @!P2 IMAD.IADD R46, R46, 0x1, -R6 ;  /* 0x000000012e2ea824 */ /* 0x000fe200078e0a06 */
[----:B------:R-:W-:Y:S01]  /*3000*/  ISETP.GT.U32.AND P2, PT, R6, R53, PT ;  /* 0x000000350600720c */ /* 0x000fe20003f44070 */
[----:B------:R-:W-:Y:S01]  /*3010*/  @!P5 IMAD.MOV R45, RZ, RZ, -R45 ;  /* 0x000000ffff2dd224 */ /* 0x000fe200078e0a2d */
[----:B------:R-:W-:Y:S01]  /*3020*/  IABS R55, R3 ;  /* 0x0000000300377213 */ /* 0x000fe20000000000 */
[----:B------:R-:W-:Y:S01]  /*3030*/  VIADD R54, R198, 0x2f ;  /* 0x0000002fc6367836 */ /* 0x000fe20000000000 */
[----:B------:R-:W-:Y:S01]  /*3040*/  ISETP.GT.U32.AND P6, PT, R6, R51, PT ;  /* 0x000000330600720c */ /* 0x000fe20003fc4070 */
[----:B------:R-:W-:Y:S01]  /*3050*/  @!P1 IMAD.MOV R46, RZ, RZ, -R46 ;  /* 0x000000ffff2e9224 */ /* 0x000fe200078e0a2e */
[----:B------:R-:W-:Y:S01]  /*3060*/  ISETP.GE.AND P5, PT, R58, RZ, PT ;  /* 0x000000ff3a00720c */ /* 0x000fe20003fa6270 */
[----:B------:R-:W-:Y:S01]  /*3070*/  IMAD.HI.U32 R2, R0, R55, RZ ;  /* 0x0000003700027227 */ /* 0x000fe200078e00ff */
[----:B------:R-:W-:-:S02]  /*3080*/  ISETP.GE.AND P0, PT, R57, RZ, PT ;  /* 0x000000ff3900720c */ /* 0x000fc40003f06270 */
[----:B------:R-:W-:Y:S01]  /*3090*/  IABS R57, R54 ;  /* 0x0000003600397213 */ /* 0x000fe20000000000 */
[--C-:B------:R-:W-:Y:S01]  /*30a0*/  @!P3 IMAD.IADD R52, R52, 0x1, -R6.reuse ;  /* 0x000000013434b824 */ /* 0x100fe200078e0a06 */
[----:B------:R-:W-:Y:S01]  /*30b0*/  IADD3 R2, PT, PT, -R2, RZ, RZ ;  /* 0x000000ff02027210 */ /* 0x000fe20007ffe1ff */
[--C-:B------:R-:W-:Y:S01]  /*30c0*/  @!P2 IMAD.IADD R53, R53, 0x1, -R6.reuse ;  /* 0x000000013535a824 */ /* 0x100fe200078e0a06 */
[----:B------:R-:W-:Y:S01]  /*30d0*/  ISETP.GE.AND P3, PT, R3, RZ, PT ;  /* 0x000000ff0300720c */ /* 0x000fe20003f66270 */
[----:B------:R-:W-:Y:S01]  /*30e0*/  IMAD.HI.U32 R3, R0, R57, RZ ;  /* 0x0000003900037227 */ /* 0x000fe200078e00ff */
[----:B------:R-:W-:Y:S02]  /*30f0*/  @!P4 IADD3 R49, PT, PT, R49, -R6, RZ ;  /* 0x800000063131c210 */ /* 0x000fe40007ffe0ff */
[C---:B------:R-:W-:Y:S01]  /*3100*/  ISETP.GT.U32.AND P2, PT, R6.reuse, R53, PT ;  /* 0x000000350600720c */ /* 0x040fe20003f44070 */
[--C-:B------:R-:W-:Y:S01]  /*3110*/  @!P6 IMAD.IADD R51, R51, 0x1, -R6.reuse ;  /* 0x000000013333e824 */ /* 0x100fe200078e0a06 */
[----:B------:R-:W-:Y:S01]  /*3120*/  IADD3 R3, PT, PT, -R3, RZ, RZ ;  /* 0x000000ff03037210 */ /* 0x000fe20007ffe1ff */
[C---:B------:R-:W-:Y:S01]  /*3130*/  IMAD R55, R6.reuse, R2, R55 ;  /* 0x0000000206377224 */ /* 0x040fe200078e0237 */
[C---:B------:R-:W-:Y:S01]  /*3140*/  ISETP.GT.U32.AND P1, PT, R6.reuse, R52, PT ;  /* 0x000000340600720c */ /* 0x040fe20003f24070 */
[----:B------:R-:W-:Y:S01]  /*3150*/  @!P5 IMAD.MOV R51, RZ, RZ, -R51 ;  /* 0x000000ffff33d224 */ /* 0x000fe200078e0a33 */
[----:B------:R-:W-:Y:S01]  /*3160*/  ISETP.GE.AND P4, PT, R59, RZ, PT ;  /* 0x000000ff3b00720c */ /* 0x000fe20003f86270 */
[----:B------:R-:W-:Y:S01]  /*3170*/  @!P0 IMAD.MOV R49, RZ, RZ, -R49 ;  /* 0x000000ffff318224 */ /* 0x000fe200078e0a31 */
[----:B------:R-:W-:Y:S01]  /*3180*/  ISETP.GT.U32.AND P5, PT, R6, R55, PT ;  /* 0x000000370600720c */ /* 0x000fe20003fa4070 */
[----:B------:R-:W-:Y:S01]  /*3190*/  VIADD R2, R198, 0x30 ;  /* 0x00000030c6027836 */ /* 0x000fe20000000000 */
[----:B------:R-:W-:Y:S01]  /*31a0*/  ISETP.GE.AND P0, PT, R54, RZ, PT ;  /* 0x000000ff3600720c */ /* 0x000fe20003f06270 */
[----:B------:R-:W-:Y:S01]  /*31b0*/  IMAD R54, R6, R3, R57 ;  /* 0x0000000306367224 */ /* 0x000fe200078e0239 */
[C---:B------:R-:W-:Y:S01]  /*31c0*/  IADD3 R3, PT, PT, R198.reuse, 0x31, RZ ;  /* 0x00000031c6037810 */ /* 0x040fe20007ffe0ff */
[--C-:B------:R-:W-:Y:S01]  /*31d0*/  @!P2 IMAD.IADD R53, R53, 0x1, -R6.reuse ;  /* 0x000000013535a824 */ /* 0x100fe200078e0a06 */
[----:B------:R-:W-:Y:S01]  /*31e0*/  IABS R59, R2 ;  /* 0x00000002003b7213 */ /* 0x000fe20000000000 */
[----:B------:R-:W-:Y:S01]  /*31f0*/  VIADD R58, R198, 0x32 ;  /* 0x00000032c63a7836 */ /* 0x000fe20000000000 */
[----:B------:R-:W-:Y:S01]  /*3200*/  ISETP.GT.U32.AND P2, PT, R6, R54, PT ;  /* 0x000000360600720c */ /* 0x000fe20003f44070 */
[----:B------:R-:W-:Y:S01]  /*3210*/  VIADD R138, R198, 0x6b ;  /* 0x0000006bc68a7836 */ /* 0x000fe20000000000 */
[----:B------:R-:W-:Y:S01]  /*3220*/  @!P1 IADD3 R52, PT, PT, R52, -R6, RZ ;  /* 0x8000000634349210 */ /* 0x000fe20007ffe0ff */
[----:B------:R-:W-:Y:S01]  /*3230*/  VIADD R152, R198, 0x6f ;  /* 0x0000006fc6987836 */ /* 0x000fe20000000000 */
[----:B------:R-:W-:Y:S01]  /*3240*/  ISETP.GE.AND P1, PT, R2, RZ, PT ;  /* 0x000000ff0200720c */ /* 0x000fe20003f26270 */
[----:B------:R-:W-:Y:S01]  /*3250*/  @!P5 IMAD.IADD R55, R55, 0x1, -R6 ;  /* 0x000000013737d824 */ /* 0x000fe200078e0a06 */
[----:B------:R-:W-:Y:S01]  /*3260*/  ISETP.GE.AND P6, PT, R60, RZ, PT ;  /* 0x000000ff3c00720c */ /* 0x000fe20003fc6270 */
[----:B------:R-:W-:Y:S01]  /*3270*/  IMAD.HI.U32 R2, R0, R59, RZ ;  /* 0x0000003b00027227 */ /* 0x000fe200078e00ff */
[----:B------:R-:W-:-:S02]  /*3280*/  IABS R57, R3 ;  /* 0x0000000300397213 */ /* 0x000fc40000000000 */
[----:B------:R-:W-:Y:S01]  /*3290*/  ISETP.GT.U32.AND P5, PT, R6, R55, PT ;  /* 0x000000370600720c */ /* 0x000fe20003fa4070 */
[----:B------:R-:W-:Y:S01]  /*32a0*/  IMAD.MOV R2, RZ, RZ, -R2 ;  /* 0x000000ffff027224 */ /* 0x000fe200078e0a02 */
[----:B------:R-:W-:Y:S01]  /*32b0*/  @!P4 IADD3 R52, PT, PT, -R52, RZ, RZ ;  /* 0x000000ff3434c210 */ /* 0x000fe20007ffe1ff */
[----:B------:R-:W-:Y:S01]  /*32c0*/  @!P2 IMAD.IADD R54, R54, 0x1, -R6 ;  /* 0x000000013636a824 */ /* 0x000fe200078e0a06 */
[----:B------:R-:W-:Y:S01]  /*32d0*/  ISETP.GE.AND P4, PT, R3, RZ, PT ;  /* 0x000000ff0300720c */ /* 0x000fe20003f86270 */
[----:B------:R-:W-:Y:S01]  /*32e0*/  IMAD R59, R6, R2, R59 ;  /* 0x00000002063b7224 */ /* 0x000fe200078e023b */
[----:B------:R-:W-:Y:S01]  /*32f0*/  IABS R61, R58 ;  /* 0x0000003a003d7213 */ /* 0x000fe20000000000 */
[----:B------:R-:W-:Y:S01]  /*3300*/  IMAD.HI.U32 R3, R0, R57, RZ ;  /* 0x0000003900037227 */ /* 0x000fe200078e00ff */
[----:B------:R-:W-:Y:S02]  /*3310*/  ISETP.GT.U32.AND P2, PT, R6, R54, PT ;  /* 0x000000360600720c */ /* 0x000fe40003f44070 */
[----:B------:R-:W-:Y:S01]  /*3320*/  IABS R129, R138 ;  /* 0x0000008a00817213 */ /* 0x000fe20000000000 */
[----:B------:R-:W-:Y:S01]  /*3330*/  IMAD.HI.U32 R56, R0, R61, RZ ;  /* 0x0000003d00387227 */ /* 0x000fe200078e00ff */
[----:B------:R-:W-:-:S02]  /*3340*/  IADD3 R3, PT, PT, -R3, RZ, RZ ;  /* 0x000000ff03037210 */ /* 0x000fc40007ffe1ff */
[----:B------:R-:W-:Y:S01]  /*3350*/  IABS R123, R152 ;  /* 0x00000098007b7213 */ /* 0x000fe20000000000 */
[----:B------:R-:W-:Y:S01]  /*3360*/  @!P5 IMAD.IADD R55, R55, 0x1, -R6 ;  /* 0x000000013737d824 */ /* 0x000fe200078e0a06 */
[----:B------:R-:W-:Y:S01]  /*3370*/  ISETP.GT.U32.AND P5, PT, R6, R59, PT ;  /* 0x0000003b0600720c */ /* 0x000fe20003fa4070 */
[----:B------:R-:W-:Y:S01]  /*3380*/  @!P6 IMAD.MOV R53, RZ, RZ, -R53 ;  /* 0x000000ffff35e224 */ /* 0x000fe200078e0a35 */
[----:B------:R-:W-:Y:S01]  /*3390*/  ISETP.GE.AND P6, PT, R58, RZ, PT ;  /* 0x000000ff3a00720c */ /* 0x000fe20003fc6270 */
[----:B------:R-:W-:Y:S02]  /*33a0*/  IMAD.MOV R58, RZ, RZ, -R56 ;  /* 0x000000ffff3a7224 */ /* 0x000fe400078e0a38 */
[----:B------:R-:W-:Y:S01]  /*33b0*/  IMAD R56, R6, R3, R57 ;  /* 0x0000000306387224 */ /* 0x000fe200078e0239 */
[----:B------:R-:W-:Y:S01]  /*33c0*/  IADD3 R57, PT, PT, R198, 0x33, RZ ;  /* 0x00000033c6397810 */ /* 0x000fe20007ffe0ff */
[----:B------:R-:W-:Y:S01]  /*33d0*/  IMAD R58, R6, R58, R61 ;  /* 0x0000003a063a7224 */ /* 0x000fe200078e023d */
[----:B------:R-:W-:Y:S01]  /*33e0*/  IABS R61, R62 ;  /* 0x0000003e003d7213 */ /* 0x000fe20000000000 */
[----:B------:R-:W-:Y:S01]  /*33f0*/  @!P2 IMAD.IADD R54, R54, 0x1, -R6 ;  /* 0x000000013636a824 */ /* 0x000fe200078e0a06 */
[----:B------:R-:W-:Y:S01]  /*3400*/  IABS R3, R57 ;  /* 0x0000003900037213 */ /* 0x000fe20000000000 */
[----:B------:R-:W-:Y:S01]  /*3410*/  @!P3 IMAD.MOV R55, RZ, RZ, -R55 ;  /* 0x000000ffff37b224 */ /* 0x000fe200078e0a37 */
[----:B------:R-:W-:Y:S01]  /*3420*/  ISETP.GT.U32.AND P2, PT, R6, R56, PT ;  /* 0x000000380600720c */ /* 0x000fe20003f44070 */
[----:B------:R-:W-:Y:S01]  /*3430*/  @!P0 IMAD.MOV R54, RZ, RZ, -R54 ;  /* 0x000000ffff368224 */ /* 0x000fe200078e0a36 */
[----:B------:R-:W-:Y:S01]  /*3440*/  @!P5 IADD3 R59, PT, PT, R59, -R6, RZ ;  /* 0x800000063b3bd210 */ /* 0x000fe20007ffe0ff */
[----:B------:R-:W-:Y:S01]  /*3450*/  IMAD.HI.U32 R2, R0, R3, RZ ;  /* 0x0000000300027227 */ /* 0x000fe200078e00ff */
[----:B------:R-:W-:-:S02]  /*3460*/  ISETP.GT.U32.AND P5, PT, R6, R58, PT ;  /* 0x0000003a0600720c */ /* 0x000fc40003fa4070 */
[----:B------:R-:W-:Y:S01]  /*3470*/  ISETP.GT.U32.AND P3, PT, R6, R59, PT ;  /* 0x0000003b0600720c */ /* 0x000fe20003f64070 */
[----:B------:R-:W-:Y:S01]  /*3480*/  VIADD R140, R198, 0x6e ;  /* 0x0000006ec68c7836 */ /* 0x000fe20000000000 */
[----:B------:R-:W-:Y:S01]  /*3490*/  IADD3 R2, PT, PT, -R2, RZ, RZ ;  /* 0x000000ff02027210 */ /* 0x000fe20007ffe1ff */
[----:B------:R-:W-:Y:S01]  /*34a0*/  VIADD R142, R198, 0x70 ;  /* 0x00000070c68e7836 */ /* 0x000fe20000000000 */
[----:B------:R-:W-:Y:S01]  /*34b0*/  ISETP.GE.AND P0, PT, R57, RZ, PT ;  /* 0x000000ff3900720c */ /* 0x000fe20003f06270 */
[----:B------:R-:W-:Y:S01]  /*34c0*/  IMAD.HI.U32 R57, R0, R65, RZ ;  /* 0x0000004100397227 */ /* 0x000fe200078e00ff */
[----:B------:R-:W-:Y:S02]  /*34d0*/  IABS R125, R140 ;  /* 0x0000008c007d7213 */ /* 0x000fe40000000000 */
[----:B------:R-:W-:Y:S01]  /*34e0*/  IABS R145, R142 ;  /* 0x0000008e00917213 */ /* 0x000fe20000000000 */
[--C-:B------:R-:W-:Y:S02]  /*34f0*/  @!P2 IMAD.IADD R56, R56, 0x1, -R6.reuse ;  /* 0x000000013838a824 */ /* 0x100fe400078e0a06 */
[----:B------:R-:W-:Y:S01]  /*3500*/  IMAD R60, R6, R2, R3 ;  /* 0x00000002063c7224 */ /* 0x000fe200078e0203 */
[----:B------:R-:W-:Y:S01]  /*3510*/  @!P5 IADD3 R58, PT, PT, R58, -R6, RZ ;  /* 0x800000063a3ad210 */ /* 0x000fe20007ffe0ff */
[----:B------:R-:W-:Y:S01]  /*3520*/  @!P3 IMAD.IADD R59, R59, 0x1, -R6 ;  /* 0x000000013b3bb824 */ /* 0x000fe200078e0a06 */
[----:B------:R-:W-:Y:S01]  /*3530*/  ISETP.GT.U32.AND P2, PT, R6, R56, PT ;  /* 0x000000380600720c */ /* 0x000fe20003f44070 */
[----:B------:R-:W-:Y:S01]  /*3540*/  IMAD.HI.U32 R3, R0, R63, RZ ;  /* 0x0000003f00037227 */ /* 0x000fe200078e00ff */
[----:B------:R-:W-:-:S02]  /*3550*/  ISETP.GT.U32.AND P3, PT, R6, R60, PT ;  /* 0x0000003c0600720c */ /* 0x000fc40003f64070 */
[----:B------:R-:W-:Y:S01]  /*3560*/  ISETP.GT.U32.AND P5, PT, R6, R58, PT ;  /* 0x0000003a0600720c */ /* 0x000fe20003fa4070 */
[----:B------:R-:W-:-:S04]  /*3570*/  IMAD.HI.U32 R2, R0, R61, RZ ;  /* 0x0000003d00027227 */ /* 0x000fc800078e00ff */
[----:B------:R-:W-:Y:S02]  /*3580*/  IMAD.MOV R3, RZ, RZ, -R3 ;  /* 0x000000ffff037224 */ /* 0x000fe400078e0a03 */
[----:B------:R-:W-:Y:S02]  /*3590*/  IMAD.MOV R2, RZ, RZ, -R2 ;  /* 0x000000ffff027224 */ /* 0x000fe400078e0a02 */
[----:B------:R-:W-:Y:S01]  /*35a0*/  IMAD.MOV R57, RZ, RZ, -R57 ;  /* 0x000000ffff397224 */ /* 0x000fe200078e0a39 */
[----:B------:R-:W-:Y:S01]  /*35b0*/  @!P2 IADD3 R56, PT, PT, R56, -R6, RZ ;  /* 0x800000063838a210 */ /* 0x000fe20007ffe0ff */
[----:B------:R-:W-:Y:S01]  /*35c0*/  IMAD R66, R6, R3, R63 ;  /* 0x0000000306427224 */ /* 0x000fe200078e023f */
[----:B------:R-:W-:Y:S01]  /*35d0*/  ISETP.GE.AND P2, PT, R62, RZ, PT ;  /* 0x000000ff3e00720c */ /* 0x000fe20003f46270 */
[----:B------:R-:W-:Y:S01]  /*35e0*/  IMAD R62, R6, R2, R61 ;  /* 0x00000002063e7224 */ /* 0x000fe200078e023d */
[----:B------:R-:W-:Y:S01]  /*35f0*/  @!P3 IADD3 R60, PT, PT, R60, -R6, RZ ;  /* 0x800000063c3cb210 */ /* 0x000fe20007ffe0ff */
[----:B------:R-:W-:Y:S01]  /*3600*/  IMAD R64, R6, R57, R65 ;  /* 0x0000003906407224 */ /* 0x000fe200078e0241 */
[----:B------:R-:W-:Y:S01]  /*3610*/  @!P4 IADD3 R56, PT, PT, -R56, RZ, RZ ;  /* 0x000000ff3838c210 */ /* 0x000fe20007ffe1ff */
[----:B------:R-:W-:Y:S01]  /*3620*/  @!P5 IMAD.IADD R58, R58, 0x1, -R6 ;  /* 0x000000013a3ad824 */ /* 0x000fe200078e0a06 */
[----:B------:R-:W-:Y:S01]  /*3630*/  ISETP.GT.U32.AND P5, PT, R6, R66, PT ;  /* 0x000000420600720c */ /* 0x000fe20003fa4070 */
[----:B------:R-:W-:Y:S01]  /*3640*/  VIADD R61, R198, 0x37 ;  /* 0x00000037c63d7836 */ /* 0x000fe20000000000 */
[C---:B------:R-:W-:Y:S01]  /*3650*/  ISETP.GT.U32.AND P3, PT, R6.reuse, R60, PT ;  /* 0x0000003c0600720c */ /* 0x040fe20003f64070 */
[----:B------:R-:W-:Y:S01]  /*3660*/  @!P6 IMAD.MOV R58, RZ, RZ, -R58 ;  /* 0x000000ffff3ae224 */ /* 0x000fe200078e0a3a */
[----:B------:R-:W-:Y:S01]  /*3670*/  ISETP.GT.U32.AND P6, PT, R6, R64, PT ;  /* 0x000000400600720c */ /* 0x000fe20003fc4070 */
[----:B------:R-:W-:Y:S01]  /*3680*/  VIADD R65, R198, 0x38 ;  /* 0x00000038c6417836 */ /* 0x000fe20000000000 */
[----:B------:R-:W-:Y:S01]  /*3690*/  IABS R3, R61 ;  /* 0x0000003d00037213 */ /* 0x000fe20000000000 */
[----:B------:R-:W-:Y:S01]  /*36a0*/  @!P1 IMAD.MOV R59, RZ, RZ, -R59 ;  /* 0x000000ffff3b9224 */ /* 0x000fe200078e0a3b */
[----:B------:R-:W-:Y:S01]  /*36b0*/  ISETP.GT.U32.AND P1, PT, R6, R62, PT ;  /* 0x0000003e0600720c */ /* 0x000fe20003f24070 */
[----:B------:R-:W-:Y:S01]  /*36c0*/  VIADD R154, R198, 0x73 ;  /* 0x00000073c69a7836 */ /* 0x000fe20000000000 */
[----:B------:R-:W-:Y:S01]  /*36d0*/  IABS R57, R65 ;  /* 0x0000004100397213 */ /* 0x000fe20000000000 */
[----:B------:R-:W-:Y:S01]  /*36e0*/  IMAD.HI.U32 R2, R0, R3, RZ ;  /* 0x0000000300027227 */ /* 0x000fe200078e00ff */
[----:B------:R-:W-:-:S02]  /*36f0*/  ISETP.GE.AND P4, PT, R67, RZ, PT ;  /* 0x000000ff4300720c */ /* 0x000fc40003f86270 */
[-C--:B------:R-:W-:Y:S01]  /*3700*/  @!P5 IADD3 R66, PT, PT, R66, -R6.reuse, RZ ;  /* 0x800000064242d210 */ /* 0x080fe20007ffe0ff */
[----:B------:R-:W-:Y:S01]  /*3710*/  IMAD.MOV R2, RZ, RZ, -R2 ;  /* 0x000000ffff027224 */ /* 0x000fe200078e0a02 */
[----:B------:R-:W-:Y:S01]  /*3720*/  @!P3 IADD3 R60, PT, PT, R60, -R6, RZ ;  /* 0x800000063c3cb210 */ /* 0x000fe20007ffe0ff */
[----:B------:R-:W-:Y:S01]  /*3730*/  @!P6 IMAD.IADD R64, R64, 0x1, -R6 ;  /* 0x000000014040e824 */ /* 0x000fe200078e0a06 */
[----:B------:R-:W-:Y:S01]  /*3740*/  ISETP.GE.AND P3, PT, R68, RZ, PT ;  /* 0x000000ff4400720c */ /* 0x000fe20003f66270 */
[C---:B------:R-:W-:Y:S01]  /*3750*/  IMAD R68, R6.reuse, R2, R3 ;  /* 0x0000000206447224 */ /* 0x040fe200078e0203 */
[----:B------:R-:W-:Y:S01]  /*3760*/  ISETP.GT.U32.AND P6, PT, R6, R66, PT ;  /* 0x000000420600720c */ /* 0x000fe20003fc4070 */
[----:B------:R-:W-:Y:S01]  /*3770*/  IMAD.HI.U32 R2, R0, R57, RZ ;  /* 0x0000003900027227 */ /* 0x000fe200078e00ff */
[----:B------:R-:W-:Y:S02]  /*3780*/  IADD3 R67, PT, PT, R198, 0x39, RZ ;  /* 0x00000039c6437810 */ /* 0x000fe40007ffe0ff */
[----:B------:R-:W-:Y:S01]  /*3790*/  IABS R63, R71 ;  /* 0x00000047003f7213 */ /* 0x000fe20000000000 */
[----:B------:R-:W-:Y:S01]  /*37a0*/  IMAD.MOV R2, RZ, RZ, -R2 ;  /* 0x000000ffff027224 */ /* 0x000fe200078e0a02 */
[----:B------:R-:W-:Y:S01]  /*37b0*/  IABS R119, R154 ;  /* 0x0000009a00777213 */ /* 0x000fe20000000000 */
[----:B------:R-:W-:Y:S01]  /*37c0*/  @!P0 IMAD.MOV R60, RZ, RZ, -R60 ;  /* 0x000000ffff3c8224 */ /* 0x000fe200078e0a3c */
[C---:B------:R-:W-:Y:S01]  /*37d0*/  ISETP.GT.U32.AND P0, PT, R6.reuse, R64, PT ;  /* 0x000000400600720c */ /* 0x040fe20003f04070 */
[----:B------:R-:W-:-:S02]  /*37e0*/  IMAD R70, R6, R2, R57 ;  /* 0x0000000206467224 */ /* 0x000fc400078e0239 */
[--C-:B------:R-:W-:Y:S01]  /*37f0*/  @!P1 IMAD.IADD R62, R62, 0x1, -R6.reuse ;  /* 0x000000013e3e9824 */ /* 0x100fe200078e0a06 */
[----:B------:R-:W-:Y:S01]  /*3800*/  ISETP.GE.AND P1, PT, R61, RZ, PT ;  /* 0x000000ff3d00720c */ /* 0x000fe20003f26270 */
[----:B------:R-:W-:Y:S01]  /*3810*/  @!P6 IMAD.IADD R66, R66, 0x1, -R6 ;  /* 0x000000014242e824 */ /* 0x000fe200078e0a06 */
[----:B------:R-:W-:Y:S01]  /*3820*/  ISETP.GT.U32.AND P6, PT, R6, R70, PT ;  /* 0x000000460600720c */ /* 0x000fe20003fc4070 */
[----:B------:R-:W-:Y:S01]  /*3830*/  IMAD.HI.U32 R3, R0, R73, RZ ;  /* 0x0000004900037227 */ /* 0x000fe200078e00ff */
[----:B------:R-:W-:Y:S02]  /*3840*/  IABS R61, R67 ;  /* 0x00000043003d7213 */ /* 0x000fe40000000000 */
[----:B------:R-:W-:Y:S01]  /*3850*/  ISETP.GT.U32.AND P5, PT, R6, R62, PT ;  /* 0x0000003e0600720c */ /* 0x000fe20003fa4070 */
[----:B------:R-:W-:Y:S01]  /*3860*/  IMAD.HI.U32 R57, R0, R63, RZ ;  /* 0x0000003f00397227 */ /* 0x000fe200078e00ff */
[----:B------:R-:W-:Y:S02]  /*3870*/  IADD3 R3, PT, PT, -R3, RZ, RZ ;  /* 0x000000ff03037210 */ /* 0x000fe40007ffe1ff */
[----:B------:R-:W-:Y:S01]  /*3880*/  @!P0 IADD3 R64, PT, PT, R64, -R6, RZ ;  /* 0x8000000640408210 */ /* 0x000fe20007ffe0ff */
[----:B------:R-:W-:Y:S01]  /*3890*/  IMAD.HI.U32 R2, R0, R61, RZ ;  /* 0x0000003d00027227 */ /* 0x000fe200078e00ff */
[----:B------:R-:W-:-:S02]  /*38a0*/  IADD3 R57, PT, PT, -R57, RZ, RZ ;  /* 0x000000ff39397210 */ /* 0x000fc40007ffe1ff */
[----:B------:R-:W-:Y:S01]  /*38b0*/  @!P3 IADD3 R64, PT, PT, -R64, RZ, RZ ;  /* 0x000000ff4040b210 */ /* 0x000fe20007ffe1ff */
[----:B------:R-:W-:Y:S01]  /*38c0*/  @!P6 IMAD.IADD R70, R70, 0x1, -R6 ;  /* 0x000000014646e824 */ /* 0x000fe200078e0a06 */
[----:B------:R-:W-:Y:S01]  /*38d0*/  ISETP.GE.AND P0, PT, R65, RZ, PT ;  /* 0x000000ff4100720c */ /* 0x000fe20003f06270 */
[C---:B------:R-:W-:Y:S02]  /*38e0*/  IMAD R73, R6.reuse, R3, R73 ;  /* 0x0000000306497224 */ /* 0x040fe400078e0249 */
[----:B------:R-:W-:Y:S01]  /*38f0*/  IMAD.MOV R2, RZ, RZ, -R2 ;  /* 0x000000ffff027224 */ /* 0x000fe200078e0a02 */
[C---:B------:R-:W-:Y:S01]  /*3900*/  ISETP.GT.U32.AND P6, PT, R6.reuse, R70, PT ;  /* 0x000000460600720c */ /* 0x040fe20003fc4070 */
[C---:B------:R-:W-:Y:S01]  /*3910*/  IMAD R74, R6.reuse, R57, R63 ;  /* 0x00000039064a7224 */ /* 0x040fe200078e023f */
[C---:B------:R-:W-:Y:S01]  /*3920*/  ISETP.GT.U32.AND P3, PT, R6.reuse, R73, PT ;  /* 0x000000490600720c */ /* 0x040fe20003f64070 */
[----:B------:R-:W-:Y:S02]  /*3930*/  IMAD R72, R6, R2, R61 ;  /* 0x0000000206487224 */ /* 0x000fe400078e023d */
[----:B------:R-:W-:-:S02]  /*3940*/  VIADD R61, R198, 0x3c ;  /* 0x0000003cc63d7836 */ /* 0x000fc40000000000 */
[----:B------:R-:W-:Y:S01]  /*3950*/  @!P4 IMAD.MOV R66, RZ, RZ, -R66 ;  /* 0x000000ffff42c224 */ /* 0x000fe200078e0a42 */
[----:B------:R-:W-:Y:S01]  /*3960*/  ISETP.GT.U32.AND P4, PT, R6, R72, PT ;  /* 0x000000480600720c */ /* 0x000fe20003f84070 */
[----:B------:R-:W-:Y:S01]  /*3970*/  @!P5 IMAD.IADD R62, R62, 0x1, -R6 ;  /* 0x000000013e3ed824 */ /* 0x000fe200078e0a06 */
[----:B------:R-:W-:Y:S01]  /*3980*/  IABS R75, R61 ;  /* 0x0000003d004b7213 */ /* 0x000fe20000000000 */
[----:B------:R-:W-:Y:S01]  /*3990*/  VIADD R63, R198, 0x3d ;  /* 0x0000003dc63f7836 */ /* 0x000fe20000000000 */
[----:B------:R-:W-:Y:S01]  /*39a0*/  ISETP.GT.U32.AND P5, PT, R6, R68, PT ;  /* 0x000000440600720c */ /* 0x000fe20003fa4070 */
[----:B------:R-:W-:Y:S01]  /*39b0*/  @!P2 IMAD.MOV R62, RZ, RZ, -R62 ;  /* 0x000000ffff3ea224 */ /* 0x000fe200078e0a3e */
[----:B------:R-:W-:Y:S01]  /*39c0*/  @!P6 IADD3 R70, PT, PT, R70, -R6, RZ ;  /* 0x800000064646e210 */ /* 0x000fe20007ffe0ff */
[----:B------:R-:W-:Y:S01]  /*39d0*/  IMAD.HI.U32 R2, R0, R75, RZ ;  /* 0x0000004b00027227 */ /* 0x000fe200078e00ff */
[----:B------:R-:W-:Y:S02]  /*39e0*/  ISETP.GT.U32.AND P6, PT, R6, R74, PT ;  /* 0x0000004a0600720c */ /* 0x000fe40003fc4070 */
[----:B------:R-:W-:Y:S01]  /*39f0*/  IABS R57, R63 ;  /* 0x0000003f00397213 */ /* 0x000fe20000000000 */
[----:B------:R-:W-:Y:S01]  /*3a00*/  IMAD.MOV R3, RZ, RZ, -R2 ;  /* 0x000000ffff037224 */ /* 0x000fe200078e0a02 */
[----:B------:R-:W-:Y:S01]  /*3a10*/  @!P3 IADD3 R73, PT, PT, R73, -R6, RZ ;  /* 0x800000064949b210 */ /* 0x000fe20007ffe0ff */
[----:B------:R-:W-:Y:S01]  /*3a20*/  @!P4 IMAD.IADD R72, R72, 0x1, -R6 ;  /* 0x000000014848c824 */ /* 0x000fe200078e0a06 */
[----:B------:R-:W-:Y:S01]  /*3a30*/  ISETP.GE.AND P4, PT, R71, RZ, PT ;  /* 0x000000ff4700720c */ /* 0x000fe20003f86270 */
[----:B------:R-:W-:-:S03]  /*3a40*/  IMAD.HI.U32 R2, R0, R57, RZ ;  /* 0x0000003900027227 */ /* 0x000fc600078e00ff */
[----:B------:R-:W-:Y:S01]  /*3a50*/  ISETP.GT.U32.AND P3, PT, R6, R72, PT ;  /* 0x000000480600720c */ /* 0x000fe20003f64070 */
[--C-:B------:R-:W-:Y:S01]  /*3a60*/  @!P5 IMAD.IADD R68, R68, 0x1, -R6.reuse ;  /* 0x000000014444d824 */ /* 0x100fe200078e0a06 */
[----:B------:R-:W-:Y:S01]  /*3a70*/  ISETP.GE.AND P5, PT, R67, RZ, PT ;  /* 0x000000ff4300720c */ /* 0x000fe20003fa6270 */
[----:B------:R-:W-:Y:S01]  /*3a80*/  @!P6 IMAD.IADD R74, R74, 0x1, -R6 ;  /* 0x000000014a4ae824 */ /* 0x000fe200078e0a06 */
[C---:B------:R-:W-:Y:S01]  /*3a90*/  ISETP.GT.U32.AND P6, PT, R6.reuse, R73, PT ;  /* 0x000000490600720c */ /* 0x040fe20003fc4070 */
[----:B------:R-:W-:Y:S01]  /*3aa0*/  IMAD.MOV R2, RZ, RZ, -R2 ;  /* 0x000000ffff027224 */ /* 0x000fe200078e0a02 */
[C---:B------:R-:W-:Y:S01]  /*3ab0*/  ISETP.GT.U32.AND P2, PT, R6.reuse, R68, PT ;  /* 0x000000440600720c */ /* 0x040fe20003f44070 */
[C---:B------:R-:W-:Y:S02]  /*3ac0*/  IMAD R75, R6.reuse, R3, R75 ;  /* 0x00000003064b7224 */ /* 0x040fe400078e024b */
[----:B------:R-:W-:Y:S02]  /*3ad0*/  IMAD R76, R6, R2, R57 ;  /* 0x00000002064c7224 */ /* 0x000fe400078e0239 */
[----:B------:R-:W-:-:S02]  /*3ae0*/  VIADD R65, R198, 0x3e ;  /* 0x0000003ec6417836 */ /* 0x000fc40000000000 */
[----:B------:R-:W-:Y:S01]  /*3af0*/  @!P3 IADD3 R72, PT, PT, R72, -R6, RZ ;  /* 0x800000064848b210 */ /* 0x000fe20007ffe0ff */
[----:B------:R-:W-:Y:S01]  /*3b00*/  VIADD R67, R198, 0x3f ;  /* 0x0000003fc6437836 */ /* 0x000fe20000000000 */
[C---:B------:R-:W-:Y:S01]  /*3b10*/  ISETP.GT.U32.AND P3, PT, R6.reuse, R75, PT ;  /* 0x0000004b0600720c */ /* 0x040fe20003f64070 */
[----:B------:R-:W-:Y:S01]  /*3b20*/  @!P0 IMAD.MOV R70, RZ, RZ, -R70 ;  /* 0x000000ffff468224 */ /* 0x000fe200078e0a46 */
[----:B------:R-:W-:Y:S01]  /*3b30*/  IABS R77, R65 ;  /* 0x00000041004d7213 */ /* 0x000fe20000000000 */
[--C-:B------:R-:W-:Y:S01]  /*3b40*/  @!P6 IMAD.IADD R73, R73, 0x1, -R6.reuse ;  /* 0x000000014949e824 */ /* 0x100fe200078e0a06 */
[----:B------:R-:W-:Y:S01]  /*3b50*/  ISETP.GT.U32.AND P6, PT, R6, R76, PT ;  /* 0x0000004c0600720c */ /* 0x000fe20003fc4070 */
[----:B------:R-:W-:Y:S01]  /*3b60*/  @!P2 IMAD.IADD R68, R68, 0x1, -R6 ;  /* 0x000000014444a824 */ /* 0x000fe200078e0a06 */
[----:B------:R-:W-:Y:S01]  /*3b70*/  IABS R57, R67 ;  /* 0x0000004300397213 */ /* 0x000fe20000000000 */
[----:B------:R-:W-:Y:S01]  /*3b80*/  IMAD.HI.U32 R2, R0, R77, RZ ;  /* 0x0000004d00027227 */ /* 0x000fe200078e00ff */
[----:B------:R-:W-:-:S02]  /*3b90*/  ISETP.GE.AND P2, PT, R69, RZ, PT ;  /* 0x000000ff4500720c */ /* 0x000fc40003f46270 */
[----:B------:R-:W-:Y:S01]  /*3ba0*/  @!P1 IADD3 R68, PT, PT, -R68, RZ, RZ ;  /* 0x000000ff44449210 */ /* 0x000fe20007ffe1ff */
[----:B------:R-:W-:Y:S01]  /*3bb0*/  IMAD.MOV R3, RZ, RZ, -R2 ;  /* 0x000000ffff037224 */ /* 0x000fe200078e0a02 */
[----:B------:R-:W-:Y:S01]  /*3bc0*/  ISETP.GT.U32.AND P1, PT, R6, R74, PT ;  /* 0x0000004a0600720c */ /* 0x000fe20003f24070 */
[----:B------:R-:W-:Y:S01]  /*3bd0*/  IMAD.HI.U32 R2, R0, R57, RZ ;  /* 0x0000003900027227 */ /* 0x000fe200078e00ff */
[----:B------:R-:W-:-:S03]  /*3be0*/  @!P5 IADD3 R72, PT, PT, -R72, RZ, RZ ;  /* 0x000000ff4848d210 */ /* 0x000fc60007ffe1ff */
[--C-:B------:R-:W-:Y:S01]  /*3bf0*/  @!P6 IMAD.IADD R76, R76, 0x1, -R6.reuse ;  /* 0x000000014c4ce824 */ /* 0x100fe200078e0a06 */
[----:B------:R-:W-:Y:S01]  /*3c00*/  IADD3 R78, PT, PT, -R2, RZ, RZ ;  /* 0x000000ff024e7210 */ /* 0x000fe20007ffe1ff */
[----:B------:R-:W-:Y:S01]  /*3c10*/  @!P3 IMAD.IADD R75, R75, 0x1, -R6 ;  /* 0x000000014b4bb824 */ /* 0x000fe200078e0a06 */
[----:B------:R-:W-:Y:S01]  /*3c20*/  ISETP.GE.AND P3, PT, R63, RZ, PT ;  /* 0x000000ff3f00720c */ /* 0x000fe20003f66270 */
[----:B------:R-:W-:Y:S01]  /*3c30*/  VIADD R69, R198, 0x40 ;  /* 0x00000040c6457836 */ /* 0x000fe20000000000 */
[C---:B------:R-:W-:Y:S01]  /*3c40*/  ISETP.GT.U32.AND P6, PT, R6.reuse, R76, PT ;  /* 0x0000004c0600720c */ /* 0x040fe20003fc4070 */
[C---:B------:R-:W-:Y:S01]  /*3c50*/  IMAD R78, R6.reuse, R78, R57 ;  /* 0x0000004e064e7224 */ /* 0x040fe200078e0239 */
[C---:B------:R-:W-:Y:S01]  /*3c60*/  ISETP.GT.U32.AND P0, PT, R6.reuse, R75, PT ;  /* 0x0000004b0600720c */ /* 0x040fe20003f04070 */
[----:B------:R-:W-:Y:S01]  /*3c70*/  IMAD R77, R6, R3, R77 ;  /* 0x00000003064d7224 */ /* 0x000fe200078e024d */
[----:B------:R-:W-:Y:S01]  /*3c80*/  IABS R79, R69 ;  /* 0x00000045004f7213 */ /* 0x000fe20000000000 */
[----:B------:R-:W-:Y:S01]  /*3c90*/  @!P2 IMAD.MOV R73, RZ, RZ, -R73 ;  /* 0x000000ffff49a224 */ /* 0x000fe200078e0a49 */
[----:B------:R-:W-:Y:S01]  /*3ca0*/  @!P1 IADD3 R74, PT, PT, R74, -R6, RZ ;  /* 0x800000064a4a9210 */ /* 0x000fe20007ffe0ff */
[----:B------:R-:W-:Y:S01]  /*3cb0*/  VIADD R71, R198, 0x50 ;  /* 0x00000050c6477836 */ /* 0x000fe20000000000 */
[----:B------:R-:W-:Y:S01]  /*3cc0*/  ISETP.GE.AND P1, PT, R61, RZ, PT ;  /* 0x000000ff3d00720c */ /* 0x000fe20003f26270 */
[----:B------:R-:W-:Y:S01]  /*3cd0*/  IMAD.HI.U32 R2, R0, R79, RZ ;  /* 0x0000004f00027227 */ /* 0x000fe200078e00ff */
[----:B------:R-:W-:-:S02]  /*3ce0*/  ISETP.GT.U32.AND P5, PT, R6, R77, PT ;  /* 0x0000004d0600720c */ /* 0x000fc40003fa4070 */
[----:B------:R-:W-:Y:S01]  /*3cf0*/  IADD3 R57, PT, PT, R198, 0x41, RZ ;  /* 0x00000041c6397810 */ /* 0x000fe20007ffe0ff */
[----:B------:R-:W-:Y:S01]  /*3d00*/  IMAD.MOV R2, RZ, RZ, -R2 ;  /* 0x000000ffff027224 */ /* 0x000fe200078e0a02 */
[----:B------:R-:W-:Y:S01]  /*3d10*/  @!P6 IADD3 R76, PT, PT, R76, -R6, RZ ;  /* 0x800000064c4ce210 */ /* 0x000fe20007ffe0ff */
[----:B------:R-:W-:Y:S01]  /*3d20*/  @!P0 IMAD.IADD R75, R75, 0x1, -R6 ;  /* 0x000000014b4b8824 */ /* 0x000fe200078e0a06 */
[C---:B------:R-:W-:Y:S01]  /*3d30*/  ISETP.GT.U32.AND P6, PT, R6.reuse, R78, PT ;  /* 0x0000004e0600720c */ /* 0x040fe20003fc4070 */
[----:B------:R-:W-:Y:S01]  /*3d40*/  IMAD R79, R6, R2, R79 ;  /* 0x00000002064f7224 */ /* 0x000fe200078e024f */
[----:B------:R-:W-:Y:S01]  /*3d50*/  IABS R3, R57 ;  /* 0x0000003900037213 */ /* 0x000fe20000000000 */
[C---:B------:R-:W-:Y:S01]  /*3d60*/  VIADD R61, R198.reuse, 0x42 ;  /* 0x00000042c63d7836 */ /* 0x040fe20000000000 */
[----:B------:R-:W-:Y:S01]  /*3d70*/  IADD3 R63, PT, PT, R198, 0x43, RZ ;  /* 0x00000043c63f7810 */ /* 0x000fe20007ffe0ff */
[----:B------:R-:W-:Y:S01]  /*3d80*/  @!P3 IMAD.MOV R76, RZ, RZ, -R76 ;  /* 0x000000ffff4cb224 */ /* 0x000fe200078e0a4c */
[----:B------:R-:W-:Y:S01]  /*3d90*/  @!P1 IADD3 R75, PT, PT, -R75, RZ, RZ ;  /* 0x000000ff4b4b9210 */ /* 0x000fe20007ffe1ff */
[----:B------:R-:W-:Y:S01]  /*3da0*/  IMAD.HI.U32 R2, R0, R3, RZ ;  /* 0x0000000300027227 */ /* 0x000fe200078e00ff */
[----:B------:R-:W-:-:S02]  /*3db0*/  ISETP.GT.U32.AND P1, PT, R6, R79, PT ;  /* 0x0000004f0600720c */ /* 0x000fc40003f24070 */
[----:B------:R-:W-:Y:S01]  /*3dc0*/  IABS R81, R61 ;  /* 0x0000003d00517213 */ /* 0x000fe20000000000 */
[--C-:B------:R-:W-:Y:S01]  /*3dd0*/  @!P5 IMAD.IADD R77, R77, 0x1, -R6.reuse ;  /* 0x000000014d4dd824 */ /* 0x100fe200078e0a06 */
[----:B------:R-:W-:Y:S01]  /*3de0*/  ISETP.GE.AND P3, PT, R57, RZ, PT ;  /* 0x000000ff3900720c */ /* 0x000fe20003f66270 */
[----:B------:R-:W-:Y:S01]  /*3df0*/  @!P6 IMAD.IADD R78, R78, 0x1, -R6 ;  /* 0x000000014e4ee824 */ /* 0x000fe200078e0a06 */
[----:B------:R-:W-:Y:S01]  /*3e00*/  IABS R57, R63 ;  /* 0x0000003f00397213 */ /* 0x000fe20000000000 */
[----:B------:R-:W-:Y:S01]  /*3e10*/  IMAD.MOV R80, RZ, RZ, -R2 ;  /* 0x000000ffff507224 */ /* 0x000fe200078e0a02 */
[----:B------:R-:W-:Y:S01]  /*3e20*/  ISETP.GT.U32.AND P5, PT, R6, R77, PT ;  /* 0x0000004d0600720c */ /* 0x000fe20003fa4070 */
[----:B------:R-:W-:Y:S01]  /*3e30*/  IMAD.HI.U32 R2, R0, R81, RZ ;  /* 0x0000005100027227 */ /* 0x000fe200078e00ff */
[C---:B------:R-:W-:Y:S02]  /*3e40*/  ISETP.GT.U32.AND P6, PT, R6.reuse, R78, PT ;  /* 0x0000004e0600720c */ /* 0x040fe40003fc4070 */
[----:B------:R-:W-:Y:S01]  /*3e50*/  ISETP.GE.AND P2, PT, R65, RZ, PT ;  /* 0x000000ff4100720c */ /* 0x000fe20003f46270 */
[----:B------:R-:W-:Y:S01]  /*3e60*/  IMAD R80, R6, R80, R3 ;  /* 0x0000005006507224 */ /* 0x000fe200078e0203 */
[----:B------:R-:W-:Y:S01]  /*3e70*/  @!P1 IADD3 R79, PT, PT, R79, -R6, RZ ;  /* 0x800000064f4f9210 */ /* 0x000fe20007ffe0ff */
[----:B------:R-:W-:Y:S01]  /*3e80*/  IMAD.MOV R3, RZ, RZ, -R2 ;  /* 0x000000ffff037224 */ /* 0x000fe200078e0a02 */
[----:B------:R-:W-:Y:S01]  /*3e90*/  ISETP.GE.AND P0, PT, R69, RZ, PT ;  /* 0x000000ff4500720c */ /* 0x000fe20003f06270 */
[----:B------:R-:W-:Y:S01]  /*3ea0*/  IMAD.HI.U32 R2, R0, R57, RZ ;  /* 0x0000003900027227 */ /* 0x000fe200078e00ff */
[----:B------:R-:W-:-:S03]  /*3eb0*/  ISETP.GT.U32.AND P1, PT, R6, R79, PT ;  /* 0x0000004f0600720c */ /* 0x000fc60003f24070 */
[----:B------:R-:W-:Y:S01]  /*3ec0*/  @!P4 IMAD.MOV R74, RZ, RZ, -R74 ;  /* 0x000000ffff4ac224 */ /* 0x000fe200078e0a4a */
[----:B------:R-:W-:Y:S01]  /*3ed0*/  IADD3 R2, PT, PT, -R2, RZ, RZ ;  /* 0x000000ff02027210 */ /* 0x000fe20007ffe1ff */
[--C-:B------:R-:W-:Y:S01]  /*3ee0*/  @!P5 IMAD.IADD R77, R77, 0x1, -R6.reuse ;  /* 0x000000014d4dd824 */ /* 0x100fe200078e0a06 */
[----:B------:R-:W-:Y:S01]  /*3ef0*/  @!P6 IADD3 R78, PT, PT, R78, -R6, RZ ;  /* 0x800000064e4ee210 */ /* 0x000fe20007ffe0ff */
[C---:B------:R-:W-:Y:S01]  /*3f00*/  IMAD R81, R6.reuse, R3, R81 ;  /* 0x0000000306517224 */ /* 0x040fe200078e0251 */
[----:B------:R-:W-:Y:S01]  /*3f10*/  ISETP.GT.U32.AND P6, PT, R6, R80, PT ;  /* 0x000000500600720c */ /* 0x000fe20003fc4070 */
[----:B------:R-:W-:Y:S01]  /*3f20*/  VIADD R3, R198, 0x44 ;  /* 0x00000044c6037836 */ /* 0x000fe20000000000 */
[----:B------:R-:W-:Y:S01]  /*3f30*/  ISETP.GE.AND P4, PT, R67, RZ, PT ;  /* 0x000000ff4300720c */ /* 0x000fe20003f86270 */
[----:B------:R-:W-:Y:S01]  /*3f40*/  @!P2 IMAD.MOV R77, RZ, RZ, -R77 ;  /* 0x000000ffff4da224 */ /* 0x000fe200078e0a4d */
[----:B------:R-:W-:Y:S01]  /*3f50*/  ISETP.GE.AND P2, PT, R63, RZ, PT ;  /* 0x000000ff3f00720c */ /* 0x000fe20003f46270 */
[----:B------:R-:W-:Y:S01]  /*3f60*/  @!P1 IMAD.IADD R79, R79, 0x1, -R6 ;  /* 0x000000014f4f9824 */ /* 0x000fe200078e0a06 */
[----:B------:R-:W-:Y:S01]  /*3f70*/  ISETP.GE.AND P1, PT, R3, RZ, PT ;  /* 0x000000ff0300720c */ /* 0x000fe20003f26270 */
[----:B------:R-:W-:Y:S01]  /*3f80*/  IMAD R82, R6, R2, R57 ;  /* 0x0000000206527224 */ /* 0x000fe200078e0239 */
[----:B------:R-:W-:Y:S01]  /*3f90*/  IABS R3, R3 ;  /* 0x0000000300037213 */ /* 0x000fe20000000000 */
[C---:B------:R-:W-:Y:S01]  /*3fa0*/  VIADD R63, R198.reuse, 0x45 ;  /* 0x00000045c63f7836 */ /* 0x040fe20000000000 */
[----:B------:R-:W-:Y:S01]  /*3fb0*/  @!P0 IADD3 R79, PT, PT, -R79, RZ, RZ ;  /* 0x000000ff4f4f8210 */ /* 0x000fe20007ffe1ff */
[----:B------:R-:W-:Y:S01]  /*3fc0*/  VIADD R65, R198, 0x46 ;  /* 0x00000046c6417836 */ /* 0x000fe20000000000 */
[----:B------:R-:W-:Y:S01]  /*3fd0*/  ISETP.GT.U32.AND P0, PT, R6, R82, PT ;  /* 0x000000520600720c */ /* 0x000fe20003f04070 */
[----:B------:R-:W-:Y:S01]  /*3fe0*/  IMAD.MOV.U32 R57, RZ, RZ, R3 ;  /* 0x000000ffff397224 */ /* 0x000fe200078e0003 */
[----:B------:R-:W-:Y:S01]  /*3ff0*/  @!P6 IADD3 R80, PT, PT, R80, -R6, RZ ;  /* 0x800000065050e210 */ /* 0x000fe20007ffe0ff */
[----:B------:R-:W-:Y:S01]  /*4000*/  @!P4 IMAD.MOV R78, RZ, RZ, -R78 ;  /* 0x000000ffff4ec224 */ /* 0x000fe200078e0a4e */
[----:B------:R-:W-:Y:S01]  /*4010*/  IABS R85, R63 ;  /* 0x0000003f00557213 */ /* 0x000fe20000000000 */
[----:B------:R-:W-:Y:S01]  /*4020*/  IMAD.HI.U32 R2, R0, R57, RZ ;  /* 0x0000003900027227 */ /* 0x000fe200078e00ff */
[----:B------:R-:W-:-:S02]  /*4030*/  ISETP.GT.U32.AND P6, PT, R6, R80, PT ;  /* 0x000000500600720c */ /* 0x000fc40003fc4070 */
[----:B------:R-:W-:Y:S01]  /*4040*/  ISETP.GT.U32.AND P4, PT, R6, R81, PT ;  /* 0x000000510600720c */ /* 0x000fe20003f84070 */
[----:B------:R-:W-:Y:S01]  /*4050*/  IMAD.HI.U32 R3, R0, R85, RZ ;  /* 0x0000005500037227 */ /* 0x000fe200078e00ff */
[----:B------:R-:W-:Y:S02]  /*4060*/  ISETP.GE.AND P5, PT, R61, RZ, PT ;  /* 0x000000ff3d00720c */ /* 0x000fe40003fa6270 */
[----:B------:R-:W-:Y:S01]  /*4070*/  IABS R61, R65 ;  /* 0x00000041003d7213 */ /* 0x000fe20000000000 */
[----:B------:R-:W-:Y:S01]  /*4080*/  IMAD.MOV R3, RZ, RZ, -R3 ;  /* 0x000000ffff037224 */ /* 0x000fe200078e0a03 */
[----:B------:R-:W-:Y:S01]  /*4090*/  IADD3 R67, PT, PT, R198, 0x47, RZ ;  /* 0x00000047c6437810 */ /* 0x000fe20007ffe0ff */
[----:B------:R-:W-:Y:S02]  /*40a0*/  IMAD.MOV R2, RZ, RZ, -R2 ;  /* 0x000000ffff027224 */ /* 0x000fe400078e0a02 */
[--C-:B------:R-:W-:Y:S01]  /*40b0*/  @!P0 IMAD.IADD R82, R82, 0x1, -R6.reuse ;  /* 0x0000000152528824 */ /* 0x100fe200078e0a06 */
[----:B------:R-:W-:Y:S01]  /*40c0*/  IABS R87, R67 ;  /* 0x0000004300577213 */ /* 0x000fe20000000000 */
[----:B------:R-:W-:Y:S01]  /*40d0*/  @!P6 IMAD.IADD R80, R80, 0x1, -R6 ;  /* 0x000000015050e824 */ /* 0x000fe200078e0a06 */
[----:B------:R-:W-:Y:S01]  /*40e0*/  ISETP.GE.AND P6, PT, R63, RZ, PT ;  /* 0x000000ff3f00720c */ /* 0x000fe20003fc6270 */
[C---:B------:R-:W-:Y:S01]  /*40f0*/  IMAD R85, R6.reuse, R3, R85 ;  /* 0x0000000306557224 */ /* 0x040fe200078e0255 */
[C---:B------:R-:W-:Y:S01]  /*4100*/  ISETP.GT.U32.AND P0, PT, R6.reuse, R82, PT ;  /* 0x000000520600720c */ /* 0x040fe20003f04070 */
[----:B------:R-:W-:Y:S01]  /*4110*/  IMAD R84, R6, R2, R57 ;  /* 0x0000000206547224 */ /* 0x000fe200078e0239 */
[----:B------:R-:W-:Y:S01]  /*4120*/  IADD3 R63, PT, PT, R198, 0x48, RZ ;  /* 0x00000048c63f7810 */ /* 0x000fe20007ffe0ff */
[----:B------:R-:W-:-:S04]  /*4130*/  IMAD.HI.U32 R2, R0, R61, RZ ;  /* 0x0000003d00027227 */ /* 0x000fc800078e00ff */
[----:B------:R-:W-:Y:S01]  /*4140*/  @!P4 IMAD.IADD R81, R81, 0x1, -R6 ;  /* 0x000000015151c824 */ /* 0x000fe200078e0a06 */
[----:B------:R-:W-:Y:S01]  /*4150*/  IADD3 R2, PT, PT, -R2, RZ, RZ ;  /* 0x000000ff02027210 */ /* 0x000fe20007ffe1ff */
[----:B------:R-:W-:Y:S01]  /*4160*/  @!P3 IMAD.MOV R80, RZ, RZ, -R80 ;  /* 0x000000ffff50b224 */ /* 0x000fe200078e0a50 */
[----:B------:R-:W-:Y:S01]  /*4170*/  ISETP.GT.U32.AND P3, PT, R6, R85, PT ;  /* 0x000000550600720c */ /* 0x000fe20003f64070 */
[----:B------:R-:W-:Y:S01]  /*4180*/  IMAD.HI.U32 R3, R0, R87, RZ ;  /* 0x0000005700037227 */ /* 0x000fe200078e00ff */
[----:B------:R-:W-:-:S03]  /*4190*/  ISETP.GT.U32.AND P4, PT, R6, R81, PT ;  /* 0x000000510600720c */ /* 0x000fc60003f84070 */
[----:B------:R-:W-:Y:S02]  /*41a0*/  IMAD.MOV R3, RZ, RZ, -R3 ;  /* 0x000000ffff037224 */ /* 0x000fe400078e0a03 */
[C---:B------:R-:W-:Y:S01]  /*41b0*/  IMAD R86, R6.reuse, R2, R61 ;  /* 0x0000000206567224 */ /* 0x040fe200078e023d */
[----:B------:R-:W-:Y:S01]  /*41c0*/  IABS R2, R63 ;  /* 0x0000003f00027213 */ /* 0x000fe20000000000 */
[----:B------:R-:W-:Y:S02]  /*41d0*/  IMAD R87, R6, R3, R87 ;  /* 0x0000000306577224 */ /* 0x000fe400078e0257 */
[--C-:B------:R-:W-:Y:S01]  /*41e0*/  @!P0 IMAD.IADD R82, R82, 0x1, -R6.reuse ;  /* 0x0000000152528824 */ /* 0x100fe200078e0a06 */
[----:B------:R-:W-:Y:S01]  /*41f0*/  MOV R3, R2 ;  /* 0x0000000200037202 */ /* 0x000fe20000000f00 */
[----:B------:R-:W-:Y:S01]  /*4200*/  @!P3 IMAD.IADD R85, R85, 0x1, -R6 ;  /* 0x000000015555b824 */ /* 0x000fe200078e0a06 */
[C---:B------:R-:W-:Y:S01]  /*4210*/  ISETP.GT.U32.AND P0, PT, R6.reuse, R86, PT ;  /* 0x000000560600720c */ /* 0x040fe20003f04070 */
[----:B------:R-:W-:Y:S01]  /*4220*/  @!P2 IMAD.MOV R82, RZ, RZ, -R82 ;  /* 0x000000ffff52a224 */ /* 0x000fe200078e0a52 */
[C---:B------:R-:W-:Y:S01]  /*4230*/  ISETP.GT.U32.AND P2, PT, R6.reuse, R87, PT ;  /* 0x000000570600720c */ /* 0x040fe20003f44070 */
[----:B------:R-:W-:Y:S01]  /*4240*/  @!P4 IMAD.IADD R81, R81, 0x1, -R6 ;  /* 0x000000015151c824 */ /* 0x000fe200078e0a06 */
[----:B------:R-:W-:Y:S01]  /*4250*/  ISETP.GT.U32.AND P4, PT, R6, R84, PT ;  /* 0x000000540600720c */ /* 0x000fe20003f84070 */
[----:B------:R-:W-:Y:S01]  /*4260*/  VIADD R61, R198, 0x49 ;  /* 0x00000049c63d7836 */ /* 0x000fe20000000000 */
[----:B------:R-:W-:Y:S01]  /*4270*/  ISETP.GT.U32.AND P3, PT, R6, R85, PT ;  /* 0x000000550600720c */ /* 0x000fe20003f64070 */
[----:B------:R-:W-:Y:S01]  /*4280*/  IMAD.HI.U32 R2, R0, R3, RZ ;  /* 0x0000000300027227 */ /* 0x000fe200078e00ff */
[----:B------:R-:W-:-:S02]  /*4290*/  @!P5 IADD3 R81, PT, PT, -R81, RZ, RZ ;  /* 0x000000ff5151d210 */ /* 0x000fc40007ffe1ff */
[----:B------:R-:W-:Y:S01]  /*42a0*/  IABS R89, R61 ;  /* 0x0000003d00597213 */ /* 0x000fe20000000000 */
[----:B------:R-:W-:Y:S01]  /*42b0*/  IMAD.MOV R2, RZ, RZ, -R2 ;  /* 0x000000ffff027224 */ /* 0x000fe200078e0a02 */
[----:B------:R-:W-:Y:S01]  /*42c0*/  ISETP.GE.AND P5, PT, R65, RZ, PT ;  /* 0x000000ff4100720c */ /* 0x000fe20003fa6270 */
[--C-:B------:R-:W-:Y:S01]  /*42d0*/  @!P0 IMAD.IADD R86, R86, 0x1, -R6.reuse ;  /* 0x0000000156568824 */ /* 0x100fe200078e0a06 */
[----:B------:R-:W-:Y:S01]  /*42e0*/  IADD3 R65, PT, PT, R198, 0x4a, RZ ;  /* 0x0000004ac6417810 */ /* 0x000fe20007ffe0ff */
[----:B------:R-:W-:Y:S02]  /*42f0*/  IMAD R88, R6, R2, R3 ;  /* 0x0000000206587224 */ /* 0x000fe400078e0203 */
[----:B------:R-:W-:Y:S01]  /*4300*/  IMAD.HI.U32 R2, R0, R89, RZ ;  /* 0x0000005900027227 */ /* 0x000fe200078e00ff */
[----:B------:R-:W-:Y:S02]  /*4310*/  IABS R57, R65 ;  /* 0x0000004100397213 */ /* 0x000fe40000000000 */
[----:B------:R-:W-:Y:S01]  /*4320*/  ISETP.GT.U32.AND P0, PT, R6, R86, PT ;  /* 0x000000560600720c */ /* 0x000fe20003f04070 */
[--C-:B------:R-:W-:Y:S01]  /*4330*/  @!P2 IMAD.IADD R87, R87, 0x1, -R6.reuse ;  /* 0x000000015757a824 */ /* 0x100fe200078e0a06 */
[----:B------:R-:W-:Y:S01]  /*4340*/  IADD3 R3, PT, PT, -R2, RZ, RZ ;  /* 0x000000ff02037210 */ /* 0x000fe20007ffe1ff */
[----:B------:R-:W-:-:S02]  /*4350*/  @!P4 IMAD.IADD R84, R84, 0x1, -R6 ;  /* 0x000000015454c824 */ /* 0x000fc400078e0a06 */
[--C-:B------:R-:W-:Y:S01]  /*4360*/  @!P3 IMAD.IADD R85, R85, 0x1, -R6.reuse ;  /* 0x000000015555b824 */ /* 0x100fe200078e0a06 */
[----:B------:R-:W-:Y:S01]  /*4370*/  ISETP.GT.U32.AND P3, PT, R6, R88, PT ;  /* 0x000000580600720c */ /* 0x000fe20003f64070 */
[----:B------:R-:W-:Y:S01]  /*4380*/  IMAD.HI.U32 R2, R0, R57, RZ ;  /* 0x0000003900027227 */ /* 0x000fe200078e00ff */
[C---:B------:R-:W-:Y:S02]  /*4390*/  ISETP.GT.U32.AND P2, PT, R6.reuse, R87, PT ;  /* 0x000000570600720c */ /* 0x040fe40003f44070 */
[C---:B------:R-:W-:Y:S01]  /*43a0*/  ISETP.GT.U32.AND P4, PT, R6.reuse, R84, PT ;  /* 0x000000540600720c */ /* 0x040fe20003f84070 */
[----:B------:R-:W-:Y:S01]  /*43b0*/  IMAD R89, R6, R3, R89 ;  /* 0x0000000306597224 */ /* 0x000fe200078e0259 */
[----:B------:R-:W-:Y:S01]  /*43c0*/  IADD3 R2, PT, PT, -R2, RZ, RZ ;  /* 0x000000ff02027210 */ /* 0x000fe20007ffe1ff */
[--C-:B------:R-:W-:Y:S01]  /*43d0*/  @!P0 IMAD.IADD R86, R86, 0x1, -R6.reuse ;  /* 0x0000000156568824 */ /* 0x100fe200078e0a06 */
[----:B------:R-:W-:Y:S01]  /*43e0*/  @!P6 IADD3 R85, PT, PT, -R85, RZ, RZ ;  /* 0x000000ff5555e210 */ /* 0x000fe20007ffe1ff */
[----:B------:R-:W-:Y:S01]  /*43f0*/  VIADD R3, R198, 0x4b ;  /* 0x0000004bc6037836 */ /* 0x000fe20000000000 */
[C---:B------:R-:W-:Y:S01]  /*4400*/  ISETP.GT.U32.AND P0, PT, R6.reuse, R89, PT ;  /* 0x000000590600720c */ /* 0x040fe20003f04070 */
[----:B------:R-:W-:Y:S01]  /*4410*/  IMAD R90, R6, R2, R57 ;  /* 0x00000002065a7224 */ /* 0x000fe200078e0239 */
[----:B------:R-:W-:Y:S01]  /*4420*/  ISETP.GE.AND P6, PT, R61, RZ, PT ;  /* 0x000000ff3d00720c */ /* 0x000fe20003fc6270 */
[----:B------:R-:W-:Y:S01]  /*4430*/  @!P3 IMAD.IADD R88, R88, 0x1, -R6 ;  /* 0x000000015858b824 */ /* 0x000fe200078e0a06 */
[----:B------:R-:W-:Y:S01]  /*4440*/  IABS R91, R3 ;  /* 0x00000003005b7213 */ /* 0x000fe20000000000 */
[----:B------:R-:W-:Y:S01]  /*4450*/  @!P5 IMAD.MOV R86, RZ, RZ, -R86 ;  /* 0x000000ffff56d224 */ /* 0x000fe200078e0a56 */
[----:B------:R-:W-:Y:S01]  /*4460*/  @!P2 IADD3 R87, PT, PT, R87, -R6, RZ ;  /* 0x800000065757a210 */ /* 0x000fe20007ffe0ff */
[----:B------:R-:W-:Y:S01]  /*4470*/  VIADD R69, R198, 0x4f ;  /* 0x0000004fc6457836 */ /* 0x000fe20000000000 */
[----:B------:R-:W-:Y:S01]  /*4480*/  ISETP.GT.U32.AND P2, PT, R6, R90, PT ;  /* 0x0000005a0600720c */ /* 0x000fe20003f44070 */
[----:B------:R-:W-:Y:S01]  /*4490*/  IMAD.HI.U32 R2, R0, R91, RZ ;  /* 0x0000005b00027227 */ /* 0x000fe200078e00ff */
[----:B------:R-:W-:-:S02]  /*44a0*/  @!P4 IADD3 R84, PT, PT, R84, -R6, RZ ;  /* 0x800000065454c210 */ /* 0x000fc40007ffe0ff */
[----:B------:R-:W-:Y:S01]  /*44b0*/  ISETP.GT.U32.AND P3, PT, R6, R88, PT ;  /* 0x000000580600720c */ /* 0x000fe20003f64070 */
[----:B------:R-:W-:Y:S01]  /*44c0*/  @!P0 IMAD.IADD R89, R89, 0x1, -R6 ;  /* 0x0000000159598824 */ /* 0x000fe200078e0a06 */
[----:B------:R-:W-:Y:S01]  /*44d0*/  ISETP.GE.AND P4, PT, R67, RZ, PT ;  /* 0x000000ff4300720c */ /* 0x000fe20003f86270 */
[----:B------:R-:W-:Y:S01]  /*44e0*/  @!P1 IMAD.MOV R84, RZ, RZ, -R84 ;  /* 0x000000ffff549224 */ /* 0x000fe200078e0a54 */
[----:B------:R-:W-:Y:S01]  /*44f0*/  ISETP.GE.AND P1, PT, R63, RZ, PT ;  /* 0x000000ff3f00720c */ /* 0x000fe20003f26270 */
[----:B------:R-:W-:Y:S01]  /*4500*/  VIADD R63, R198, 0x4c ;  /* 0x0000004cc63f7836 */ /* 0x000fe20000000000 */
[----:B------:R-:W-:Y:S01]  /*4510*/  ISETP.GT.U32.AND P0, PT, R6, R89, PT ;  /* 0x000000590600720c */ /* 0x000fe20003f04070 */
[C---:B------:R-:W-:Y:S01]  /*4520*/  VIADD R67, R198.reuse, 0x4e ;  /* 0x0000004ec6437836 */ /* 0x040fe20000000000 */
[----:B------:R-:W-:Y:S01]  /*4530*/  ISETP.GE.AND P5, PT, R65, RZ, PT ;  /* 0x000000ff4100720c */ /* 0x000fe20003fa6270 */
[C---:B------:R-:W-:Y:S01]  /*4540*/  VIADD R65, R198.reuse, 0x4d ;  /* 0x0000004dc6417836 */ /* 0x040fe20000000000 */
[----:B------:R-:W-:Y:S01]  /*4550*/  IABS R57, R63 ;  /* 0x0000003f00397213 */ /* 0x000fe20000000000 */
[----:B------:R-:W-:Y:S01]  /*4560*/  VIADD R120, R198, 0x72 ;  /* 0x00000072c6787836 */ /* 0x000fe20000000000 */
[-C--:B------:R-:W-:Y:S01]  /*4570*/  @!P2 IADD3 R90, PT, PT, R90, -R6.reuse, RZ ;  /* 0x800000065a5aa210 */ /* 0x080fe20007ffe0ff */
[----:B------:R-:W-:Y:S01]  /*4580*/  VIADD R132, R198, 0x75 ;  /* 0x00000075c6847836 */ /* 0x000fe20000000000 */
[----:B------:R-:W-:Y:S01]  /*4590*/  @!P3 IADD3 R88, PT, PT, R88, -R6, RZ ;  /* 0x800000065858b210 */ /* 0x000fe20007ffe0ff */
[----:B------:R-:W-:Y:S01]  /*45a0*/  VIADD R122, R198, 0x76 ;  /* 0x00000076c67a7836 */ /* 0x000fe20000000000 */
[----:B------:R-:W-:Y:S01]  /*45b0*/  ISETP.GE.AND P3, PT, R3, RZ, PT ;  /* 0x000000ff0300720c */ /* 0x000fe20003f66270 */
[----:B------:R-:W-:Y:S01]  /*45c0*/  IMAD.MOV R3, RZ, RZ, -R2 ;  /* 0x000000ffff037224 */ /* 0x000fe200078e0a02 */
[----:B------:R-:W-:Y:S01]  /*45d0*/  ISETP.GT.U32.AND P2, PT, R6, R90, PT ;  /* 0x0000005a0600720c */ /* 0x000fe20003f44070 */
[----:B------:R-:W-:Y:S01]  /*45e0*/  IMAD.HI.U32 R2, R0, R57, RZ ;  /* 0x0000003900027227 */ /* 0x000fe200078e00ff */
[----:B------:R-:W-:-:S02]  /*45f0*/  @!P0 IADD3 R89, PT, PT, R89, -R6, RZ ;  /* 0x8000000659598210 */ /* 0x000fc40007ffe0ff */
[----:B------:R-:W-:Y:S01]  /*4600*/  IABS R61, R67 ;  /* 0x00000043003d7213 */ /* 0x000fe20000000000 */
[----:B------:R-:W-:Y:S01]  /*4610*/  IMAD.MOV R2, RZ, RZ, -R2 ;  /* 0x000000ffff027224 */ /* 0x000fe200078e0a02 */
[----:B------:R-:W-:Y:S01]  /*4620*/  IABS R93, R65 ;  /* 0x00000041005d7213 */ /* 0x000fe20000000000 */
[C---:B------:R-:W-:Y:S01]  /*4630*/  IMAD R91, R6.reuse, R3, R91 ;  /* 0x00000003065b7224 */ /* 0x040fe200078e025b */
[----:B------:R-:W-:Y:S01]  /*4640*/  IABS R95, R69 ;  /* 0x00000045005f7213 */ /* 0x000fe20000000000 */
[----:B------:R-:W-:Y:S01]  /*4650*/  IMAD R92, R6, R2, R57 ;  /* 0x00000002065c7224 */ /* 0x000fe200078e0239 */
[----:B------:R-:W-:Y:S01]  /*4660*/  IABS R57, R71 ;  /* 0x0000004700397213 */ /* 0x000fe20000000000 */
[----:B------:R-:W-:Y:S01]  /*4670*/  IMAD.HI.U32 R3, R0, R61, RZ ;  /* 0x0000003d00037227 */ /* 0x000fe200078e00ff */
[----:B------:R-:W-:Y:S02]  /*4680*/  ISETP.GT.U32.AND P0, PT, R6, R91, PT ;  /* 0x0000005b0600720c */ /* 0x000fe40003f04070 */
[----:B------:R-:W-:Y:S01]  /*4690*/  @!P2 IADD3 R90, PT, PT, R90, -R6, RZ ;  /* 0x800000065a5aa210 */ /* 0x000fe20007ffe0ff */
[----:B------:R-:W-:Y:S01]  /*46a0*/  IMAD.HI.U32 R2, R0, R93, RZ ;  /* 0x0000005d00027227 */ /* 0x000fe200078e00ff */
[----:B------:R-:W-:-:S02]  /*46b0*/  ISETP.GT.U32.AND P2, PT, R6, R92, PT ;  /* 0x0000005c0600720c */ /* 0x000fc40003f44070 */
[----:B------:R-:W-:Y:S01]  /*46c0*/  @!P4 IADD3 R87, PT, PT, -R87, RZ, RZ ;  /* 0x000000ff5757c210 */ /* 0x000fe20007ffe1ff */
[----:B------:R-:W-:Y:S01]  /*46d0*/  IMAD.MOV R3, RZ, RZ, -R3 ;  /* 0x000000ffff037224 */ /* 0x000fe200078e0a03 */
[----:B------:R-:W-:Y:S01]  /*46e0*/  @!P6 IADD3 R89, PT, PT, -R89, RZ, RZ ;  /* 0x000000ff5959e210 */ /* 0x000fe20007ffe1ff */
[----:B------:R-:W-:Y:S01]  /*46f0*/  IMAD.MOV R2, RZ, RZ, -R2 ;  /* 0x000000ffff027224 */ /* 0x000fe200078e0a02 */
[----:B------:R-:W-:Y:S01]  /*4700*/  ISETP.GE.AND P6, PT, R65, RZ, PT ;  /* 0x000000ff4100720c */ /* 0x000fe20003fc6270 */
[----:B------:R-:W-:Y:S01]  /*4710*/  IMAD R94, R6, R3, R61 ;  /* 0x00000003065e7224 */ /* 0x000fe200078e023d */
[----:B------:R-:W-:Y:S01]  /*4720*/  IADD3 R65, PT, PT, R198, 0x54, RZ ;  /* 0x00000054c6417810 */ /* 0x000fe20007ffe0ff */
[----:B------:R-:W-:Y:S01]  /*4730*/  IMAD R93, R6, R2, R93 ;  /* 0x00000002065d7224 */ /* 0x000fe200078e025d */
[----:B------:R-:W-:Y:S01]  /*4740*/  @!P0 IADD3 R91, PT, PT, R91, -R6, RZ ;  /* 0x800000065b5b8210 */ /* 0x000fe20007ffe0ff */
[----:B------:R-:W-:Y:S01]  /*4750*/  IMAD.HI.U32 R2, R0, R95, RZ ;  /* 0x0000005f00027227 */ /* 0x000fe200078e00ff */
[----:B------:R-:W-:-:S02]  /*4760*/  ISETP.GE.AND P0, PT, R63, RZ, PT ;  /* 0x000000ff3f00720c */ /* 0x000fc40003f06270 */
[----:B------:R-:W-:Y:S01]  /*4770*/  ISETP.GT.U32.AND P4, PT, R6, R93, PT ;  /* 0x0000005d0600720c */ /* 0x000fe20003f84070 */
[----:B------:R-:W-:Y:S01]  /*4780*/  @!P2 IMAD.IADD R92, R92, 0x1, -R6 ;  /* 0x000000015c5ca824 */ /* 0x000fe200078e0a06 */
[C---:B------:R-:W-:Y:S01]  /*4790*/  ISETP.GT.U32.AND P2, PT, R6.reuse, R91, PT ;  /* 0x0000005b0600720c */ /* 0x040fe20003f44070 */
[----:B------:R-:W-:Y:S01]  /*47a0*/  @!P1 IMAD.MOV R88, RZ, RZ, -R88 ;  /* 0x000000ffff589224 */ /* 0x000fe200078e0a58 */
[----:B------:R-:W-:Y:S01]  /*47b0*/  IABS R121, R120 ;  /* 0x0000007800797213 */ /* 0x000fe20000000000 */
[----:B------:R-:W-:Y:S01]  /*47c0*/  @!P5 IMAD.MOV R90, RZ, RZ, -R90 ;  /* 0x000000ffff5ad224 */ /* 0x000fe200078e0a5a */
[C---:B------:R-:W-:Y:S01]  /*47d0*/  ISETP.GT.U32.AND P1, PT, R6.reuse, R92, PT ;  /* 0x0000005c0600720c */ /* 0x040fe20003f24070 */
[----:B------:R-:W-:Y:S01]  /*47e0*/  IMAD.MOV R2, RZ, RZ, -R2 ;  /* 0x000000ffff027224 */ /* 0x000fe200078e0a02 */
[----:B------:R-:W-:Y:S01]  /*47f0*/  ISETP.GT.U32.AND P5, PT, R6, R94, PT ;  /* 0x0000005e0600720c */ /* 0x000fe20003fa4070 */
[----:B------:R-:W-:Y:S01]  /*4800*/  IMAD.MOV.U32 R3, RZ, RZ, R57 ;  /* 0x000000ffff037224 */ /* 0x000fe200078e0039 */
[----:B------:R-:W-:Y:S01]  /*4810*/  IADD3 R57, PT, PT, R198, 0x51, RZ ;  /* 0x00000051c6397810 */ /* 0x000fe20007ffe0ff */
[----:B------:R-:W-:Y:S01]  /*4820*/  IMAD R95, R6, R2, R95 ;  /* 0x00000002065f7224 */ /* 0x000fe200078e025f */
[----:B------:R-:W-:Y:S01]  /*4830*/  IABS R137, R132 ;  /* 0x0000008400897213 */ /* 0x000fe20000000000 */
[----:B------:R-:W-:Y:S01]  /*4840*/  IMAD.HI.U32 R2, R0, R3, RZ ;  /* 0x0000000300027227 */ /* 0x000fe200078e00ff */
[----:B------:R-:W-:-:S02]  /*4850*/  IABS R97, R57 ;  /* 0x0000003900617213 */ /* 0x000fc40000000000 */
[----:B------:R-:W-:Y:S01]  /*4860*/  @!P4 IADD3 R93, PT, PT, R93, -R6, RZ ;  /* 0x800000065d5dc210 */ /* 0x000fe20007ffe0ff */
[----:B------:R-:W-:Y:S01]  /*4870*/  IMAD.MOV R2, RZ, RZ, -R2 ;  /* 0x000000ffff027224 */ /* 0x000fe200078e0a02 */
[----:B------:R-:W-:Y:S01]  /*4880*/  ISETP.GE.AND P4, PT, R69, RZ, PT ;  /* 0x000000ff4500720c */ /* 0x000fe20003f86270 */
[--C-:B------:R-:W-:Y:S01]  /*4890*/  @!P2 IMAD.IADD R91, R91, 0x1, -R6.reuse ;  /* 0x000000015b5ba824 */ /* 0x100fe200078e0a06 */
[----:B------:R-:W-:Y:S01]  /*48a0*/  ISETP.GE.AND P2, PT, R67, RZ, PT ;  /* 0x000000ff4300720c */ /* 0x000fe20003f46270 */
[----:B------:R-:W-:Y:S01]  /*48b0*/  @!P1 IMAD.IADD R92, R92, 0x1, -R6 ;  /* 0x000000015c5c9824 */ /* 0x000fe200078e0a06 */
[C---:B------:R-:W-:Y:S01]  /*48c0*/  ISETP.GT.U32.AND P1, PT, R6.reuse, R95, PT ;  /* 0x0000005f0600720c */ /* 0x040fe20003f24070 */
[----:B------:R-:W-:Y:S01]  /*48d0*/  IMAD R96, R6, R2, R3 ;  /* 0x0000000206607224 */ /* 0x000fe200078e0203 */
[----:B------:R-:W-:Y:S01]  /*48e0*/  @!P5 IADD3 R94, PT, PT, R94, -R6, RZ ;  /* 0x800000065e5ed210 */ /* 0x000fe20007ffe0ff */
[----:B------:R-:W-:Y:S01]  /*48f0*/  IMAD.HI.U32 R2, R0, R97, RZ ;  /* 0x0000006100027227 */ /* 0x000fe200078e00ff */
[----:B------:R-:W-:-:S02]  /*4900*/  ISETP.GT.U32.AND P5, PT, R6, R93, PT ;  /* 0x0000005d0600720c */ /* 0x000fc40003fa4070 */
[----:B------:R-:W-:Y:S01]  /*4910*/  IABS R69, R160 ;  /* 0x000000a000457213 */ /* 0x000fe20000000000 */
[----:B------:R-:W-:Y:S01]  /*4920*/  @!P3 IMAD.MOV R91, RZ, RZ, -R91 ;  /* 0x000000ffff5bb224 */ /* 0x000fe200078e0a5b */
[----:B------:R-:W-:Y:S01]  /*4930*/  ISETP.GT.U32.AND P3, PT, R6, R94, PT ;  /* 0x0000005e0600720c */ /* 0x000fe20003f64070 */
[----:B------:R-:W-:Y:S01]  /*4940*/  VIADD R61, R198, 0x52 ;  /* 0x00000052c63d7836 */ /* 0x000fe20000000000 */
[----:B------:R-:W-:Y:S01]  /*4950*/  IADD3 R2, PT, PT, -R2, RZ, RZ ;  /* 0x000000ff02027210 */ /* 0x000fe20007ffe1ff */
[----:B------:R-:W-:Y:S01]  /*4960*/  @!P0 IMAD.MOV R92, RZ, RZ, -R92 ;  /* 0x000000ffff5c8224 */ /* 0x000fe200078e0a5c */
[C---:B------:R-:W-:Y:S01]  /*4970*/  ISETP.GT.U32.AND P0, PT, R6.reuse, R96, PT ;  /* 0x000000600600720c */ /* 0x040fe20003f04070 */
[----:B------:R-:W-:Y:S01]  /*4980*/  @!P1 IMAD.IADD R95, R95, 0x1, -R6 ;  /* 0x000000015f5f9824 */ /* 0x000fe200078e0a06 */
[----:B------:R-:W-:Y:S01]  /*4990*/  IABS R3, R61 ;  /* 0x0000003d00037213 */ /* 0x000fe20000000000 */
[----:B------:R-:W-:Y:S01]  /*49a0*/  IMAD R97, R6, R2, R97 ;  /* 0x0000000206617224 */ /* 0x000fe200078e0261 */
[----:B------:R-:W-:Y:S01]  /*49b0*/  IABS R67, R158 ;  /* 0x0000009e00437213 */ /* 0x000fe20000000000 */
[----:B------:R-:W-:Y:S01]  /*49c0*/  VIADD R63, R198, 0x53 ;  /* 0x00000053c63f7836 */ /* 0x000fe20000000000 */
[----:B------:R-:W-:Y:S01]  /*49d0*/  ISETP.GT.U32.AND P1, PT, R6, R95, PT ;  /* 0x0000005f0600720c */ /* 0x000fe20003f24070 */
[----:B------:R-:W-:Y:S01]  /*49e0*/  IMAD.HI.U32 R2, R0, R3, RZ ;  /* 0x0000000300027227 */ /* 0x000fe200078e00ff */
[----:B------:R-:W-:-:S02]  /*49f0*/  IABS R117, R122 ;  /* 0x0000007a00757213 */ /* 0x000fc40000000000 */
[----:B------:R-:W-:Y:S01]  /*4a00*/  IABS R99, R63 ;  /* 0x0000003f00637213 */ /* 0x000fe20000000000 */
[--C-:B------:R-:W-:Y:S01]  /*4a10*/  @!P3 IMAD.IADD R94, R94, 0x1, -R6.reuse ;  /* 0x000000015e5eb824 */ /* 0x100fe200078e0a06 */
[----:B------:R-:W-:Y:S01]  /*4a20*/  ISETP.GT.U32.AND P3, PT, R6, R97, PT ;  /* 0x000000610600720c */ /* 0x000fe20003f64070 */
[--C-:B------:R-:W-:Y:S01]  /*4a30*/  @!P0 IMAD.IADD R96, R96, 0x1, -R6.reuse ;  /* 0x0000000160608824 */ /* 0x100fe200078e0a06 */
[----:B------:R-:W-:Y:S01]  /*4a40*/  IADD3 R2, PT, PT, -R2, RZ, RZ ;  /* 0x000000ff02027210 */ /* 0x000fe20007ffe1ff */
[----:B------:R-:W-:Y:S01]  /*4a50*/  @!P5 IMAD.IADD R93, R93, 0x1, -R6 ;  /* 0x000000015d5dd824 */ /* 0x000fe200078e0a06 */
[----:B------:R-:W-:Y:S01]  /*4a60*/  ISETP.GE.AND P5, PT, R71, RZ, PT ;  /* 0x000000ff4700720c */ /* 0x000fe20003fa6270 */
[----:B------:R-:W-:Y:S01]  /*4a70*/  @!P2 IMAD.MOV R94, RZ, RZ, -R94 ;  /* 0x000000ffff5ea224 */ /* 0x000fe200078e0a5e */
[----:B------:R-:W-:Y:S01]  /*4a80*/  ISETP.GE.AND P0, PT, R61, RZ, PT ;  /* 0x000000ff3d00720c */ /* 0x000fe20003f06270 */
[----:B------:R-:W-:Y:S01]  /*4a90*/  @!P1 IMAD.IADD R95, R95, 0x1, -R6 ;  /* 0x000000015f5f9824 */ /* 0x000fe200078e0a06 */
[----:B------:R-:W-:Y:S01]  /*4aa0*/  ISETP.GE.AND P1, PT, R57, RZ, PT ;  /* 0x000000ff3900720c */ /* 0x000fe20003f26270 */
[----:B------:R-:W-:Y:S01]  /*4ab0*/  IMAD R98, R6, R2, R3 ;  /* 0x0000000206627224 */ /* 0x000fe200078e0203 */
[----:B------:R-:W-:Y:S01]  /*4ac0*/  IABS R57, R65 ;  /* 0x0000004100397213 */ /* 0x000fe20000000000 */
[----:B------:R-:W-:Y:S01]  /*4ad0*/  IMAD.HI.U32 R2, R0, R99, RZ ;  /* 0x0000006300027227 */ /* 0x000fe200078e00ff */
[----:B------:R-:W-:-:S02]  /*4ae0*/  @!P6 IADD3 R93, PT, PT, -R93, RZ, RZ ;  /* 0x000000ff5d5de210 */ /* 0x000fc40007ffe1ff */
[----:B------:R-:W-:Y:S01]  /*4af0*/  IADD3 R61, PT, PT, R198, 0x55, RZ ;  /* 0x00000055c63d7810 */ /* 0x000fe20007ffe0ff */
[----:B------:R-:W-:Y:S01]  /*4b00*/  @!P3 IMAD.IADD R97, R97, 0x1, -R6 ;  /* 0x000000016161b824 */ /* 0x000fe200078e0a06 */
[----:B------:R-:W-:Y:S01]  /*4b10*/  ISETP.GT.U32.AND P3, PT, R6, R96, PT ;  /* 0x000000600600720c */ /* 0x000fe20003f64070 */
[----:B------:R-:W-:Y:S01]  /*4b20*/  IMAD.MOV R3, RZ, RZ, -R2 ;  /* 0x000000ffff037224 */ /* 0x000fe200078e0a02 */
[----:B------:R-:W-:Y:S01]  /*4b30*/  IABS R101, R61 ;  /* 0x0000003d00657213 */ /* 0x000fe20000000000 */
[----:B------:R-:W-:Y:S01]  /*4b40*/  IMAD.HI.U32 R2, R0, R57, RZ ;  /* 0x0000003900027227 */ /* 0x000fe200078e00ff */
[C---:B------:R-:W-:Y:S02]  /*4b50*/  ISETP.GT.U32.AND P6, PT, R6.reuse, R97, PT ;  /* 0x000000610600720c */ /* 0x040fe40003fc4070 */
[C---:B------:R-:W-:Y:S01]  /*4b60*/  ISETP.GT.U32.AND P2, PT, R6.reuse, R98, PT ;  /* 0x000000620600720c */ /* 0x040fe20003f44070 */
[----:B------:R-:W-:Y:S01]  /*4b70*/  IMAD.MOV R2, RZ, RZ, -R2 ;  /* 0x000000ffff027224 */ /* 0x000fe200078e0a02 */
[----:B------:R-:W-:Y:S01]  /*4b80*/  IABS R71, R161 ;  /* 0x000000a100477213 */ /* 0x000fe20000000000 */
[----:B------:R-:W-:Y:S01]  /*4b90*/  @!P4 IMAD.MOV R95, RZ, RZ, -R95 ;  /* 0x000000ffff5fc224 */ /* 0x000fe200078e0a5f */
[----:B------:R-:W-:Y:S01]  /*4ba0*/  ISETP.GE.AND P4, PT, R63, RZ, PT ;  /* 0x000000ff3f00720c */ /* 0x000fe20003f86270 */
[----:B------:R-:W-:Y:S01]  /*4bb0*/  IMAD R100, R6, R2, R57 ;  /* 0x0000000206647224 */ /* 0x000fe200078e0239 */
[----:B------:R-:W-:Y:S01]  /*4bc0*/  IADD3 R63, PT, PT, R198, 0x56, RZ ;  /* 0x00000056c63f7810 */ /* 0x000fe20007ffe0ff */
[----:B------:R-:W-:Y:S01]  /*4bd0*/  IMAD R99, R6, R3, R99 ;  /* 0x0000000306637224 */ /* 0x000fe200078e0263 */
[----:B------:R-:W-:Y:S01]  /*4be0*/  @!P3 IADD3 R96, PT, PT, R96, -R6, RZ ;  /* 0x800000066060b210 */ /* 0x000fe20007ffe0ff */
[----:B------:R-:W-:Y:S01]  /*4bf0*/  IMAD.HI.U32 R2, R0, R101, RZ ;  /* 0x0000006500027227 */ /* 0x000fe200078e00ff */
[----:B------:R-:W-:-:S02]  /*4c00*/  IABS R57, R63 ;  /* 0x0000003f00397213 */ /* 0x000fc40000000000 */
[C---:B------:R-:W-:Y:S01]  /*4c10*/  ISETP.GT.U32.AND P3, PT, R6.reuse, R99, PT ;  /* 0x000000630600720c */ /* 0x040fe20003f64070 */
[----:B------:R-:W-:Y:S01]  /*4c20*/  @!P5 IMAD.MOV R96, RZ, RZ, -R96 ;  /* 0x000000ffff60d224 */ /* 0x000fe200078e0a60 */
[----:B------:R-:W-:Y:S01]  /*4c30*/  ISETP.GT.U32.AND P5, PT, R6, R100, PT ;  /* 0x000000640600720c */ /* 0x000fe20003fa4070 */
[----:B------:R-:W-:Y:S01]  /*4c40*/  @!P6 IMAD.IADD R97, R97, 0x1, -R6 ;  /* 0x000000016161e824 */ /* 0x000fe200078e0a06 */
[----:B------:R-:W-:Y:S01]  /*4c50*/  ISETP.GE.AND P6, PT, R65, RZ, PT ;  /* 0x000000ff4100720c */ /* 0x000fe20003fc6270 */
[----:B------:R-:W-:Y:S02]  /*4c60*/  IMAD.MOV R3, RZ, RZ, -R2 ;  /* 0x000000ffff037224 */ /* 0x000fe400078e0a02 */
[----:B------:R-:W-:Y:S01]  /*4c70*/  IMAD.HI.U32 R2, R0, R57, RZ ;  /* 0x0000003900027227 */ /* 0x000fe200078e00ff */
[----:B------:R-:W-:Y:S02]  /*4c80*/  @!P1 IADD3 R97, PT, PT, -R97, RZ, RZ ;  /* 0x000000ff61619210 */ /* 0x000fe40007ffe1ff */
[----:B------:R-:W-:Y:S01]  /*4c90*/  ISETP.GE.AND P1, PT, R61, RZ, PT ;  /* 0x000000ff3d00720c */ /* 0x000fe20003f26270 */
[----:B------:R-:W-:-:S02]  /*4ca0*/  VIADD R61, R198, 0x57 ;  /* 0x00000057c63d7836 */ /* 0x000fc40000000000 */
[----:B------:R-:W-:Y:S02]  /*4cb0*/  IMAD.MOV R102, RZ, RZ, -R2 ;  /* 0x000000ffff667224 */ /* 0x000fe400078e0a02 */
[--C-:B------:R-:W-:Y:S01]  /*4cc0*/  @!P5 IMAD.IADD R100, R100, 0x1, -R6.reuse ;  /* 0x000000016464d824 */ /* 0x100fe200078e0a06 */
[----:B------:R-:W-:Y:S01]  /*4cd0*/  IABS R103, R61 ;  /* 0x0000003d00677213 */ /* 0x000fe20000000000 */
[----:B------:R-:W-:Y:S02]  /*4ce0*/  @!P2 IMAD.IADD R98, R98, 0x1, -R6 ;  /* 0x000000016262a824 */ /* 0x000fe400078e0a06 */
[C---:B------:R-:W-:Y:S01]  /*4cf0*/  IMAD R102, R6.reuse, R102, R57 ;  /* 0x0000006606667224 */ /* 0x040fe200078e0239 */
[----:B------:R-:W-:Y:S01]  /*4d00*/  ISETP.GT.U32.AND P5, PT, R6, R100, PT ;  /* 0x000000640600720c */ /* 0x000fe20003fa4070 */
[----:B------:R-:W-:Y:S01]  /*4d10*/  IMAD.HI.U32 R2, R0, R103, RZ ;  /* 0x0000006700027227 */ /* 0x000fe200078e00ff */
[----:B------:R-:W-:-:S03]  /*4d20*/  ISETP.GT.U32.AND P2, PT, R6, R98, PT ;  /* 0x000000620600720c */ /* 0x000fc60003f44070 */
[----:B------:R-:W-:Y:S02]  /*4d30*/  @!P3 IMAD.IADD R99, R99, 0x1, -R6 ;  /* 0x000000016363b824 */ /* 0x000fe400078e0a06 */
[----:B------:R-:W-:Y:S02]  /*4d40*/  IMAD.MOV R2, RZ, RZ, -R2 ;  /* 0x000000ffff027224 */ /* 0x000fe400078e0a02 */
[C---:B------:R-:W-:Y:S01]  /*4d50*/  IMAD R101, R6.reuse, R3, R101 ;  /* 0x0000000306657224 */ /* 0x040fe200078e0265 */
[C---:B------:R-:W-:Y:S01]  /*4d60*/  ISETP.GT.U32.AND P3, PT, R6.reuse, R99, PT ;  /* 0x000000630600720c */ /* 0x040fe20003f64070 */
[----:B------:R-:W-:Y:S02]  /*4d70*/  IMAD R103, R6, R2, R103 ;  /* 0x0000000206677224 */ /* 0x000fe400078e0267 */
[----:B------:R-:W-:Y:S01]  /*4d80*/  @!P5 IADD3 R100, PT, PT, R100, -R6, RZ ;  /* 0x800000066464d210 */ /* 0x000fe20007ffe0ff */
[----:B------:R-:W-:Y:S01]  /*4d90*/  VIADD R3, R198, 0x58 ;  /* 0x00000058c6037836 */ /* 0x000fe20000000000 */
[----:B------:R-:W-:Y:S01]  /*4da0*/  ISETP.GT.U32.AND P5, PT, R6, R102, PT ;  /* 0x000000660600720c */ /* 0x000fe20003fa4070 */
[----:B------:R-:W-:Y:S01]  /*4db0*/  VIADD R65, R198, 0x5a ;  /* 0x0000005ac6417836 */ /* 0x000fe20000000000 */
[----:B------:R-:W-:Y:S01]  /*4dc0*/  @!P6 IADD3 R100, PT, PT, -R100, RZ, RZ ;  /* 0x000000ff6464e210 */ /* 0x000fe20007ffe1ff */
[----:B------:R-:W-:Y:S01]  /*4dd0*/  VIADD R146, R198, 0x78 ;  /* 0x00000078c6927836 */ /* 0x000fe20000000000 */
[----:B------:R-:W-:Y:S01]  /*4de0*/  ISETP.GT.U32.AND P6, PT, R6, R103, PT ;  /* 0x000000670600720c */ /* 0x000fe20003fc4070 */
[----:B------:R-:W-:Y:S01]  /*4df0*/  VIADD R156, R198, 0x77 ;  /* 0x00000077c69c7836 */ /* 0x000fe20000000000 */
[-C--:B------:R-:W-:Y:S01]  /*4e00*/  @!P2 IADD3 R98, PT, PT, R98, -R6.reuse, RZ ;  /* 0x800000066262a210 */ /* 0x080fe20007ffe0ff */
[C---:B------:R-:W-:Y:S01]  /*4e10*/  VIADD R134, R198.reuse, 0x79 ;  /* 0x00000079c6867836 */ /* 0x040fe20000000000 */
[----:B------:R-:W-:Y:S01]  /*4e20*/  IABS R57, R3 ;  /* 0x0000000300397213 */ /* 0x000fe20000000000 */
[C---:B------:R-:W-:Y:S01]  /*4e30*/  VIADD R157, R198.reuse, 0x7b ;  /* 0x0000007bc69d7836 */ /* 0x040fe20000000000 */
[----:B------:R-:W-:Y:S01]  /*4e40*/  ISETP.GE.AND P2, PT, R63, RZ, PT ;  /* 0x000000ff3f00720c */ /* 0x000fe20003f46270 */
[----:B------:R-:W-:Y:S01]  /*4e50*/  @!P0 IMAD.MOV R98, RZ, RZ, -R98 ;  /* 0x000000ffff628224 */ /* 0x000fe200078e0a62 */
[----:B------:R-:W-:Y:S01]  /*4e60*/  IADD3 R63, PT, PT, R198, 0x59, RZ ;  /* 0x00000059c63f7810 */ /* 0x000fe20007ffe0ff */
[----:B------:R-:W-:Y:S01]  /*4e70*/  @!P5 IMAD.IADD R102, R102, 0x1, -R6 ;  /* 0x000000016666d824 */ /* 0x000fe200078e0a06 */
[----:B------:R-:W-:Y:S01]  /*4e80*/  @!P3 IADD3 R99, PT, PT, R99, -R6, RZ ;  /* 0x800000066363b210 */ /* 0x000fe20007ffe0ff */
[----:B------:R-:W-:Y:S01]  /*4e90*/  IMAD.HI.U32 R2, R0, R57, RZ ;  /* 0x0000003900027227 */ /* 0x000fe200078e00ff */
[----:B------:R-:W-:-:S02]  /*4ea0*/  IABS R105, R63 ;  /* 0x0000003f00697213 */ /* 0x000fc40000000000 */
[----:B------:R-:W-:Y:S01]  /*4eb0*/  ISETP.GT.U32.AND P5, PT, R6, R102, PT ;  /* 0x000000660600720c */ /* 0x000fe20003fa4070 */
[----:B------:R-:W-:Y:S01]  /*4ec0*/  @!P6 IMAD.IADD R103, R103, 0x1, -R6 ;  /* 0x000000016767e824 */ /* 0x000fe200078e0a06 */
[----:B------:R-:W-:Y:S01]  /*4ed0*/  ISETP.GE.AND P3, PT, R61, RZ, PT ;  /* 0x000000ff3d00720c */ /* 0x000fe20003f66270 */
[----:B------:R-:W-:Y:S01]  /*4ee0*/  @!P4 IMAD.MOV R99, RZ, RZ, -R99 ;  /* 0x000000ffff63c224 */ /* 0x000fe200078e0a63 */
[----:B------:R-:W-:Y:S01]  /*4ef0*/  IABS R61, R65 ;  /* 0x00000041003d7213 */ /* 0x000fe20000000000 */
[----:B------:R-:W-:Y:S01]  /*4f00*/  IMAD.MOV R2, RZ, RZ, -R2 ;  /* 0x000000ffff027224 */ /* 0x000fe200078e0a02 */
[----:B------:R-:W-:Y:S01]  /*4f10*/  ISETP.GE.AND P4, PT, R3, RZ, PT ;  /* 0x000000ff0300720c */ /* 0x000fe20003f86270 */
[----:B------:R-:W-:Y:S01]  /*4f20*/  IMAD.HI.U32 R3, R0, R105, RZ ;  /* 0x0000006900037227 */ /* 0x000fe200078e00ff */
[C---:B------:R-:W-:Y:S02]  /*4f30*/  ISETP.GT.U32.AND P6, PT, R6.reuse, R103, PT ;  /* 0x000000670600720c */ /* 0x040fe40003fc4070 */
[C---:B------:R-:W-:Y:S01]  /*4f40*/  ISETP.GT.U32.AND P0, PT, R6.reuse, R101, PT ;  /* 0x000000650600720c */ /* 0x040fe20003f04070 */
[----:B------:R-:W-:Y:S01]  /*4f50*/  IMAD R104, R6, R2, R57 ;  /* 0x0000000206687224 */ /* 0x000fe200078e0239 */
[----:B------:R-:W-:Y:S01]  /*4f60*/  IABS R135, R146 ;  /* 0x0000009200877213 */ /* 0x000fe20000000000 */
[----:B------:R-:W-:Y:S01]  /*4f70*/  IMAD.HI.U32 R2, R0, R61, RZ ;  /* 0x0000003d00027227 */ /* 0x000fe200078e00ff */
[----:B------:R-:W-:-:S02]  /*4f80*/  @!P5 IADD3 R102, PT, PT, R102, -R6, RZ ;  /* 0x800000066666d210 */ /* 0x000fc40007ffe0ff */
[----:B------:R-:W-:Y:S01]  /*4f90*/  ISETP.GT.U32.AND P5, PT, R6, R104, PT ;  /* 0x000000680600720c */ /* 0x000fe20003fa4070 */
[----:B------:R-:W-:Y:S01]  /*4fa0*/  IMAD.MOV R3, RZ, RZ, -R3 ;  /* 0x000000ffff037224 */ /* 0x000fe200078e0a03 */
[----:B------:R-:W-:Y:S01]  /*4fb0*/  @!P2 IADD3 R102, PT, PT, -R102, RZ, RZ ;  /* 0x000000ff6666a210 */ /* 0x000fe20007ffe1ff */
[----:B------:R-:W-:Y:S01]  /*4fc0*/  IMAD.MOV R2, RZ, RZ, -R2 ;  /* 0x000000ffff027224 */ /* 0x000fe200078e0a02 */
[----:B------:R-:W-:Y:S01]  /*4fd0*/  IABS R115, R134 ;  /* 0x0000008600737213 */ /* 0x000fe20000000000 */
[C---:B------:R-:W-:Y:S01]  /*4fe0*/  IMAD R105, R6.reuse, R3, R105 ;  /* 0x0000000306697224 */ /* 0x040fe200078e0269 */
[----:B------:R-:W-:Y:S01]  /*4ff0*/  @!P6 IADD3 R103, PT, PT, R103, -R6, RZ ;  /* 0x800000066767e210 */ /* 0x000fe20007ffe0ff */
[----:B------:R-:W-:Y:S02]  /*5000*/  IMAD R106, R6, R2, R61 ;  /* 0x00000002066a7224 */ /* 0x000fe400078e023d */
[----:B------:R-:W-:Y:S01]  /*5010*/  VIADD R2, R198, 0x5b ;  /* 0x0000005bc6027836 */ /* 0x000fe20000000000 */
[C---:B------:R-:W-:Y:S01]  /*5020*/  ISETP.GT.U32.AND P2, PT, R6.reuse, R105, PT ;  /* 0x000000690600720c */ /* 0x040fe20003f44070 */
[--C-:B------:R-:W-:Y:S01]  /*5030*/  @!P0 IMAD.IADD R101, R101, 0x1, -R6.reuse ;  /* 0x0000000165658824 */ /* 0x100fe200078e0a06 */
[----:B------:R-:W-:Y:S01]  /*5040*/  ISETP.GT.U32.AND P6, PT, R6, R106, PT ;  /* 0x0000006a0600720c */ /* 0x000fe20003fc4070 */
[----:B------:R-:W-:Y:S01]  /*5050*/  @!P5 IMAD.IADD R104, R104, 0x1, -R6 ;  /* 0x000000016868d824 */ /* 0x000fe200078e0a06 */
[----:B------:R-:W-:Y:S01]  /*5060*/  IABS R107, R2 ;  /* 0x00000002006b7213 */ /* 0x000fe20000000000 */
[----:B------:R-:W-:Y:S01]  /*5070*/  VIADD R61, R198, 0x5c ;  /* 0x0000005cc63d7836 */ /* 0x000fe20000000000 */
[----:B------:R-:W-:Y:S01]  /*5080*/  ISETP.GE.AND P5, PT, R2, RZ, PT ;  /* 0x000000ff0200720c */ /* 0x000fe20003fa6270 */
[----:B------:R-:W-:Y:S01]  /*5090*/  @!P3 IMAD.MOV R103, RZ, RZ, -R103 ;  /* 0x000000ffff67b224 */ /* 0x000fe200078e0a67 */
[----:B------:R-:W-:Y:S01]  /*50a0*/  ISETP.GT.U32.AND P0, PT, R6, R101, PT ;  /* 0x000000650600720c */ /* 0x000fe20003f04070 */
[----:B------:R-:W-:Y:S01]  /*50b0*/  IMAD.HI.U32 R2, R0, R107, RZ ;  /* 0x0000006b00027227 */ /* 0x000fe200078e00ff */
[----:B------:R-:W-:-:S03]  /*50c0*/  IABS R57, R61 ;  /* 0x0000003d00397213 */ /* 0x000fc60000000000 */
[----:B------:R-:W-:Y:S01]  /*50d0*/  @!P2 IADD3 R105, PT, PT, R105, -R6, RZ ;  /* 0x800000066969a210 */ /* 0x000fe20007ffe0ff */
[----:B------:R-:W-:Y:S01]  /*50e0*/  VIADD R148, R198, 0x7c ;  /* 0x0000007cc6947836 */ /* 0x000fe20000000000 */
[----:B------:R-:W-:Y:S01]  /*50f0*/  IADD3 R3, PT, PT, -R2, RZ, RZ ;  /* 0x000000ff02037210 */ /* 0x000fe20007ffe1ff */
[----:B------:R-:W-:Y:S01]  /*5100*/  @!P6 IMAD.IADD R106, R106, 0x1, -R6 ;  /* 0x000000016a6ae824 */ /* 0x000fe200078e0a06 */
[----:B------:R-:W-:Y:S01]  /*5110*/  ISETP.GT.U32.AND P6, PT, R6, R105, PT ;  /* 0x000000690600720c */ /* 0x000fe20003fc4070 */
[----:B------:R-:W-:Y:S01]  /*5120*/  IMAD.HI.U32 R2, R0, R57, RZ ;  /* 0x0000003900027227 */ /* 0x000fe200078e00ff */
[C---:B------:R-:W-:Y:S02]  /*5130*/  ISETP.GT.U32.AND P2, PT, R6.reuse, R104, PT ;  /* 0x000000680600720c */ /* 0x040fe40003f44070 */
[----:B------:R-:W-:Y:S01]  /*5140*/  @!P0 IADD3 R101, PT, PT, R101, -R6, RZ ;  /* 0x8000000665658210 */ /* 0x000fe20007ffe0ff */
[----:B------:R-:W-:Y:S01]  /*5150*/  IMAD R107, R6, R3, R107 ;  /* 0x00000003066b7224 */ /* 0x000fe200078e026b */
[----:B------:R-:W-:Y:S01]  /*5160*/  ISETP.GE.AND P0, PT, R63, RZ, PT ;  /* 0x000000ff3f00720c */ /* 0x000fe20003f06270 */
[----:B------:R-:W-:Y:S01]  /*5170*/  VIADD R63, R198, 0x5d ;  /* 0x0000005dc63f7836 */ /* 0x000fe20000000000 */
[C---:B------:R-:W-:Y:S01]  /*5180*/  ISETP.GT.U32.AND P3, PT, R6.reuse, R106, PT ;  /* 0x0000006a0600720c */ /* 0x040fe20003f64070 */
[----:B------:R-:W-:Y:S01]  /*5190*/  IMAD.MOV R2, RZ, RZ, -R2 ;  /* 0x000000ffff027224 */ /* 0x000fe200078e0a02 */
[----:B------:R-:W-:Y:S01]  /*51a0*/  IABS R141, R148 ;  /* 0x00000094008d7213 */ /* 0x000fe20000000000 */
[----:B------:R-:W-:Y:S01]  /*51b0*/  @!P1 IMAD.MOV R101, RZ, RZ, -R101 ;  /* 0x000000ffff659224 */ /* 0x000fe200078e0a65 */
[----:B------:R-:W-:Y:S01]  /*51c0*/  IABS R109, R63 ;  /* 0x0000003f006d7213 */ /* 0x000fe20000000000 */
[----:B------:R-:W-:Y:S01]  /*51d0*/  IMAD R108, R6, R2, R57 ;  /* 0x00000002066c7224 */ /* 0x000fe200078e0239 */
[----:B------:R-:W-:Y:S01]  /*51e0*/  @!P6 IADD3 R105, PT, PT, R105, -R6, RZ ;  /* 0x800000066969e210 */ /* 0x000fe20007ffe0ff */
[----:B------:R-:W-:Y:S01]  /*51f0*/  @!P2 IMAD.IADD R104, R104, 0x1, -R6 ;  /* 0x000000016868a824 */ /* 0x000fe200078e0a06 */
[----:B------:R-:W-:Y:S01]  /*5200*/  ISETP.GT.U32.AND P6, PT, R6, R107, PT ;  /* 0x0000006b0600720c */ /* 0x000fe20003fc4070 */
[----:B------:R-:W-:Y:S01]  /*5210*/  IMAD.HI.U32 R3, R0, R109, RZ ;  /* 0x0000006d00037227 */ /* 0x000fe200078e00ff */
[----:B------:R-:W-:-:S02]  /*5220*/  ISETP.GE.AND P1, PT, R65, RZ, PT ;  /* 0x000000ff4100720c */ /* 0x000fc40003f26270 */
[----:B------:R-:W-:Y:S01]  /*5230*/  ISETP.GE.AND P2, PT, R61, RZ, PT ;  /* 0x000000ff3d00720c */ /* 0x000fe20003f46270 */
[----:B------:R-:W-:Y:S01]  /*5240*/  IMAD.MOV R3, RZ, RZ, -R3 ;  /* 0x000000ffff037224 */ /* 0x000fe200078e0a03 */
[----:B------:R-:W-:Y:S01]  /*5250*/  @!P0 IADD3 R105, PT, PT, -R105, RZ, RZ ;  /* 0x000000ff69698210 */ /* 0x000fe20007ffe1ff */
[--C-:B------:R-:W-:Y:S01]  /*5260*/  @!P3 IMAD.IADD R106, R106, 0x1, -R6.reuse ;  /* 0x000000016a6ab824 */ /* 0x100fe200078e0a06 */
[----:B------:R-:W-:Y:S01]  /*5270*/  ISETP.GE.AND P3, PT, R63, RZ, PT ;  /* 0x000000ff3f00720c */ /* 0x000fe20003f66270 */
[----:B------:R-:W-:Y:S01]  /*5280*/  IMAD R109, R6, R3, R109 ;  /* 0x00000003066d7224 */ /* 0x000fe200078e026d */
[C---:B------:R-:W-:Y:S01]  /*5290*/  IADD3 R2, PT, PT, R198.reuse, 0x5e, RZ ;  /* 0x0000005ec6027810 */ /* 0x040fe20007ffe0ff */
[C---:B------:R-:W-:Y:S01]  /*52a0*/  VIADD R3, R198.reuse, 0x5f ;  /* 0x0000005fc6037836 */ /* 0x040fe20000000000 */
[----:B------:R-:W-:Y:S01]  /*52b0*/  IABS R65, R111 ;  /* 0x0000006f00417213 */ /* 0x000fe20000000000 */
[----:B------:R-:W-:Y:S01]  /*52c0*/  @!P6 IMAD.IADD R107, R107, 0x1, -R6 ;  /* 0x000000016b6be824 */ /* 0x000fe200078e0a06 */
[----:B------:R-:W-:Y:S01]  /*52d0*/  IABS R57, R2 ;  /* 0x0000000200397213 */ /* 0x000fe20000000000 */
[----:B------:R-:W-:Y:S01]  /*52e0*/  VIADD R61, R198, 0x60 ;  /* 0x00000060c63d7836 */ /* 0x000fe20000000000 */
[----:B------:R-:W-:Y:S01]  /*52f0*/  ISETP.GE.AND P0, PT, R3, RZ, PT ;  /* 0x000000ff0300720c */ /* 0x000fe20003f06270 */
[----:B------:R-:W-:Y:S01]  /*5300*/  @!P1 IMAD.MOV R106, RZ, RZ, -R106 ;  /* 0x000000ffff6a9224 */ /* 0x000fe200078e0a6a */
[----:B------:R-:W-:Y:S01]  /*5310*/  ISETP.GT.U32.AND P6, PT, R6, R107, PT ;  /* 0x0000006b0600720c */ /* 0x000fe20003fc4070 */
[----:B------:R-:W-:Y:S01]  /*5320*/  @!P4 IMAD.MOV R104, RZ, RZ, -R104 ;  /* 0x000000ffff68c224 */ /* 0x000fe200078e0a68 */
[----:B------:R-:W-:Y:S01]  /*5330*/  IABS R3, R3 ;  /* 0x0000000300037213 */ /* 0x000fe20000000000 */
[----:B------:R-:W-:Y:S01]  /*5340*/  VIADD R136, R198, 0x7d ;  /* 0x0000007dc6887836 */ /* 0x000fe20000000000 */
[----:B------:R-:W-:Y:S01]  /*5350*/  BAR.SYNC.DEFER_BLOCKING 0x0 ;  /* 0x0000000000007b1d */ /* 0x000fe20000010000 */
[----:B------:R-:W-:Y:S01]  /*5360*/  ISETP.GE.AND P1, PT, R61, RZ, PT ;  /* 0x000000ff3d00720c */ /* 0x000fe20003f26270 */
[----:B------:R-:W-:Y:S01]  /*5370*/  IMAD R11, R11, UR74, RZ ;  /* 0x0000004a0b0b7c24 */ /* 0x000fe2000f8e02ff */
[----:B------:R-:W-:Y:S01]  /*5380*/  IABS R63, R61 ;  /* 0x0000003d003f7213 */ /* 0x000fe20000000000 */
[----:B------:R-:W-:Y:S01]  /*5390*/  IMAD.MOV.U32 R61, RZ, RZ, R3 ;  /* 0x000000ffff3d7224 */ /* 0x000fe200078e0003 */
[----:B------:R-:W-:Y:S01]  /*53a0*/  ISETP.GE.AND P4, PT, R2, RZ, PT ;  /* 0x000000ff0200720c */ /* 0x000fe20003f86270 */
[----:B------:R-:W-:Y:S01]  /*53b0*/  IMAD.HI.U32 R2, R0, R57, RZ ;  /* 0x0000003900027227 */ /* 0x000fe200078e00ff */
[----:B------:R-:W-:-:S02]  /*53c0*/  IABS R133, R136 ;  /* 0x0000008800857213 */ /* 0x000fc40000000000 */
[----:B------:R-:W-:Y:S01]  /*53d0*/  @!P6 IADD3 R107, PT, PT, R107, -R6, RZ ;  /* 0x800000066b6be210 */ /* 0x000fe20007ffe0ff */
[----:B------:R-:W-:Y:S01]  /*53e0*/  IMAD.HI.U32 R3, R0, R61, RZ ;  /* 0x0000003d00037227 */ /* 0x000fe200078e00ff */
[----:B------:R-:W-:-:S03]  /*53f0*/  ISETP.GT.U32.AND P6, PT, R6, R108, PT ;  /* 0x0000006c0600720c */ /* 0x000fc60003fc4070 */
[----:B------:R-:W-:Y:S02]  /*5400*/  IMAD.MOV R3, RZ, RZ, -R3 ;  /* 0x000000ffff037224 */ /* 0x000fe400078e0a03 */
[----:B------:R-:W-:Y:S02]  /*5410*/  IMAD.MOV R110, RZ, RZ, -R2 ;  /* 0x000000ffff6e7224 */ /* 0x000fe400078e0a02 */
[----:B------:R-:W-:Y:S01]  /*5420*/  IMAD R112, R6, R3, R61 ;  /* 0x0000000306707224 */ /* 0x000fe200078e023d */
[----:B------:R-:W-:Y:S01]  /*5430*/  IADD3 R61, PT, PT, R198, 0x62, RZ ;  /* 0x00000062c63d7810 */ /* 0x000fe20007ffe0ff */
[----:B------:R-:W-:-:S04]  /*5440*/  IMAD.HI.U32 R2, R0, R63, RZ ;  /* 0x0000003f00027227 */ /* 0x000fc800078e00ff */
[----:B------:R-:W-:Y:S01]  /*5450*/  @!P6 IMAD.IADD R108, R108, 0x1, -R6 ;  /* 0x000000016c6ce824 */ /* 0x000fe200078e0a06 */
[----:B------:R-:W-:Y:S01]  /*5460*/  IADD3 R114, PT, PT, -R2, RZ, RZ ;  /* 0x000000ff02727210 */ /* 0x000fe20007ffe1ff */
[----:B------:R-:W-:-:S03]  /*5470*/  IMAD.HI.U32 R2, R0, R65, RZ ;  /* 0x0000004100027227 */ /* 0x000fc600078e00ff */
[C---:B------:R-:W-:Y:S01]  /*5480*/  ISETP.GT.U32.AND P6, PT, R6.reuse, R108, PT ;  /* 0x0000006c0600720c */ /* 0x040fe20003fc4070 */
[C---:B------:R-:W-:Y:S01]  /*5490*/  IMAD R110, R6.reuse, R110, R57 ;  /* 0x0000006e066e7224 */ /* 0x040fe200078e0239 */
[----:B------:R-:W-:Y:S01]  /*54a0*/  IABS R57, R61 ;  /* 0x0000003d00397213 */ /* 0x000fe20000000000 */
[----:B------:R-:W-:Y:S02]  /*54b0*/  IMAD.MOV R2, RZ, RZ, -R2 ;  /* 0x000000ffff027224 */ /* 0x000fe400078e0a02 */
[----:B------:R-:W-:Y:S01]  /*54c0*/  @!P5 IMAD.MOV R107, RZ, RZ, -R107 ;  /* 0x000000ffff6bd224 */ /* 0x000fe200078e0a6b */
[C---:B------:R-:W-:Y:S01]  /*54d0*/  ISETP.GT.U32.AND P5, PT, R6.reuse, R109, PT ;  /* 0x0000006d0600720c */ /* 0x040fe20003fa4070 */
[----:B------:R-:W-:Y:S01]  /*54e0*/  IMAD R116, R6, R2, R65 ;  /* 0x0000000206747224 */ /* 0x000fe200078e0241 */
[----:B------:R-:W-:Y:S01]  /*54f0*/  IABS R65, R159 ;  /* 0x0000009f00417213 */ /* 0x000fe20000000000 */
[----:B------:R-:W-:-:S04]  /*5500*/  IMAD.HI.U32 R2, R0, R57, RZ ;  /* 0x0000003900027227 */ /* 0x000fc800078e00ff */
[----:B------:R-:W-:Y:S01]  /*5510*/  @!P6 IADD3 R108, PT, PT, R108, -R6, RZ ;  /* 0x800000066c6ce210 */ /* 0x000fe20007ffe0ff */
[----:B------:R-:W-:Y:S01]  /*5520*/  IMAD.MOV R2, RZ, RZ, -R2 ;  /* 0x000000ffff027224 */ /* 0x000fe200078e0a02 */
[----:B------:R-:W-:Y:S01]  /*5530*/  ISETP.GT.U32.AND P6, PT, R6, R110, PT ;  /* 0x0000006e0600720c */ /* 0x000fe20003fc4070 */
[----:B------:R-:W-:Y:S01]  /*5540*/  IMAD.HI.U32 R3, R0, R147, RZ ;  /* 0x0000009300037227 */ /* 0x000fe200078e00ff */
[----:B------:R-:W-:Y:S02]  /*5550*/  @!P2 IADD3 R108, PT, PT, -R108, RZ, RZ ;  /* 0x000000ff6c6ca210 */ /* 0x000fe40007ffe1ff */
[C---:B------:R-:W-:Y:S01]  /*5560*/  ISETP.GT.U32.AND P2, PT, R6.reuse, R112, PT ;  /* 0x000000700600720c */ /* 0x040fe20003f44070 */
[----:B------:R-:W-:Y:S01]  /*5570*/  IMAD R118, R6, R2, R57 ;  /* 0x0000000206767224 */ /* 0x000fe200078e0239 */
[----:B------:R-:W-:Y:S01]  /*5580*/  IABS R57, R128 ;  /* 0x0000008000397213 */ /* 0x000fe20000000000 */
[----:B------:R-:W-:Y:S02]  /*5590*/  @!P5 IMAD.IADD R109, R109, 0x1, -R6 ;  /* 0x000000016d6dd824 */ /* 0x000fe400078e0a06 */
[----:B------:R-:W-:-:S02]  /*55a0*/  IMAD.MOV R3, RZ, RZ, -R3 ;  /* 0x000000ffff037224 */ /* 0x000fc400078e0a03 */
[C---:B------:R-:W-:Y:S01]  /*55b0*/  IMAD R114, R6.reuse, R114, R63 ;  /* 0x0000007206727224 */ /* 0x040fe200078e023f */
[C---:B------:R-:W-:Y:S01]  /*55c0*/  ISETP.GT.U32.AND P5, PT, R6.reuse, R109, PT ;  /* 0x0000006d0600720c */ /* 0x040fe20003fa4070 */
[----:B------:R-:W-:Y:S01]  /*55d0*/  IMAD R147, R6, R3, R147 ;  /* 0x0000000306937224 */ /* 0x000fe200078e0293 */
[----:B------:R-:W-:Y:S01]  /*55e0*/  @!P6 IADD3 R110, PT, PT, R110, -R6, RZ ;  /* 0x800000066e6ee210 */ /* 0x000fe20007ffe0ff */
[----:B------:R-:W-:Y:S01]  /*55f0*/  IMAD.HI.U32 R3, R0, R149, RZ ;  /* 0x0000009500037227 */ /* 0x000fe200078e00ff */
[----:B------:R-:W-:Y:S02]  /*5600*/  IABS R63, R162 ;  /* 0x000000a2003f7213 */ /* 0x000fe40000000000 */
[----:B------:R-:W-:Y:S01]  /*5610*/  ISETP.GT.U32.AND P6, PT, R6, R110, PT ;  /* 0x0000006e0600720c */ /* 0x000fe20003fc4070 */
[----:B------:R-:W-:Y:S02]  /*5620*/  @!P2 IMAD.IADD R112, R112, 0x1, -R6 ;  /* 0x000000017070a824 */ /* 0x000fe400078e0a06 */
[----:B------:R-:W-:-:S03]  /*5630*/  IMAD.HI.U32 R2, R0, R151, RZ ;  /* 0x0000009700027227 */ /* 0x000fc600078e00ff */
[C---:B------:R-:W-:Y:S01]  /*5640*/  ISETP.GT.U32.AND P2, PT, R6.reuse, R112, PT ;  /* 0x000000700600720c */ /* 0x040fe20003f44070 */
[--C-:B------:R-:W-:Y:S01]  /*5650*/  @!P5 IMAD.IADD R109, R109, 0x1, -R6.reuse ;  /* 0x000000016d6dd824 */ /* 0x100fe200078e0a06 */
[----:B------:R-:W-:Y:S01]  /*5660*/  ISETP.GT.U32.AND P5, PT, R6, R114, PT ;  /* 0x000000720600720c */ /* 0x000fe20003fa4070 */
[----:B------:R-:W-:Y:S01]  /*5670*/  IMAD.MOV R3, RZ, RZ, -R3 ;  /* 0x000000ffff037224 */ /* 0x000fe200078e0a03 */
[----:B------:R-:W-:Y:S01]  /*5680*/  IADD3 R2, PT, PT, -R2, RZ, RZ ;  /* 0x000000ff02027210 */ /* 0x000fe20007ffe1ff */
[----:B------:R-:W-:Y:S01]  /*5690*/  IMAD R12, R12, UR74, RZ ;  /* 0x0000004a0c0c7c24 */ /* 0x000fe2000f8e02ff */
[----:B------:R-:W-:Y:S01]  /*56a0*/  @!P3 IADD3 R109, PT, PT, -R109, RZ, RZ ;  /* 0x000000ff6d6db210 */ /* 0x000fe20007ffe1ff */
[----:B------:R-:W-:Y:S01]  /*56b0*/  @!P6 IMAD.IADD R110, R110, 0x1, -R6 ;  /* 0x000000016e6ee824 */ /* 0x000fe200078e0a06 */
[C---:B------:R-:W-:Y:S01]  /*56c0*/  ISETP.GT.U32.AND P6, PT, R6.reuse, R116, PT ;  /* 0x000000740600720c */ /* 0x040fe20003fc4070 */
[C---:B------:R-:W-:Y:S01]  /*56d0*/  IMAD R149, R6.reuse, R3, R149 ;  /* 0x0000000306957224 */ /* 0x040fe200078e0295 */
[----:B------:R-:W1:Y:S01]  /*56e0*/  LDCU UR74, c[0x0][0x3b0] ;  /* 0x00007600ff4a77ac */ /* 0x000e620008000800 */
[----:B------:R-:W-:-:S02]  /*56f0*/  IMAD R151, R6, R2, R151 ;  /* 0x0000000206977224 */ /* 0x000fc400078e0297 */
[----:B------:R-:W-:Y:S01]  /*5700*/  @!P2 IMAD.IADD R112, R112, 0x1, -R6 ;  /* 0x000000017070a824 */ /* 0x000fe200078e0a06 */
[----:B------:R-:W-:Y:S01]  /*5710*/  ISETP.GT.U32.AND P2, PT, R6, R118, PT ;  /* 0x000000760600720c */ /* 0x000fe20003f44070 */
[----:B------:R-:W-:Y:S01]  /*5720*/  IMAD.HI.U32 R2, R0, R71, RZ ;  /* 0x0000004700027227 */ /* 0x000fe200078e00ff */
[----:B------:R-:W-:-:S03]  /*5730*/  @!P5 IADD3 R114, PT, PT, R114, -R6, RZ ;  /* 0x800000067272d210 */ /* 0x000fc60007ffe0ff */
[----:B------:R-:W-:Y:S01]  /*5740*/  @!P4 IMAD.MOV R110, RZ, RZ, -R110 ;  /* 0x000000ffff6ec224 */ /* 0x000fe200078e0a6e */
[----:B------:R-:W-:Y:S01]  /*5750*/  IADD3 R2, PT, PT, -R2, RZ, RZ ;  /* 0x000000ff02027210 */ /* 0x000fe20007ffe1ff */
[----:B------:R-:W-:Y:S01]  /*5760*/  @!P6 IMAD.IADD R116, R116, 0x1, -R6 ;  /* 0x000000017474e824 */ /* 0x000fe200078e0a06 */
[C---:B------:R-:W-:Y:S01]  /*5770*/  ISETP.GT.U32.AND P5, PT, R6.reuse, R114, PT ;  /* 0x000000720600720c */ /* 0x040fe20003fa4070 */
[----:B------:R-:W-:Y:S02]  /*5780*/  @!P0 IMAD.MOV R112, RZ, RZ, -R112 ;  /* 0x000000ffff708224 */ /* 0x000fe400078e0a70 */
[C---:B------:R-:W-:Y:S01]  /*5790*/  IMAD R71, R6.reuse, R2, R71 ;  /* 0x0000000206477224 */ /* 0x040fe200078e0247 */
[----:B------:R-:W-:Y:S01]  /*57a0*/  ISETP.GT.U32.AND P6, PT, R6, R116, PT ;  /* 0x000000740600720c */ /* 0x000fe20003fc4070 */
[----:B------:R-:W-:Y:S02]  /*57b0*/  @!P2 IMAD.IADD R118, R118, 0x1, -R6 ;  /* 0x000000017676a824 */ /* 0x000fe400078e0a06 */
[----:B------:R-:W-:-:S03]  /*57c0*/  IMAD.HI.U32 R2, R0, R69, RZ ;  /* 0x0000004500027227 */ /* 0x000fc600078e00ff */
[----:B------:R-:W-:Y:S01]  /*57d0*/  ISETP.GT.U32.AND P2, PT, R6, R118, PT ;  /* 0x000000760600720c */ /* 0x000fe20003f44070 */
[----:B------:R-:W-:Y:S02]  /*57e0*/  IMAD.MOV R2, RZ, RZ, -R2 ;  /* 0x000000ffff027224 */ /* 0x000fe400078e0a02 */
[----:B------:R-:W-:Y:S02]  /*57f0*/  @!P5 IADD3 R114, PT, PT, R114, -R6, RZ ;  /* 0x800000067272d210 */ /* 0x000fe40007ffe0ff */
[C---:B------:R-:W-:Y:S01]  /*5800*/  IMAD R69, R6.reuse, R2, R69 ;  /* 0x0000000206457224 */ /* 0x040fe200078e0245 */
[----:B------:R-:W-:Y:S01]  /*5810*/  ISETP.GT.U32.AND P5, PT, R6, R147, PT ;  /* 0x000000930600720c */ /* 0x000fe20003fa4070 */
[----:B------:R-:W-:-:S04]  /*5820*/  IMAD.HI.U32 R2, R0, R67, RZ ;  /* 0x0000004300027227 */ /* 0x000fc800078e00ff */
[--C-:B------:R-:W-:Y:S01]  /*5830*/  @!P6 IMAD.IADD R116, R116, 0x1, -R6.reuse ;  /* 0x000000017474e824 */ /* 0x100fe200078e0a06 */
[----:B------:R-:W-:Y:S01]  /*5840*/  ISETP.GT.U32.AND P6, PT, R6, R151, PT ;  /* 0x000000970600720c */ /* 0x000fe20003fc4070 */
[----:B------:R-:W-:Y:S01]  /*5850*/  @!P2 IMAD.IADD R118, R118, 0x1, -R6 ;  /* 0x000000017676a824 */ /* 0x000fe200078e0a06 */
[----:B------:R-:W-:Y:S01]  /*5860*/  ISETP.GT.U32.AND P2, PT, R6, R149, PT ;  /* 0x000000950600720c */ /* 0x000fe20003f44070 */
[----:B------:R-:W-:Y:S02]  /*5870*/  IMAD.MOV R3, RZ, RZ, -R2 ;  /* 0x000000ffff037224 */ /* 0x000fe400078e0a02 */
[----:B------:R-:W-:-:S04]  /*5880*/  IMAD.HI.U32 R2, R0, R65, RZ ;  /* 0x0000004100027227 */ /* 0x000fc800078e00ff */
[----:B------:R-:W-:Y:S01]  /*5890*/  IMAD R67, R6, R3, R67 ;  /* 0x0000000306437224 */ /* 0x000fe200078e0243 */
[----:B------:R-:W-:Y:S01]  /*58a0*/  IADD3 R2, PT, PT, -R2, RZ, RZ ;  /* 0x000000ff02027210 */ /* 0x000fe20007ffe1ff */
[----:B------:R-:W-:Y:S02]  /*58b0*/  @!P5 IMAD.IADD R147, R147, 0x1, -R6 ;  /* 0x000000019393d824 */ /* 0x000fe400078e0a06 */
[----:B------:R-:W-:Y:S01]  /*58c0*/  @!P6 IADD3 R151, PT, PT, R151, -R6, RZ ;  /* 0x800000069797e210 */ /* 0x000fe20007ffe0ff */
[----:B------:R-:W-:Y:S02]  /*58d0*/  @!P1 IMAD.MOV R114, RZ, RZ, -R114 ;  /* 0x000000ffff729224 */ /* 0x000fe400078e0a72 */
[----:B------:R-:W-:Y:S01]  /*58e0*/  @!P2 IMAD.IADD R149, R149, 0x1, -R6 ;  /* 0x000000019595a824 */ /* 0x000fe200078e0a06 */
[C---:B------:R-:W-:Y:S01]  /*58f0*/  ISETP.GT.U32.AND P5, PT, R6.reuse, R147, PT ;  /* 0x000000930600720c */ /* 0x040fe20003fa4070 */
[C---:B------:R-:W-:Y:S01]  /*5900*/  IMAD R65, R6.reuse, R2, R65 ;  /* 0x0000000206417224 */ /* 0x040fe200078e0241 */
[----:B------:R-:W-:Y:S01]  /*5910*/  ISETP.GT.U32.AND P6, PT, R6, R151, PT ;  /* 0x000000970600720c */ /* 0x000fe20003fc4070 */
[----:B------:R-:W-:Y:S01]  /*5920*/  IMAD.HI.U32 R2, R0, R63, RZ ;  /* 0x0000003f00027227 */ /* 0x000fe200078e00ff */
[----:B------:R-:W-:-:S04]  /*5930*/  ISETP.GT.U32.AND P2, PT, R6, R149, PT ;  /* 0x000000950600720c */ /* 0x000fc80003f44070 */
[----:B------:R-:W-:Y:S01]  /*5940*/  IADD3 R3, PT, PT, -R2, RZ, RZ ;  /* 0x000000ff02037210 */ /* 0x000fe20007ffe1ff */
[----:B------:R-:W-:-:S04]  /*5950*/  IMAD.HI.U32 R2, R0, R129, RZ ;  /* 0x0000008100027227 */ /* 0x000fc800078e00ff */
[----:B------:R-:W-:Y:S01]  /*5960*/  @!P5 IMAD.IADD R147, R147, 0x1, -R6 ;  /* 0x000000019393d824 */ /* 0x000fe200078e0a06 */
[C---:B------:R-:W-:Y:S01]  /*5970*/  ISETP.GT.U32.AND P5, PT, R6.reuse, R71, PT ;  /* 0x000000470600720c */ /* 0x040fe20003fa4070 */
[----:B------:R-:W-:Y:S01]  /*5980*/  IMAD.MOV R2, RZ, RZ, -R2 ;  /* 0x000000ffff027224 */ /* 0x000fe200078e0a02 */
[----:B------:R-:W-:Y:S01]  /*5990*/  @!P6 IADD3 R151, PT, PT, R151, -R6, RZ ;  /* 0x800000069797e210 */ /* 0x000fe20007ffe0ff */
[----:B------:R-:W-:Y:S01]  /*59a0*/  @!P2 IMAD.IADD R149, R149, 0x1, -R6 ;  /* 0x000000019595a824 */ /* 0x000fe200078e0a06 */
[C---:B------:R-:W-:Y:S01]  /*59b0*/  ISETP.GT.U32.AND P2, PT, R6.reuse, R67, PT ;  /* 0x000000430600720c */ /* 0x040fe20003f44070 */
[C---:B------:R-:W-:Y:S01]  /*59c0*/  IMAD R129, R6.reuse, R2, R129 ;  /* 0x0000000206817224 */ /* 0x040fe200078e0281 */
[C---:B------:R-:W-:Y:S01]  /*59d0*/  ISETP.GT.U32.AND P6, PT, R6.reuse, R69, PT ;  /* 0x000000450600720c */ /* 0x040fe20003fc4070 */
[----:B------:R-:W-:Y:S02]  /*59e0*/  IMAD R63, R6, R3, R63 ;  /* 0x00000003063f7224 */ /* 0x000fe400078e023f */
[----:B------:R-:W-:-:S04]  /*59f0*/  IMAD.HI.U32 R2, R0, R127, RZ ;  /* 0x0000007f00027227 */ /* 0x000fc800078e00ff */
[----:B------:R-:W-:Y:S02]  /*5a00*/  @!P5 IMAD.IADD R71, R71, 0x1, -R6 ;  /* 0x000000014747d824 */ /* 0x000fe400078e0a06 */
[----:B------:R-:W-:-:S03]  /*5a10*/  IMAD.HI.U32 R3, R0, R57, RZ ;  /* 0x0000003900037227 */ /* 0x000fc600078e00ff */
[C---:B------:R-:W-:Y:S01]  /*5a20*/  ISETP.GT.U32.AND P5, PT, R6.reuse, R71, PT ;  /* 0x000000470600720c */ /* 0x040fe20003fa4070 */
[--C-:B------:R-:W-:Y:S02]  /*5a30*/  @!P2 IMAD.IADD R67, R67, 0x1, -R6.reuse ;  /* 0x000000014343a824 */ /* 0x100fe400078e0a06 */
[----:B------:R-:W-:Y:S02]  /*5a40*/  @!P6 IMAD.IADD R69, R69, 0x1, -R6 ;  /* 0x000000014545e824 */ /* 0x000fe400078e0a06 */
[----:B------:R-:W-:Y:S01]  /*5a50*/  IMAD.MOV R2, RZ, RZ, -R2 ;  /* 0x000000ffff027224 */ /* 0x000fe200078e0a02 */
[C---:B------:R-:W-:Y:S01]  /*5a60*/  ISETP.GT.U32.AND P2, PT, R6.reuse, R67, PT ;  /* 0x000000430600720c */ /* 0x040fe20003f44070 */
[----:B------:R-:W-:Y:S01]  /*5a70*/  IMAD.MOV R3, RZ, RZ, -R3 ;  /* 0x000000ffff037224 */ /* 0x000fe200078e0a03 */
[C---:B------:R-:W-:Y:S01]  /*5a80*/  ISETP.GT.U32.AND P6, PT, R6.reuse, R69, PT ;  /* 0x000000450600720c */ /* 0x040fe20003fc4070 */
[C---:B------:R-:W-:Y:S02]  /*5a90*/  IMAD R127, R6.reuse, R2, R127 ;  /* 0x00000002067f7224 */ /* 0x040fe400078e027f */
[----:B------:R-:W-:-:S02]  /*5aa0*/  IMAD R57, R6, R3, R57 ;  /* 0x0000000306397224 */ /* 0x000fc400078e0239 */
[----:B------:R-:W-:Y:S01]  /*5ab0*/  @!P5 IADD3 R71, PT, PT, R71, -R6, RZ ;  /* 0x800000064747d210 */ /* 0x000fe20007ffe0ff */
[----:B------:R-:W-:Y:S01]  /*5ac0*/  IMAD.HI.U32 R2, R0, R123, RZ ;  /* 0x0000007b00027227 */ /* 0x000fe200078e00ff */
[----:B------:R-:W-:-:S03]  /*5ad0*/  ISETP.GT.U32.AND P5, PT, R6, R65, PT ;  /* 0x000000410600720c */ /* 0x000fc60003fa4070 */
[----:B------:R-:W-:-:S04]  /*5ae0*/  IMAD.HI.U32 R3, R0, R125, RZ ;  /* 0x0000007d00037227 */ /* 0x000fc800078e00ff */
[--C-:B------:R-:W-:Y:S01]  /*5af0*/  @!P2 IMAD.IADD R67, R67, 0x1, -R6.reuse ;  /* 0x000000014343a824 */ /* 0x100fe200078e0a06 */
[C---:B------:R-:W-:Y:S01]  /*5b00*/  ISETP.GT.U32.AND P2, PT, R6.reuse, R129, PT ;  /* 0x000000810600720c */ /* 0x040fe20003f44070 */
[----:B------:R-:W-:Y:S01]  /*5b10*/  @!P6 IMAD.IADD R69, R69, 0x1, -R6 ;  /* 0x000000014545e824 */ /* 0x000fe200078e0a06 */
[C---:B------:R-:W-:Y:S01]  /*5b20*/  ISETP.GT.U32.AND P6, PT, R6.reuse, R63, PT ;  /* 0x0000003f0600720c */ /* 0x040fe20003fc4070 */
[----:B------:R-:W-:Y:S02]  /*5b30*/  IMAD.MOV R3, RZ, RZ, -R3 ;  /* 0x000000ffff037224 */ /* 0x000fe400078e0a03 */
[----:B------:R-:W-:Y:S02]  /*5b40*/  @!P5 IADD3 R65, PT, PT, R65, -R6, RZ ;  /* 0x800000064141d210 */ /* 0x000fe40007ffe0ff */
[C---:B------:R-:W-:Y:S02]  /*5b50*/  IMAD R125, R6.reuse, R3, R125 ;  /* 0x00000003067d7224 */ /* 0x040fe400078e027d */
[----:B------:R-:W-:Y:S01]  /*5b60*/  ISETP.GT.U32.AND P5, PT, R6, R65, PT ;  /* 0x000000410600720c */ /* 0x000fe20003fa4070 */
[----:B------:R-:W-:-:S04]  /*5b70*/  IMAD.HI.U32 R3, R0, R139, RZ ;  /* 0x0000008b00037227 */ /* 0x000fc800078e00ff */
[--C-:B------:R-:W-:Y:S02]  /*5b80*/  @!P2 IMAD.IADD R129, R129, 0x1, -R6.reuse ;  /* 0x000000018181a824 */ /* 0x100fe400078e0a06 */
[--C-:B------:R-:W-:Y:S01]  /*5b90*/  @!P6 IMAD.IADD R63, R63, 0x1, -R6.reuse ;  /* 0x000000013f3fe824 */ /* 0x100fe200078e0a06 */
[C---:B------:R-:W-:Y:S01]  /*5ba0*/  ISETP.GT.U32.AND P6, PT, R6.reuse, R57, PT ;  /* 0x000000390600720c */ /* 0x040fe20003fc4070 */
[----:B------:R-:W-:Y:S01]  /*5bb0*/  IMAD.MOV R3, RZ, RZ, -R3 ;  /* 0x000000ffff037224 */ /* 0x000fe200078e0a03 */
[C---:B------:R-:W-:Y:S02]  /*5bc0*/  ISETP.GT.U32.AND P3, PT, R6.reuse, R129, PT ;  /* 0x000000810600720c */ /* 0x040fe40003f64070 */
[----:B------:R-:W-:Y:S01]  /*5bd0*/  ISETP.GT.U32.AND P2, PT, R6, R63, PT ;  /* 0x0000003f0600720c */ /* 0x000fe20003f44070 */
[----:B------:R-:W-:Y:S01]  /*5be0*/  @!P5 IMAD.IADD R65, R65, 0x1, -R6 ;  /* 0x000000014141d824 */ /* 0x000fe200078e0a06 */
[----:B------:R-:W-:Y:S01]  /*5bf0*/  ISETP.GE.AND P5, PT, R111, RZ, PT ;  /* 0x000000ff6f00720c */ /* 0x000fe20003fa6270 */
[----:B------:R-:W-:-:S02]  /*5c00*/  IMAD.MOV R111, RZ, RZ, -R2 ;  /* 0x000000ffff6f7224 */ /* 0x000fc400078e0a02 */
[----:B------:R-:W-:-:S04]  /*5c10*/  IMAD.HI.U32 R2, R0, R145, RZ ;  /* 0x0000009100027227 */ /* 0x000fc800078e00ff */
[-C--:B------:R-:W-:Y:S01]  /*5c20*/  @!P6 IADD3 R57, PT, PT, R57, -R6.reuse, RZ ;  /* 0x800000063939e210 */ /* 0x080fe20007ffe0ff */
[C---:B------:R-:W-:Y:S01]  /*5c30*/  IMAD R123, R6.reuse, R111, R123 ;  /* 0x0000006f067b7224 */ /* 0x040fe200078e027b */
[----:B------:R-:W-:Y:S01]  /*5c40*/  @!P3 IADD3 R129, PT, PT, R129, -R6, RZ ;  /* 0x800000068181b210 */ /* 0x000fe20007ffe0ff */
[C---:B------:R-:W-:Y:S01]  /*5c50*/  IMAD R139, R6.reuse, R3, R139 ;  /* 0x00000003068b7224 */ /* 0x040fe200078e028b */
[C---:B------:R-:W-:Y:S01]  /*5c60*/  ISETP.GT.U32.AND P3, PT, R6.reuse, R127, PT ;  /* 0x0000007f0600720c */ /* 0x040fe20003f64070 */
[----:B------:R-:W-:Y:S01]  /*5c70*/  @!P2 IMAD.IADD R63, R63, 0x1, -R6 ;  /* 0x000000013f3fa824 */ /* 0x000fe200078e0a06 */
[----:B------:R-:W-:Y:S01]  /*5c80*/  ISETP.GT.U32.AND P6, PT, R6, R57, PT ;  /* 0x000000390600720c */ /* 0x000fe20003fc4070 */
[----:B------:R-:W-:Y:S01]  /*5c90*/  IMAD.HI.U32 R3, R0, R143, RZ ;  /* 0x0000008f00037227 */ /* 0x000fe200078e00ff */
[----:B------:R-:W-:Y:S02]  /*5ca0*/  IADD3 R2, PT, PT, -R2, RZ, RZ ;  /* 0x000000ff02027210 */ /* 0x000fe40007ffe1ff */
[----:B------:R-:W-:Y:S01]  /*5cb0*/  ISETP.GE.AND P2, PT, R61, RZ, PT ;  /* 0x000000ff3d00720c */ /* 0x000fe20003f46270 */
[----:B------:R-:W-:-:S04]  /*5cc0*/  IMAD.HI.U32 R61, R0, R121, RZ ;  /* 0x00000079003d7227 */ /* 0x000fc800078e00ff */
[----:B------:R-:W-:Y:S02]  /*5cd0*/  IMAD R145, R6, R2, R145 ;  /* 0x0000000206917224 */ /* 0x000fe400078e0291 */
[----:B------:R-:W-:Y:S01]  /*5ce0*/  @!P3 IADD3 R127, PT, PT, R127, -R6, RZ ;  /* 0x800000067f7fb210 */ /* 0x000fe20007ffe0ff */
[----:B------:R-:W-:-:S03]  /*5cf0*/  IMAD.HI.U32 R2, R0, R119, RZ ;  /* 0x0000007700027227 */ /* 0x000fc600078e00ff */
[C---:B------:R-:W-:Y:S01]  /*5d00*/  ISETP.GT.U32.AND P3, PT, R6.reuse, R127, PT ;  /* 0x0000007f0600720c */ /* 0x040fe20003f64070 */
[----:B------:R-:W-:Y:S01]  /*5d10*/  @!P6 IMAD.IADD R57, R57, 0x1, -R6 ;  /* 0x000000013939e824 */ /* 0x000fe200078e0a06 */
[----:B------:R-:W-:Y:S01]  /*5d20*/  ISETP.GT.U32.AND P6, PT, R6, R125, PT ;  /* 0x0000007d0600720c */ /* 0x000fe20003fc4070 */
[----:B------:R-:W-:Y:S01]  /*5d30*/  IMAD.MOV R111, RZ, RZ, -R2 ;  /* 0x000000ffff6f7224 */ /* 0x000fe200078e0a02 */
[----:B------:R-:W-:Y:S01]  /*5d40*/  @!P2 IADD3 R118, PT, PT, -R118, RZ, RZ ;  /* 0x000000ff7676a210 */ /* 0x000fe20007ffe1ff */
[----:B------:R-:W-:Y:S01]  /*5d50*/  IMAD.MOV R61, RZ, RZ, -R61 ;  /* 0x000000ffff3d7224 */ /* 0x000fe200078e0a3d */
[----:B------:R-:W-:Y:S01]  /*5d60*/  ISETP.GE.AND P2, PT, R160, RZ, PT ;  /* 0x000000ffa000720c */ /* 0x000fe20003f46270 */
[C---:B------:R-:W-:Y:S02]  /*5d70*/  IMAD R119, R6.reuse, R111, R119 ;  /* 0x0000006f06777224 */ /* 0x040fe400078e0277 */
[----:B------:R-:W-:Y:S02]  /*5d80*/  IMAD R121, R6, R61, R121 ;  /* 0x0000003d06797224 */ /* 0x000fe400078e0279 */
[----:B------:R-:W-:-:S02]  /*5d90*/  IMAD.HI.U32 R2, R0, R137, RZ ;  /* 0x0000008900027227 */ /* 0x000fc400078e00ff */
[----:B------:R-:W-:Y:S02]  /*5da0*/  @!P3 IADD3 R127, PT, PT, R127, -R6, RZ ;  /* 0x800000067f7fb210 */ /* 0x000fe40007ffe0ff */
[----:B------:R-:W-:Y:S01]  /*5db0*/  ISETP.GT.U32.AND P3, PT, R6, R123, PT ;  /* 0x0000007b0600720c */ /* 0x000fe20003f64070 */
[----:B------:R-:W-:Y:S02]  /*5dc0*/  @!P6 IMAD.IADD R125, R125, 0x1, -R6 ;  /* 0x000000017d7de824 */ /* 0x000fe400078e0a06 */
[----:B------:R-:W-:Y:S02]  /*5dd0*/  IMAD.MOV R2, RZ, RZ, -R2 ;  /* 0x000000ffff027224 */ /* 0x000fe400078e0a02 */
[----:B------:R-:W-:Y:S01]  /*5de0*/  IMAD.HI.U32 R61, R0, R117, RZ ;  /* 0x00000075003d7227 */ /* 0x000fe200078e00ff */
[----:B------:R-:W-:-:S03]  /*5df0*/  ISETP.GT.U32.AND P6, PT, R6, R125, PT ;  /* 0x0000007d0600720c */ /* 0x000fc60003fc4070 */
[----:B------:R-:W-:Y:S01]  /*5e00*/  IMAD R137, R6, R2, R137 ;  /* 0x0000000206897224 */ /* 0x000fe200078e0289 */
[----:B------:R-:W-:Y:S01]  /*5e10*/  IADD3 R61, PT, PT, -R61, RZ, RZ ;  /* 0x000000ff3d3d7210 */ /* 0x000fe20007ffe1ff */
[----:B------:R-:W-:Y:S02]  /*5e20*/  IMAD.MOV R3, RZ, RZ, -R3 ;  /* 0x000000ffff037224 */ /* 0x000fe400078e0a03 */
[----:B------:R-:W-:Y:S01]  /*5e30*/  @!P3 IADD3 R123, PT, PT, R123, -R6, RZ ;  /* 0x800000067b7bb210 */ /* 0x000fe20007ffe0ff */
[----:B------:R-:W-:-:S03]  /*5e40*/  IMAD.HI.U32 R111, R0, R131, RZ ;  /* 0x00000083006f7227 */ /* 0x000fc600078e00ff */
[C---:B------:R-:W-:Y:S01]  /*5e50*/  ISETP.GT.U32.AND P3, PT, R6.reuse, R123, PT ;  /* 0x0000007b0600720c */ /* 0x040fe20003f64070 */
[C---:B------:R-:W-:Y:S02]  /*5e60*/  IMAD R143, R6.reuse, R3, R143 ;  /* 0x00000003068f7224 */ /* 0x040fe400078e028f */
[----:B------:R-:W-:Y:S01]  /*5e70*/  @!P6 IMAD.IADD R125, R125, 0x1, -R6 ;  /* 0x000000017d7de824 */ /* 0x000fe200078e0a06 */
[C---:B------:R-:W-:Y:S01]  /*5e80*/  ISETP.GT.U32.AND P6, PT, R6.reuse, R145, PT ;  /* 0x000000910600720c */ /* 0x040fe20003fc4070 */
[----:B------:R-:W-:Y:S01]  /*5e90*/  IMAD R117, R6, R61, R117 ;  /* 0x0000003d06757224 */ /* 0x000fe200078e0275 */
[----:B------:R-:W-:Y:S01]  /*5ea0*/  IABS R61, R156 ;  /* 0x0000009c003d7213 */ /* 0x000fe20000000000 */
[----:B------:R-:W-:-:S04]  /*5eb0*/  IMAD.HI.U32 R3, R0, R135, RZ ;  /* 0x0000008700037227 */ /* 0x000fc800078e00ff */
[----:B------:R-:W-:Y:S02]  /*5ec0*/  IMAD.MOV R3, RZ, RZ, -R3 ;  /* 0x000000ffff037224 */ /* 0x000fe400078e0a03 */
[----:B------:R-:W-:Y:S01]  /*5ed0*/  @!P3 IADD3 R123, PT, PT, R123, -R6, RZ ;  /* 0x800000067b7bb210 */ /* 0x000fe20007ffe0ff */
[----:B------:R-:W-:Y:S01]  /*5ee0*/  IMAD.HI.U32 R2, R0, R61, RZ ;  /* 0x0000003d00027227 */ /* 0x000fe200078e00ff */
[----:B------:R-:W-:-:S03]  /*5ef0*/  ISETP.GT.U32.AND P3, PT, R6, R139, PT ;  /* 0x0000008b0600720c */ /* 0x000fc60003f64070 */
[----:B------:R-:W-:Y:S01]  /*5f00*/  @!P6 IMAD.IADD R145, R145, 0x1, -R6 ;  /* 0x000000019191e824 */ /* 0x000fe200078e0a06 */
[----:B------:R-:W-:Y:S01]  /*5f10*/  IADD3 R113, PT, PT, -R2, RZ, RZ ;  /* 0x000000ff02717210 */ /* 0x000fe20007ffe1ff */
[----:B------:R-:W-:Y:S02]  /*5f20*/  IMAD R135, R6, R3, R135 ;  /* 0x0000000306877224 */ /* 0x000fe400078e0287 */
[----:B------:R-:W-:Y:S01]  /*5f30*/  IMAD.HI.U32 R2, R0, R115, RZ ;  /* 0x0000007300027227 */ /* 0x000fe200078e00ff */
[----:B------:R-:W-:-:S03]  /*5f40*/  ISETP.GT.U32.AND P6, PT, R6, R145, PT ;  /* 0x000000910600720c */ /* 0x000fc60003fc4070 */
[----:B------:R-:W-:Y:S01]  /*5f50*/  IMAD R61, R6, R113, R61 ;  /* 0x00000071063d7224 */ /* 0x000fe200078e023d */
[----:B------:R-:W-:Y:S01]  /*5f60*/  IADD3 R2, PT, PT, -R2, RZ, RZ ;  /* 0x000000ff02027210 */ /* 0x000fe20007ffe1ff */
[----:B------:R-:W-:Y:S01]  /*5f70*/  IMAD.MOV R111, RZ, RZ, -R111 ;  /* 0x000000ffff6f7224 */ /* 0x000fe200078e0a6f */
[----:B------:R-:W-:Y:S01]  /*5f80*/  @!P3 IADD3 R139, PT, PT, R139, -R6, RZ ;  /* 0x800000068b8bb210 */ /* 0x000fe20007ffe0ff */
[----:B------:R-:W-:Y:S01]  /*5f90*/  @!P5 IMAD.MOV R116, RZ, RZ, -R116 ;  /* 0x000000ffff74d224 */ /* 0x000fe200078e0a74 */
[----:B------:R-:W-:Y:S01]  /*5fa0*/  IABS R113, R157 ;  /* 0x0000009d00717213 */ /* 0x000fe20000000000 */
[C---:B------:R-:W-:Y:S01]  /*5fb0*/  IMAD R115, R6.reuse, R2, R115 ;  /* 0x0000000206737224 */ /* 0x040fe200078e0273 */
[C---:B------:R-:W-:Y:S01]  /*5fc0*/  ISETP.GT.U32.AND P3, PT, R6.reuse, R139, PT ;  /* 0x0000008b0600720c */ /* 0x040fe20003f64070 */
[C---:B------:R-:W-:Y:S01]  /*5fd0*/  IMAD R111, R6.reuse, R111, R131 ;  /* 0x0000006f066f7224 */ /* 0x040fe200078e0283 */
[----:B------:R-:W-:Y:S01]  /*5fe0*/  IABS R131, R126 ;  /* 0x0000007e00837213 */ /* 0x000fe20000000000 */
[----:B------:R-:W-:Y:S01]  /*5ff0*/  @!P6 IMAD.IADD R145, R145, 0x1, -R6 ;  /* 0x000000019191e824 */ /* 0x000fe200078e0a06 */
[----:B------:R-:W-:Y:S01]  /*6000*/  ISETP.GT.U32.AND P6, PT, R6, R121, PT ;  /* 0x000000790600720c */ /* 0x000fe20003fc4070 */
[----:B------:R-:W-:-:S05]  /*6010*/  IMAD.HI.U32 R2, R0, R113, RZ ;  /* 0x0000007100027227 */ /* 0x000fca00078e00ff */
[----:B------:R-:W-:Y:S01]  /*6020*/  IADD3 R3, PT, PT, -R2, RZ, RZ ;  /* 0x000000ff02037210 */ /* 0x000fe20007ffe1ff */
[----:B------:R-:W-:-:S04]  /*6030*/  IMAD.HI.U32 R2, R0, R141, RZ ;  /* 0x0000008d00027227 */ /* 0x000fc800078e00ff */
[--C-:B------:R-:W-:Y:S01]  /*6040*/  @!P3 IMAD.IADD R139, R139, 0x1, -R6.reuse ;  /* 0x000000018b8bb824 */ /* 0x100fe200078e0a06 */
[----:B------:R-:W-:Y:S01]  /*6050*/  ISETP.GT.U32.AND P3, PT, R6, R119, PT ;  /* 0x000000770600720c */ /* 0x000fe20003f64070 */
[----:B------:R-:W-:Y:S01]  /*6060*/  @!P6 IMAD.IADD R121, R121, 0x1, -R6 ;  /* 0x000000017979e824 */ /* 0x000fe200078e0a06 */
[----:B------:R-:W-:Y:S01]  /*6070*/  IADD3 R2, PT, PT, -R2, RZ, RZ ;  /* 0x000000ff02027210 */ /* 0x000fe20007ffe1ff */
[----:B------:R-:W-:Y:S02]  /*6080*/  IMAD R113, R6, R3, R113 ;  /* 0x0000000306717224 */ /* 0x000fe400078e0271 */
[----:B------:R-:W-:Y:S01]  /*6090*/  IMAD.HI.U32 R3, R0, R133, RZ ;  /* 0x0000008500037227 */ /* 0x000fe200078e00ff */
[----:B------:R-:W-:-:S03]  /*60a0*/  ISETP.GT.U32.AND P6, PT, R6, R121, PT ;  /* 0x000000790600720c */ /* 0x000fc60003fc4070 */
[----:B------:R-:W-:Y:S02]  /*60b0*/  IMAD R141, R6, R2, R141 ;  /* 0x00000002068d7224 */ /* 0x000fe400078e028d */
[----:B------:R-:W-:-:S04]  /*60c0*/  IMAD.HI.U32 R2, R0, R131, RZ ;  /* 0x0000008300027227 */ /* 0x000fc800078e00ff */
[----:B------:R-:W-:Y:S01]  /*60d0*/  @!P3 IMAD.IADD R119, R119, 0x1, -R6 ;  /* 0x000000017777b824 */ /* 0x000fe200078e0a06 */
[----:B------:R-:W-:Y:S01]  /*60e0*/  ISETP.GT.U32.AND P3, PT, R6, R137, PT ;  /* 0x000000890600720c */ /* 0x000fe20003f64070 */
[----:B------:R-:W-:-:S04]  /*60f0*/  IMAD.HI.U32 R0, R0, R155, RZ ;  /* 0x0000009b00007227 */ /* 0x000fc800078e00ff */
[----:B------:R-:W-:Y:S01]  /*6100*/  @!P6 IMAD.IADD R121, R121, 0x1, -R6 ;  /* 0x000000017979e824 */ /* 0x000fe200078e0a06 */
[----:B------:R-:W-:Y:S01]  /*6110*/  ISETP.GT.U32.AND P6, PT, R6, R143, PT ;  /* 0x0000008f0600720c */ /* 0x000fe20003fc4070 */
[----:B------:R-:W-:Y:S01]  /*6120*/  IMAD.MOV R3, RZ, RZ, -R3 ;  /* 0x000000ffff037224 */ /* 0x000fe200078e0a03 */
[----:B------:R-:W-:Y:S01]  /*6130*/  IADD3 R0, PT, PT, -R0, RZ, RZ ;  /* 0x000000ff00007210 */ /* 0x000fe20007ffe1ff */
[----:B------:R-:W-:Y:S02]  /*6140*/  IMAD.MOV R2, RZ, RZ, -R2 ;  /* 0x000000ffff027224 */ /* 0x000fe400078e0a02 */
[C---:B------:R-:W-:Y:S02]  /*6150*/  IMAD R133, R6.reuse, R3, R133 ;  /* 0x0000000306857224 */ /* 0x040fe400078e0285 */
[----:B------:R-:W-:Y:S01]  /*6160*/  @!P3 IADD3 R137, PT, PT, R137, -R6, RZ ;  /* 0x800000068989b210 */ /* 0x000fe20007ffe0ff */
[C---:B------:R-:W-:Y:S02]  /*6170*/  IMAD R155, R6.reuse, R0, R155 ;  /* 0x00000000069b7224 */ /* 0x040fe400078e029b */
[C---:B------:R-:W-:Y:S01]  /*6180*/  IMAD R131, R6.reuse, R2, R131 ;  /* 0x0000000206837224 */ /* 0x040fe200078e0283 */
[----:B------:R-:W-:Y:S01]  /*6190*/  ISETP.GT.U32.AND P3, PT, R6, R137, PT ;  /* 0x000000890600720c */ /* 0x000fe20003f64070 */
[----:B------:R-:W2:Y:S01]  /*61a0*/  LDC.64 R2, c[0x0][0x3a8] ;  /* 0x0000ea00ff027b82 */ /* 0x000ea20000000a00 */
[----:B------:R-:W-:-:S02]  /*61b0*/  @!P6 IADD3 R143, PT, PT, R143, -R6, RZ ;  /* 0x800000068f8fe210 */ /* 0x000fc40007ffe0ff */
[C---:B------:R-:W-:Y:S02]  /*61c0*/  ISETP.GT.U32.AND P6, PT, R6.reuse, R119, PT ;  /* 0x000000770600720c */ /* 0x040fe40003fc4070 */
[----:B------:R-:W-:-:S07]  /*61d0*/  ISETP.GT.U32.AND P4, PT, R6, R143, PT ;  /* 0x0000008f0600720c */ /* 0x000fce0003f84070 */
[----:B------:R-:W-:Y:S01]  /*61e0*/  @!P3 IMAD.IADD R137, R137, 0x1, -R6 ;  /* 0x000000018989b824 */ /* 0x000fe200078e0a06 */
[----:B------:R-:W-:-:S03]  /*61f0*/  ISETP.GT.U32.AND P3, PT, R6, R135, PT ;  /* 0x000000870600720c */ /* 0x000fc60003f64070 */
[--C-:B------:R-:W-:Y:S01]  /*6200*/  @!P6 IMAD.IADD R119, R119, 0x1, -R6.reuse ;  /* 0x000000017777e824 */ /* 0x100fe200078e0a06 */
[C---:B------:R-:W-:Y:S01]  /*6210*/  ISETP.GT.U32.AND P6, PT, R6.reuse, R117, PT ;  /* 0x000000750600720c */ /* 0x040fe20003fc4070 */
[--C-:B------:R-:W-:Y:S01]  /*6220*/  @!P4 IMAD.IADD R143, R143, 0x1, -R6.reuse ;  /* 0x000000018f8fc824 */ /* 0x100fe200078e0a06 */
[C---:B------:R-:W-:Y:S01]  /*6230*/  ISETP.GT.U32.AND P4, PT, R6.reuse, R61, PT ;  /* 0x0000003d0600720c */ /* 0x040fe20003f84070 */
[----:B--2---:R-:W-:Y:S01]  /*6240*/  IMAD R0, R83, R3, RZ ;  /* 0x0000000353007224 */ /* 0x004fe200078e02ff */
[----:B------:R2:W-:Y:S05]  /*6250*/  STL.64 [R1+0x1218], R2 ;  /* 0x0012180201007387 */ /* 0x0005ea0000100a00 */
[----:B------:R-:W-:Y:S01]  /*6260*/  @!P3 IADD3 R135, PT, PT, R135, -R6, RZ ;  /* 0x800000068787b210 */ /* 0x000fe20007ffe0ff */
[----:B------:R3:W-:Y:S03]  /*6270*/  STL [R1+0x1228], R3 ;  /* 0x0012280301007387 */ /* 0x0007e60000100800 */
[C---:B------:R-:W-:Y:S01]  /*6280*/  ISETP.GT.U32.AND P0, PT, R6.reuse, R135, PT ;  /* 0x000000870600720c */ /* 0x040fe20003f04070 */
[--C-:B------:R-:W-:Y:S01]  /*6290*/  @!P6 IMAD.IADD R117, R117, 0x1, -R6.reuse ;  /* 0x000000017575e824 */ /* 0x100fe200078e0a06 */
[----:B------:R-:W-:Y:S01]  /*62a0*/  ISETP.GT.U32.AND P6, PT, R6, R115, PT ;  /* 0x000000730600720c */ /* 0x000fe20003fc4070 */
[----:B------:R-:W-:-:S03]  /*62b0*/  @!P4 IMAD.IADD R61, R61, 0x1, -R6 ;  /* 0x000000013d3dc824 */ /* 0x000fc600078e0a06 */
[C---:B------:R-:W-:Y:S02]  /*62c0*/  ISETP.GT.U32.AND P4, PT, R6.reuse, R117, PT ;  /* 0x000000750600720c */ /* 0x040fe40003f84070 */
[----:B------:R-:W-:-:S05]  /*62d0*/  ISETP.GT.U32.AND P3, PT, R6, R61, PT ;  /* 0x0000003d0600720c */ /* 0x000fca0003f64070 */
[----:B------:R-:W-:Y:S02]  /*62e0*/  @!P0 IADD3 R135, PT, PT, R135, -R6, RZ ;  /* 0x8000000687878210 */ /* 0x000fe40007ffe0ff */
[----:B------:R-:W-:Y:S01]  /*62f0*/  ISETP.GT.U32.AND P0, PT, R6, R141, PT ;  /* 0x0000008d0600720c */ /* 0x000fe20003f04070 */
[----:B------:R-:W-:-:S03]  /*6300*/  @!P6 IMAD.IADD R115, R115, 0x1, -R6 ;  /* 0x000000017373e824 */ /* 0x000fc600078e0a06 */
[----:B------:R-:W-:Y:S02]  /*6310*/  @!P4 IADD3 R117, PT, PT, R117, -R6, RZ ;  /* 0x800000067575c210 */ /* 0x000fe40007ffe0ff */
[C---:B------:R-:W-:Y:S01]  /*6320*/  ISETP.GT.U32.AND P4, PT, R6.reuse, R111, PT ;  /* 0x0000006f0600720c */ /* 0x040fe20003f84070 */
[----:B------:R-:W-:Y:S01]  /*6330*/  @!P3 IMAD.IADD R61, R61, 0x1, -R6 ;  /* 0x000000013d3db824 */ /* 0x000fe200078e0a06 */
[C---:B------:R-:W-:Y:S02]  /*6340*/  ISETP.GT.U32.AND P3, PT, R6.reuse, R113, PT ;  /* 0x000000710600720c */ /* 0x040fe40003f64070 */
[----:B------:R-:W-:-:S03]  /*6350*/  ISETP.GT.U32.AND P6, PT, R6, R115, PT ;  /* 0x000000730600720c */ /* 0x000fc60003fc4070 */
[----:B------:R-:W-:-:S05]  /*6360*/  @!P0 IMAD.IADD R141, R141, 0x1, -R6 ;  /* 0x000000018d8d8824 */ /* 0x000fca00078e0a06 */
[C---:B------:R-:W-:Y:S01]  /*6370*/  ISETP.GT.U32.AND P1, PT, R6.reuse, R141, PT ;  /* 0x0000008d0600720c */ /* 0x040fe20003f24070 */
[--C-:B------:R-:W-:Y:S01]  /*6380*/  @!P4 IMAD.IADD R111, R111, 0x1, -R6.reuse ;  /* 0x000000016f6fc824 */ /* 0x100fe200078e0a06 */
[C---:B------:R-:W-:Y:S02]  /*6390*/  ISETP.GT.U32.AND P4, PT, R6.reuse, R131, PT ;  /* 0x000000830600720c */ /* 0x040fe40003f84070 */
[----:B------:R-:W-:Y:S01]  /*63a0*/  @!P3 IADD3 R113, PT, PT, R113, -R6, RZ ;  /* 0x800000067171b210 */ /* 0x000fe20007ffe0ff */
[----:B------:R-:W-:Y:S01]  /*63b0*/  @!P6 IMAD.IADD R115, R115, 0x1, -R6 ;  /* 0x000000017373e824 */ /* 0x000fe200078e0a06 */
[----:B------:R-:W-:Y:S02]  /*63c0*/  ISETP.GT.U32.AND P0, PT, R6, R111, PT ;  /* 0x0000006f0600720c */ /* 0x000fe40003f04070 */
[----:B------:R-:W-:Y:S02]  /*63d0*/  ISETP.GE.AND P3, PT, R153, RZ, PT ;  /* 0x000000ff9900720c */ /* 0x000fe40003f66270 */
[----:B------:R-:W-:-:S02]  /*63e0*/  LOP3.LUT R153, RZ, R5, RZ, 0x33, !PT ;  /* 0x00000005ff997212 */ /* 0x000fc400078e33ff */
[C---:B------:R-:W-:Y:S02]  /*63f0*/  ISETP.GT.U32.AND P6, PT, R6.reuse, R133, PT ;  /* 0x000000850600720c */ /* 0x040fe40003fc4070 */
[-C--:B------:R-:W-:Y:S02]  /*6400*/  @!P1 IADD3 R141, PT, PT, R141, -R6.reuse, RZ ;  /* 0x800000068d8d9210 */ /* 0x080fe40007ffe0ff */
[----:B------:R-:W-:Y:S02]  /*6410*/  ISETP.GT.U32.AND P1, PT, R6, R155, PT ;  /* 0x0000009b0600720c */ /* 0x000fe40003f24070 */
[----:B------:R-:W-:Y:S01]  /*6420*/  @!P4 IADD3 R131, PT, PT, R131, -R6, RZ ;  /* 0x800000068383c210 */ /* 0x000fe20007ffe0ff */
[----:B------:R-:W-:Y:S01]  /*6430*/  @!P0 IMAD.IADD R111, R111, 0x1, -R6 ;  /* 0x000000016f6f8824 */ /* 0x000fe200078e0a06 */
[----:B------:R-:W-:Y:S01]  /*6440*/  ISETP.GE.AND P0, PT, R164, RZ, PT ;  /* 0x000000ffa400720c */ /* 0x000fe20003f06270 */
[----:B------:R-:W-:Y:S01]  /*6450*/  @!P3 IMAD.MOV R147, RZ, RZ, -R147 ;  /* 0x000000ffff93b224 */ /* 0x000fe200078e0a93 */
[----:B------:R-:W-:-:S02]  /*6460*/  ISETP.GE.AND P3, PT, R198, RZ, PT ;  /* 0x000000ffc600720c */ /* 0x000fc40003f66270 */
[C---:B------:R-:W-:Y:S01]  /*6470*/  ISETP.GT.U32.AND P4, PT, R6.reuse, R131, PT ;  /* 0x000000830600720c */ /* 0x040fe20003f84070 */
[----:B------:R-:W-:Y:S01]  /*6480*/  @!P6 IMAD.IADD R133, R133, 0x1, -R6 ;  /* 0x000000018585e824 */ /* 0x000fe200078e0a06 */
[----:B------:R-:W-:-:S03]  /*6490*/  ISETP.GT.U32.AND P6, PT, R6, R113, PT ;  /* 0x000000710600720c */ /* 0x000fc60003fc4070 */
[----:B------:R-:W-:Y:S01]  /*64a0*/  @!P1 IMAD.IADD R155, R155, 0x1, -R6 ;  /* 0x000000019b9b9824 */ /* 0x000fe200078e0a06 */
[----:B------:R-:W-:-:S03]  /*64b0*/  ISETP.GT.U32.AND P5, PT, R6, R133, PT ;  /* 0x000000850600720c */ /* 0x000fc60003fa4070 */
[----:B------:R-:W-:Y:S02]  /*64c0*/  @!P0 IADD3 R151, PT, PT, -R151, RZ, RZ ;  /* 0x000000ff97978210 */ /* 0x000fe40007ffe1ff */
[----:B------:R-:W-:Y:S02]  /*64d0*/  ISETP.GT.U32.AND P1, PT, R6, R155, PT ;  /* 0x0000009b0600720c */ /* 0x000fe40003f24070 */
[----:B------:R-:W-:Y:S01]  /*64e0*/  ISETP.NE.AND P0, PT, R5, RZ, PT ;  /* 0x000000ff0500720c */ /* 0x000fe20003f05270 */
[--C-:B------:R-:W-:Y:S01]  /*64f0*/  @!P4 IMAD.IADD R131, R131, 0x1, -R6.reuse ;  /* 0x000000018383c824 */ /* 0x100fe200078e0a06 */
[C---:B------:R-:W-:Y:S01]  /*6500*/  LEA R232, P4, R0.reuse, UR14, 0x2 ;  /* 0x0000000e00e87c11 */ /* 0x040fe2000f8810ff */
[--C-:B------:R-:W-:Y:S01]  /*6510*/  @!P6 IMAD.IADD R113, R113, 0x1, -R6.reuse ;  /* 0x000000017171e824 */ /* 0x100fe200078e0a06 */
[----:B------:R-:W-:Y:S01]  /*6520*/  SEL R243, R153, R14, !P0 ;  /* 0x0000000e99f37207 */ /* 0x000fe20004000000 */
[----:B------:R-:W-:Y:S01]  /*6530*/  IMAD.MOV.U32 R14, RZ, RZ, R65 ;  /* 0x000000ffff0e7224 */ /* 0x000fe200078e0041 */
[----:B------:R-:W-:Y:S01]  /*6540*/  LEA.HI.X.SX32 R0, R0, UR15, 0x2, P4 ;  /* 0x0000000f00007c11 */ /* 0x000fe2000a0f16ff */
[--C-:B------:R-:W-:Y:S01]  /*6550*/  @!P5 IMAD.IADD R133, R133, 0x1, -R6.reuse ;  /* 0x000000018585d824 */ /* 0x100fe200078e0a06 */
[----:B------:R-:W-:Y:S01]  /*6560*/  LEA R236, P4, R11, UR12, 0x2 ;  /* 0x0000000c0bec7c11 */ /* 0x000fe2000f8810ff */
[----:B------:R-:W-:Y:S01]  /*6570*/  IMAD R243, R243, UR72, RZ ;  /* 0x00000048f3f37c24 */ /* 0x000fe2000f8e02ff */
[----:B------:R-:W-:Y:S01]  /*6580*/  SEL R205, R153, R20, !P0 ;  /* 0x0000001499cd7207 */ /* 0x000fe20004000000 */
[----:B------:R-:W-:Y:S01]  /*6590*/  @!P1 IMAD.IADD R155, R155, 0x1, -R6 ;  /* 0x000000019b9b9824 */ /* 0x000fe200078e0a06 */
[----:B------:R-:W-:Y:S01]  /*65a0*/  ISETP.GE.AND P1, PT, R159, RZ, PT ;  /* 0x000000ff9f00720c */ /* 0x000fe20003f26270 */
[----:B------:R-:W4:Y:S01]  /*65b0*/  LDCU UR15, c[0x0][0x3b0] ;  /* 0x00007600ff0f77ac */ /* 0x000f220008000800 */
[----:B------:R-:W-:Y:S01]  /*65c0*/  LEA.HI.X.SX32 R237, R11, UR13, 0x2, P4 ;  /* 0x0000000d0bed7c11 */ /* 0x000fe2000a0f16ff */
[----:B------:R-:W-:Y:S01]  /*65d0*/  @!P3 IMAD.MOV R155, RZ, RZ, -R155 ;  /* 0x000000ffff9bb224 */ /* 0x000fe200078e0a9b */
[C---:B------:R-:W-:Y:S01]  /*65e0*/  LEA R234, P4, R12.reuse, UR12, 0x2 ;  /* 0x0000000c0cea7c11 */ /* 0x040fe2000f8810ff */
[----:B------:R-:W-:Y:S01]  /*65f0*/  IMAD R205, R205, UR67, RZ ;  /* 0x00000043cdcd7c24 */ /* 0x000fe2000f8e02ff */
[C---:B------:R-:W-:Y:S01]  /*6600*/  SEL R20, R153.reuse, R53, !P0 ;  /* 0x0000003599147207 */ /* 0x040fe20004000000 */
[----:B------:R1:W-:Y:S01]  /*6610*/  STL.64 [R1+0x1220], R236 ;  /* 0x001220ec01007387 */ /* 0x0003e20000100a00 */
[C---:B------:R-:W-:Y:S01]  /*6620*/  SEL R6, R153.reuse, R155, !P0 ;  /* 0x0000009b99067207 */ /* 0x040fe20004000000 */
[----:B------:R-:W1:Y:S01]  /*6630*/  LDCU UR14, c[0x0][0x3b0] ;  /* 0x00007600ff0e77ac */ /* 0x000e620008000800 */
[----:B------:R-:W-:Y:S01]  /*6640*/  LEA.HI.X.SX32 R235, R12, UR13, 0x2, P4 ;  /* 0x0000000d0ceb7c11 */ /* 0x000fe2000a0f16ff */
[----:B------:R-:W-:Y:S01]  /*6650*/  IMAD.MOV.U32 R12, RZ, RZ, R67 ;  /* 0x000000ffff0c7224 */ /* 0x000fe200078e0043 */
[----:B------:R-:W-:Y:S01]  /*6660*/  ISETP.GE.AND P4, PT, R158, RZ, PT ;  /* 0x000000ff9e00720c */ /* 0x000fe20003f86270 */
[----:B------:R-:W-:Y:S01]  /*6670*/  @!P1 IMAD.MOV R14, RZ, RZ, -R14 ;  /* 0x000000ffff0e9224 */ /* 0x000fe200078e0a0e */
[----:B------:R-:W-:Y:S01]  /*6680*/  ISETP.GE.AND P1, PT, R140, RZ, PT ;  /* 0x000000ff8c00720c */ /* 0x000fe20003f26270 */
[----:B------:R-:W-:Y:S01]  /*6690*/  IMAD R6, R6, UR72, RZ ;  /* 0x0000004806067c24 */ /* 0x000fe2000f8e02ff */
[----:B------:R-:W-:Y:S01]  /*66a0*/  SEL R209, R153, R18, !P0 ;  /* 0x0000001299d17207 */ /* 0x000fe20004000000 */
[----:B------:R-:W1:Y:S01]  /*66b0*/  LDCU UR12, c[0x0][0x3b0] ;  /* 0x00007600ff0c77ac */ /* 0x000e620008000800 */
[----:B------:R-:W-:-:S02]  /*66c0*/  MOV R18, R57 ;  /* 0x0000003900127202 */ /* 0x000fc40000000f00 */
[----:B------:R-:W-:Y:S01]  /*66d0*/  SEL R57, R153, R55, !P0 ;  /* 0x0000003799397207 */ /* 0x000fe20004000000 */
[----:B------:R-:W-:Y:S01]  /*66e0*/  IMAD R55, R20, UR40, RZ ;  /* 0x0000002814377c24 */ /* 0x000fe2000f8e02ff */
[----:B------:R-:W-:Y:S01]  /*66f0*/  MOV R20, R61 ;  /* 0x0000003d00147202 */ /* 0x000fe20000000f00 */
[----:B------:R-:W-:Y:S01]  /*6700*/  IMAD R209, R209, UR69, RZ ;  /* 0x00000045d1d17c24 */ /* 0x000fe2000f8e02ff */
[----:B------:R-:W-:Y:S01]  /*6710*/  ISETP.GE.AND P5, PT, R161, RZ, PT ;  /* 0x000000ffa100720c */ /* 0x000fe20003fa6270 */
[----:B------:R-:W-:Y:S01]  /*6720*/  IMAD R57, R57, UR39, RZ ;  /* 0x0000002739397c24 */ /* 0x000fe2000f8e02ff */
[----:B------:R-:W-:Y:S01]  /*6730*/  @!P4 IADD3 R12, PT, PT, -R12, RZ, RZ ;  /* 0x000000ff0c0cc210 */ /* 0x000fe20007ffe1ff */
[----:B------:R-:W1:Y:S01]  /*6740*/  LDCU UR40, c[0x0][0x3b0] ;  /* 0x00007600ff2877ac */ /* 0x000e620008000800 */
[----:B------:R-:W-:Y:S02]  /*6750*/  @!P1 IADD3 R125, PT, PT, -R125, RZ, RZ ;  /* 0x000000ff7d7d9210 */ /* 0x000fe40007ffe1ff */
[----:B------:R-:W-:Y:S01]  /*6760*/  ISETP.GE.AND P1, PT, R154, RZ, PT ;  /* 0x000000ff9a00720c */ /* 0x000fe20003f26270 */
[----:B------:R-:W1:Y:S01]  /*6770*/  LDCU UR39, c[0x0][0x3b0] ;  /* 0x00007600ff2777ac */ /* 0x000e620008000800 */
[----:B------:R-:W-:-:S02]  /*6780*/  ISETP.GE.AND P4, PT, R150, RZ, PT ;  /* 0x000000ff9600720c */ /* 0x000fc40003f86270 */
[C---:B------:R-:W-:Y:S01]  /*6790*/  SEL R241, R153.reuse, R7, !P0 ;  /* 0x0000000799f17207 */ /* 0x040fe20004000000 */
[----:B------:R-:W1:Y:S01]  /*67a0*/  LDCU UR13, c[0x0][0x3b0] ;  /* 0x00007600ff0d77ac */ /* 0x000e620008000800 */
[C---:B------:R-:W-:Y:S02]  /*67b0*/  SEL R247, R153.reuse, R10, !P0 ;  /* 0x0000000a99f77207 */ /* 0x040fe40004000000 */
[----:B------:R-:W-:Y:S01]  /*67c0*/  SEL R251, R153, R8, !P0 ;  /* 0x0000000899fb7207 */ /* 0x000fe20004000000 */
[----:B------:R-:W-:Y:S01]  /*67d0*/  IMAD.MOV.U32 R8, RZ, RZ, R71 ;  /* 0x000000ffff087224 */ /* 0x000fe200078e0047 */
[----:B------:R-:W-:Y:S01]  /*67e0*/  MOV R10, R69 ;  /* 0x00000045000a7202 */ /* 0x000fe20000000f00 */
[----:B------:R-:W-:Y:S01]  /*67f0*/  IMAD R241, R241, UR73, RZ ;  /* 0x00000049f1f17c24 */ /* 0x000fe2000f8e02ff */
[----:B------:R-:W-:Y:S01]  /*6800*/  SEL R4, R153, R4, !P0 ;  /* 0x0000000499047207 */ /* 0x000fe20004000000 */
[----:B------:R-:W-:Y:S01]  /*6810*/  @!P1 IMAD.MOV R119, RZ, RZ, -R119 ;  /* 0x000000ffff779224 */ /* 0x000fe200078e0a77 */
[----:B------:R-:W-:Y:S01]  /*6820*/  ISETP.GE.AND P1, PT, R146, RZ, PT ;  /* 0x000000ff9200720c */ /* 0x000fe20003f26270 */
[----:B------:R-:W-:Y:S01]  /*6830*/  @!P4 IMAD.MOV R127, RZ, RZ, -R127 ;  /* 0x000000ffff7fc224 */ /* 0x000fe200078e0a7f */
[----:B------:R-:W-:Y:S01]  /*6840*/  ISETP.GE.AND P4, PT, R120, RZ, PT ;  /* 0x000000ff7800720c */ /* 0x000fe20003f86270 */
[----:B------:R-:W-:Y:S01]  /*6850*/  @!P5 IMAD.MOV R8, RZ, RZ, -R8 ;  /* 0x000000ffff08d224 */ /* 0x000fe200078e0a08 */
[----:B------:R-:W-:Y:S01]  /*6860*/  ISETP.GE.AND P6, PT, R163, RZ, PT ;  /* 0x000000ffa300720c */ /* 0x000fe20003fc6270 */
[----:B------:R-:W-:Y:S01]  /*6870*/  @!P2 IMAD.MOV R10, RZ, RZ, -R10 ;  /* 0x000000ffff0aa224 */ /* 0x000fe200078e0a0a */
[----:B------:R-:W-:Y:S01]  /*6880*/  ISETP.GE.AND P5, PT, R138, RZ, PT ;  /* 0x000000ff8a00720c */ /* 0x000fe20003fa6270 */
[----:B------:R-:W-:Y:S01]  /*6890*/  IMAD R4, R4, UR72, RZ ;  /* 0x0000004804047c24 */ /* 0x000fe2000f8e02ff */
[----:B------:R-:W-:Y:S01]  /*68a0*/  ISETP.GE.AND P2, PT, R128, RZ, PT ;  /* 0x000000ff8000720c */ /* 0x000fe20003f46270 */
[----:B------:R-:W-:Y:S01]  /*68b0*/  IMAD R251, R251, UR72, RZ ;  /* 0x00000048fbfb7c24 */ /* 0x000fe2000f8e02ff */
[----:B------:R-:W-:Y:S01]  /*68c0*/  SEL R249, R153, R9, !P0 ;  /* 0x0000000999f97207 */ /* 0x000fe20004000000 */
[----:B------:R-:W-:Y:S01]  /*68d0*/  IMAD R247, R247, UR72, RZ ;  /* 0x00000048f7f77c24 */ /* 0x000fe2000f8e02ff */
[----:B------:R-:W-:Y:S01]  /*68e0*/  SEL R245, R153, R13, !P0 ;  /* 0x0000000d99f57207 */ /* 0x000fe20004000000 */
[----:B------:R-:W-:Y:S01]  /*68f0*/  @!P1 IMAD.MOV R135, RZ, RZ, -R135 ;  /* 0x000000ffff879224 */ /* 0x000fe200078e0a87 */
[----:B------:R-:W-:Y:S01]  /*6900*/  ISETP.GE.AND P1, PT, R136, RZ, PT ;  /* 0x000000ff8800720c */ /* 0x000fe20003f26270 */
[----:B------:R-:W-:Y:S01]  /*6910*/  @!P4 IMAD.MOV R121, RZ, RZ, -R121 ;  /* 0x000000ffff79c224 */ /* 0x000fe200078e0a79 */
[----:B------:R-:W-:Y:S01]  /*6920*/  ISETP.GE.AND P4, PT, R156, RZ, PT ;  /* 0x000000ff9c00720c */ /* 0x000fe20003f86270 */
[----:B------:R-:W-:Y:S01]  /*6930*/  IMAD R249, R249, UR72, RZ ;  /* 0x00000048f9f97c24 */ /* 0x000fe2000f8e02ff */
[----:B------:R-:W-:Y:S01]  /*6940*/  @!P6 IADD3 R149, PT, PT, -R149, RZ, RZ ;  /* 0x000000ff9595e210 */ /* 0x000fe20007ffe1ff */
[----:B------:R-:W-:Y:S01]  /*6950*/  @!P5 IMAD.MOV R129, RZ, RZ, -R129 ;  /* 0x000000ffff81d224 */ /* 0x000fe200078e0a81 */
[----:B------:R-:W-:Y:S01]  /*6960*/  ISETP.GE.AND P3, PT, R162, RZ, PT ;  /* 0x000000ffa200720c */ /* 0x000fe20003f66270 */
[----:B------:R-:W-:Y:S01]  /*6970*/  @!P2 IMAD.MOV R18, RZ, RZ, -R18 ;  /* 0x000000ffff12a224 */ /* 0x000fe200078e0a12 */
[----:B------:R-:W-:Y:S01]  /*6980*/  ISETP.GE.AND P5, PT, R142, RZ, PT ;  /* 0x000000ff8e00720c */ /* 0x000fe20003fa6270 */
[----:B------:R-:W-:Y:S01]  /*6990*/  IMAD R245, R245, UR72, RZ ;  /* 0x00000048f5f57c24 */ /* 0x000fe2000f8e02ff */
[----:B------:R-:W-:Y:S01]  /*69a0*/  ISETP.GE.AND P2, PT, R130, RZ, PT ;  /* 0x000000ff8200720c */ /* 0x000fe20003f46270 */
[----:B------:R-:W1:Y:S01]  /*69b0*/  LDCU UR73, c[0x0][0x3b0] ;  /* 0x00007600ff4977ac */ /* 0x000e620008000800 */
[----:B------:R-:W-:Y:S01]  /*69c0*/  SEL R239, R153, R16, !P0 ;  /* 0x0000001099ef7207 */ /* 0x000fe20004000000 */
[----:B------:R-:W-:Y:S01]  /*69d0*/  @!P1 IMAD.MOV R133, RZ, RZ, -R133 ;  /* 0x000000ffff859224 */ /* 0x000fe200078e0a85 */
[----:B--2---:R-:W-:Y:S01]  /*69e0*/  LEA R2, P1, R6, R232, 0x2 ;  /* 0x000000e806027211 */ /* 0x004fe200078210ff */
[----:B------:R-:W-:Y:S01]  /*69f0*/  @!P4 IMAD.MOV R20, RZ, RZ, -R20 ;  /* 0x000000ffff14c224 */ /* 0x000fe200078e0a14 */
[----:B------:R-:W-:Y:S01]  /*6a00*/  ISETP.GE.AND P4, PT, R148, RZ, PT ;  /* 0x000000ff9400720c */ /* 0x000fe20003f86270 */
[----:B------:R-:W-:Y:S01]  /*6a10*/  IMAD R239, R239, UR72, RZ ;  /* 0x00000048efef7c24 */ /* 0x000fe2000f8e02ff */
[----:B---3--:R-:W-:Y:S01]  /*6a20*/  LEA.HI.X.SX32 R3, R6, R0, 0x2, P1 ;  /* 0x0000000006037211 */ /* 0x008fe200008f16ff */
[----:B------:R-:W2:Y:S01]  /*6a30*/  LDCU UR69, c[0x0][0x3b0] ;  /* 0x00007600ff4577ac */ /* 0x000ea20008000800 */
[----:B------:R-:W-:Y:S01]  /*6a40*/  MOV R16, R63 ;  /* 0x0000003f00107202 */ /* 0x000fe20000000f00 */
[----:B------:R-:W-:Y:S01]  /*6a50*/  @!P5 IMAD.MOV R145, RZ, RZ, -R145 ;  /* 0x000000ffff91d224 */ /* 0x000fe200078e0a91 */
[C---:B------:R-:W-:Y:S01]  /*6a60*/  SEL R225, R153.reuse, R23, !P0 ;  /* 0x0000001799e17207 */ /* 0x040fe20004000000 */
[----:B------:R3:W-:Y:S01]  /*6a70*/  STL.64 [R1+0x60], R2 ;  /* 0x0000600201007387 */ /* 0x0007e20000100a00 */
[----:B------:R-:W-:Y:S01]  /*6a80*/  SEL R223, R153, R25, !P0 ;  /* 0x0000001999df7207 */ /* 0x000fe20004000000 */
[----:B------:R-:W-:Y:S01]  /*6a90*/  @!P3 IMAD.MOV R16, RZ, RZ, -R16 ;  /* 0x000000ffff10b224 */ /* 0x000fe200078e0a10 */
[----:B------:R-:W-:Y:S01]  /*6aa0*/  ISETP.GE.AND P3, PT, R152, RZ, PT ;  /* 0x000000ff9800720c */ /* 0x000fe20003f66270 */
[----:B------:R-:W-:Y:S01]  /*6ab0*/  IMAD R225, R225, UR72, RZ ;  /* 0x00000048e1e17c24 */ /* 0x000fe2000f8e02ff */
[----:B------:R-:W-:Y:S01]  /*6ac0*/  SEL R221, R153, R28, !P0 ;  /* 0x0000001c99dd7207 */ /* 0x000fe20004000000 */
[----:B------:R-:W-:Y:S01]  /*6ad0*/  @!P4 IMAD.MOV R141, RZ, RZ, -R141 ;  /* 0x000000ffff8dc224 */ /* 0x000fe200078e0a8d */
[----:B-1----:R-:W-:Y:S01]  /*6ae0*/  LEA R236, P4, R241, R232, 0x2 ;  /* 0x000000e8f1ec7211 */ /* 0x002fe200078810ff */
[----:B------:R-:W-:Y:S01]  /*6af0*/  IMAD R223, R223, UR72, RZ ;  /* 0x00000048dfdf7c24 */ /* 0x000fe2000f8e02ff */
[----:B------:R-:W-:Y:S01]  /*6b00*/  SEL R219, R153, R38, !P0 ;  /* 0x0000002699db7207 */ /* 0x000fe20004000000 */
[----:B------:R-:W-:Y:S01]  /*6b10*/  IMAD R221, R221, UR72, RZ ;  /* 0x00000048dddd7c24 */ /* 0x000fe2000f8e02ff */
[----:B------:R-:W-:Y:S01]  /*6b20*/  @!P2 IADD3 R139, PT, PT, -R139, RZ, RZ ;  /* 0x000000ff8b8ba210 */ /* 0x000fe20007ffe1ff */
[----:B---3--:R-:W3:Y:S01]  /*6b30*/  LDL.LU R3, [R1+0x1228] ;  /* 0x0012280001037983 */ /* 0x008ee20000300800 */
[----:B------:R-:W-:Y:S01]  /*6b40*/  LEA R2, P1, R4, R232, 0x2 ;  /* 0x000000e804027211 */ /* 0x000fe200078210ff */
[----:B------:R-:W-:Y:S01]  /*6b50*/  IMAD R219, R219, UR72, RZ ;  /* 0x00000048dbdb7c24 */ /* 0x000fe2000f8e02ff */
[----:B------:R-:W-:Y:S01]  /*6b60*/  LEA.HI.X.SX32 R237, R241, R0, 0x2, P4 ;  /* 0x00000000f1ed7211 */ /* 0x000fe200020f16ff */
[----:B------:R-:W-:Y:S01]  /*6b70*/  @!P3 IMAD.MOV R123, RZ, RZ, -R123 ;  /* 0x000000ffff7bb224 */ /* 0x000fe200078e0a7b */
[----:B------:R-:W-:Y:S01]  /*6b80*/  MOV R240, R2 ;  /* 0x0000000200f07202 */ /* 0x000fe20000000f00 */
[----:B------:R1:W-:Y:S01]  /*6b90*/  STL [R1+0x58], R2 ;  /* 0x0000580201007387 */ /* 0x0003e20000100800 */
[----:B------:R-:W-:Y:S01]  /*6ba0*/  SEL R217, R153, R39, !P0 ;  /* 0x0000002799d97207 */ /* 0x000fe20004000000 */
[----:B------:R-:W2:Y:S01]  /*6bb0*/  LDCU UR67, c[0x0][0x3b0] ;  /* 0x00007600ff4377ac */ /* 0x000ea20008000800 */
[----:B------:R-:W-:Y:S01]  /*6bc0*/  ISETP.GE.AND P5, PT, R132, RZ, PT ;  /* 0x000000ff8400720c */ /* 0x000fe20003fa6270 */
[----:B------:R4:W-:Y:S01]  /*6bd0*/  STL.64 [R1+0x860], R236 ;  /* 0x000860ec01007387 */ /* 0x0009e20000100a00 */
[----:B------:R-:W-:Y:S01]  /*6be0*/  ISETP.GE.AND P2, PT, R122, RZ, PT ;  /* 0x000000ff7a00720c */ /* 0x000fe20003f46270 */
[----:B------:R-:W-:Y:S01]  /*6bf0*/  IMAD R217, R217, UR72, RZ ;  /* 0x00000048d9d97c24 */ /* 0x000fe2000f8e02ff */
[----:B------:R-:W-:-:S02]  /*6c00*/  SEL R215, R153, R40, !P0 ;  /* 0x0000002899d77207 */ /* 0x000fc40004000000 */
[----:B------:R-:W-:Y:S02]  /*6c10*/  SEL R213, R153, R41, !P0 ;  /* 0x0000002999d57207 */ /* 0x000fe40004000000 */
[-C--:B-1----:R-:W-:Y:S01]  /*6c20*/  LEA R2, P4, R249, R232.reuse, 0x2 ;  /* 0x000000e8f9027211 */ /* 0x082fe200078810ff */
[----:B------:R-:W-:Y:S01]  /*6c30*/  IMAD R215, R215, UR72, RZ ;  /* 0x00000048d7d77c24 */ /* 0x000fe2000f8e02ff */
[----:B------:R-:W-:Y:S01]  /*6c40*/  SEL R49, R153, R49, !P0 ;  /* 0x0000003199317207 */ /* 0x000fe20004000000 */
[----:B------:R-:W-:Y:S01]  /*6c50*/  IMAD R213, R213, UR71, RZ ;  /* 0x00000047d5d57c24 */ /* 0x000fe2000f8e02ff */
[----:B------:R-:W-:Y:S01]  /*6c60*/  SEL R51, R153, R51, !P0 ;  /* 0x0000003399337207 */ /* 0x000fe20004000000 */
[----:B------:R-:W-:Y:S01]  /*6c70*/  @!P5 IMAD.MOV R137, RZ, RZ, -R137 ;  /* 0x000000ffff89d224 */ /* 0x000fe200078e0a89 */
[----:B----4-:R-:W-:Y:S01]  /*6c80*/  LEA R236, P6, R251, R232, 0x2 ;  /* 0x000000e8fbec7211 */ /* 0x010fe200078c10ff */
[----:B------:R-:W-:Y:S01]  /*6c90*/  IMAD R49, R49, UR43, RZ ;  /* 0x0000002b31317c24 */ /* 0x000fe2000f8e02ff */
[----:B------:R-:W-:Y:S01]  /*6ca0*/  SEL R211, R153, R15, !P0 ;  /* 0x0000000f99d37207 */ /* 0x000fe20004000000 */
[----:B------:R-:W-:Y:S01]  /*6cb0*/  IMAD R51, R51, UR42, RZ ;  /* 0x0000002a33337c24 */ /* 0x000fe2000f8e02ff */
[----:B------:R-:W-:Y:S01]  /*6cc0*/  LEA.HI.X.SX32 R237, R251, R0, 0x2, P6 ;  /* 0x00000000fbed7211 */ /* 0x000fe200030f16ff */
[----:B------:R-:W1:Y:S01]  /*6cd0*/  LDCU UR43, c[0x0][0x3b0] ;  /* 0x00007600ff2b77ac */ /* 0x000e620008000800 */
[----:B------:R-:W-:Y:S01]  /*6ce0*/  LEA R250, P6, R245, R232, 0x2 ;  /* 0x000000e8f5fa7211 */ /* 0x000fe200078c10ff */
[----:B------:R-:W-:Y:S01]  /*6cf0*/  IMAD R211, R211, UR70, RZ ;  /* 0x00000046d3d37c24 */ /* 0x000fe2000f8e02ff */
[C---:B------:R-:W-:Y:S01]  /*6d00*/  SEL R52, R153.reuse, R52, !P0 ;  /* 0x0000003499347207 */ /* 0x040fe20004000000 */
[----:B------:R-:W4:Y:S01]  /*6d10*/  LDCU UR42, c[0x0][0x3b0] ;  /* 0x00007600ff2a77ac */ /* 0x000f220008000800 */
[C---:B------:R-:W-:Y:S01]  /*6d20*/  SEL R207, R153.reuse, R19, !P0 ;  /* 0x0000001399cf7207 */ /* 0x040fe20004000000 */
[----:B------:R-:W-:Y:S01]  /*6d30*/  IMAD.MOV.U32 R248, RZ, RZ, R250 ;  /* 0x000000fffff87224 */ /* 0x000fe200078e00fa */
[C---:B------:R-:W-:Y:S01]  /*6d40*/  SEL R54, R153.reuse, R54, !P0 ;  /* 0x0000003699367207 */ /* 0x040fe20004000000 */
[----:B------:R-:W-:Y:S01]  /*6d50*/  IMAD R53, R52, UR41, RZ ;  /* 0x0000002934357c24 */ /* 0x000fe2000f8e02ff */
[----:B------:R-:W-:Y:S01]  /*6d60*/  ISETP.GE.AND P3, PT, R144, RZ, PT ;  /* 0x000000ff9000720c */ /* 0x000fe20003f66270 */
[----:B------:R-:W1:Y:S01]  /*6d70*/  LDCU UR41, c[0x0][0x3b0] ;  /* 0x00007600ff2977ac */ /* 0x000e620008000800 */
[C---:B------:R-:W-:Y:S01]  /*6d80*/  SEL R5, R153.reuse, R22, !P0 ;  /* 0x0000001699057207 */ /* 0x040fe20004000000 */
[----:B------:R-:W-:Y:S01]  /*6d90*/  @!P2 IMAD.MOV R117, RZ, RZ, -R117 ;  /* 0x000000ffff75a224 */ /* 0x000fe200078e0a75 */
[----:B------:R-:W-:Y:S01]  /*6da0*/  SEL R203, R153, R17, !P0 ;  /* 0x0000001199cb7207 */ /* 0x000fe20004000000 */
[----:B------:R-:W-:Y:S01]  /*6db0*/  IMAD R207, R207, UR68, RZ ;  /* 0x00000044cfcf7c24 */ /* 0x000fe2000f8e02ff */
[----:B------:R-:W-:Y:S01]  /*6dc0*/  ISETP.GE.AND P5, PT, R124, RZ, PT ;  /* 0x000000ff7c00720c */ /* 0x000fe20003fa6270 */
[----:B------:R-:W-:Y:S01]  /*6dd0*/  IMAD R5, R5, UR65, RZ ;  /* 0x0000004105057c24 */ /* 0x000fe2000f8e02ff */
[----:B------:R-:W-:Y:S01]  /*6de0*/  ISETP.GE.AND P2, PT, R157, RZ, PT ;  /* 0x000000ff9d00720c */ /* 0x000fe20003f46270 */
[----:B------:R-:W-:Y:S01]  /*6df0*/  IMAD R203, R203, UR66, RZ ;  /* 0x00000042cbcb7c24 */ /* 0x000fe2000f8e02ff */
[C---:B------:R-:W-:Y:S01]  /*6e00*/  SEL R22, R153.reuse, R59, !P0 ;  /* 0x0000003b99167207 */ /* 0x040fe20004000000 */
[----:B------:R-:W-:Y:S01]  /*6e10*/  IMAD R59, R54, UR38, RZ ;  /* 0x00000026363b7c24 */ /* 0x000fe2000f8e02ff */
[C---:B------:R-:W-:Y:S01]  /*6e20*/  SEL R63, R153.reuse, R56, !P0 ;  /* 0x00000038993f7207 */ /* 0x040fe20004000000 */
[----:B------:R-:W1:Y:S01]  /*6e30*/  LDCU UR38, c[0x0][0x3b0] ;  /* 0x00007600ff2677ac */ /* 0x000e620008000800 */
[C---:B------:R-:W-:Y:S01]  /*6e40*/  SEL R7, R153.reuse, R21, !P0 ;  /* 0x0000001599077207 */ /* 0x040fe20004000000 */
[----:B------:R-:W-:Y:S01]  /*6e50*/  IMAD R61, R22, UR37, RZ ;  /* 0x00000025163d7c24 */ /* 0x000fe2000f8e02ff */
[----:B------:R-:W-:Y:S01]  /*6e60*/  SEL R9, R153, R24, !P0 ;  /* 0x0000001899097207 */ /* 0x000fe20004000000 */
[----:B------:R-:W-:Y:S01]  /*6e70*/  IMAD R63, R63, UR36, RZ ;  /* 0x000000243f3f7c24 */ /* 0x000fe2000f8e02ff */
[----:B------:R-:W-:Y:S01]  /*6e80*/  SEL R11, R153, R26, !P0 ;  /* 0x0000001a990b7207 */ /* 0x000fe20004000000 */
[----:B------:R-:W-:Y:S01]  /*6e90*/  IMAD R7, R7, UR64, RZ ;  /* 0x0000004007077c24 */ /* 0x000fe2000f8e02ff */
[C---:B------:R-:W-:Y:S01]  /*6ea0*/  SEL R13, R153.reuse, R27, !P0 ;  /* 0x0000001b990d7207 */ /* 0x040fe20004000000 */
[----:B------:R-:W1:Y:S01]  /*6eb0*/  LDCU UR36, c[0x0][0x3b0] ;  /* 0x00007600ff2477ac */ /* 0x000e620008000800 */
[----:B------:R-:W-:Y:S01]  /*6ec0*/  SEL R90, R153, R90, !P0 ;  /* 0x0000005a995a7207 */ /* 0x000fe20004000000 */
[----:B------:R-:W-:Y:S01]  /*6ed0*/  IMAD R9, R9, UR63, RZ ;  /* 0x0000003f09097c24 */ /* 0x000fe2000f8e02ff */
[----:B------:R-:W-:Y:S01]  /*6ee0*/  SEL R92, R153, R92, !P0 ;  /* 0x0000005c995c7207 */ /* 0x000fe20004000000 */
[----:B------:R-:W-:Y:S01]  /*6ef0*/  IMAD R11, R11, UR62, RZ ;  /* 0x0000003e0b0b7c24 */ /* 0x000fe2000f8e02ff */
[----:B------:R-:W-:Y:S01]  /*6f00*/  SEL R181, R153, R8, !P0 ;  /* 0x0000000899b57207 */ /* 0x000fe20004000000 */
[----:B------:R-:W-:Y:S01]  /*6f10*/  IMAD R13, R13, UR61, RZ ;  /* 0x0000003d0d0d7c24 */ /* 0x000fe2000f8e02ff */
[C---:B------:R-:W-:Y:S01]  /*6f20*/  SEL R183, R153.reuse, R10, !P0 ;  /* 0x0000000a99b77207 */ /* 0x040fe20004000000 */
[----:B------:R-:W-:Y:S01]  /*6f30*/  @!P5 IMAD.MOV R111, RZ, RZ, -R111 ;  /* 0x000000ffff6fd224 */ /* 0x000fe200078e0a6f */
[C---:B------:R-:W-:Y:S01]  /*6f40*/  SEL R88, R153.reuse, R88, !P0 ;  /* 0x0000005899587207 */ /* 0x040fe20004000000 */
[----:B------:R-:W1:Y:S01]  /*6f50*/  LDCU UR72, c[0x0][0x3b0] ;  /* 0x00007600ff4877ac */ /* 0x000e620008000800 */
[C---:B------:R-:W-:Y:S01]  /*6f60*/  SEL R185, R153.reuse, R12, !P0 ;  /* 0x0000000c99b97207 */ /* 0x040fe20004000000 */
[----:B------:R-:W-:Y:S01]  /*6f70*/  VIADD R52, R252, 0xfffffffd ;  /* 0xfffffffdfc347836 */ /* 0x000fe20000000000 */
[C---:B------:R-:W-:Y:S01]  /*6f80*/  SEL R8, R153.reuse, R145, !P0 ;  /* 0x0000009199087207 */ /* 0x040fe20004000000 */
[----:B------:R-:W2:Y:S01]  /*6f90*/  LDCU UR70, c[0x0][0x3b0] ;  /* 0x00007600ff4677ac */ /* 0x000ea20008000800 */
[----:B------:R-:W-:-:S02]  /*6fa0*/  SEL R10, R153, R139, !P0 ;  /* 0x0000008b990a7207 */ /* 0x000fc40004000000 */
[C---:B------:R-:W-:Y:S01]  /*6fb0*/  SEL R15, R153.reuse, R29, !P0 ;  /* 0x0000001d990f7207 */ /* 0x040fe20004000000 */
[----:B------:R-:W2:Y:S01]  /*6fc0*/  LDCU UR68, c[0x0][0x3b0] ;  /* 0x00007600ff4477ac */ /* 0x000ea20008000800 */
[----:B------:R-:W-:Y:S02]  /*6fd0*/  SEL R17, R153, R33, !P0 ;  /* 0x0000002199117207 */ /* 0x000fe40004000000 */
[----:B------:R-:W-:Y:S01]  /*6fe0*/  @!P3 IADD3 R143, PT, PT, -R143, RZ, RZ ;  /* 0x000000ff8f8fb210 */ /* 0x000fe20007ffe1ff */
[----:B------:R-:W-:Y:S01]  /*6ff0*/  IMAD R15, R15, UR60, RZ ;  /* 0x0000003c0f0f7c24 */ /* 0x000fe2000f8e02ff */
[C---:B------:R-:W-:Y:S01]  /*7000*/  SEL R12, R153.reuse, R121, !P0 ;  /* 0x00000079990c7207 */ /* 0x040fe20004000000 */
[----:B------:R-:W-:Y:S01]  /*7010*/  IMAD R121, R88, UR16, RZ ;  /* 0x0000001058797c24 */ /* 0x000fe2000f8e02ff */
[----:B------:R-:W-:Y:S01]  /*7020*/  SEL R19, R153, R30, !P0 ;  /* 0x0000001e99137207 */ /* 0x000fe20004000000 */
[----:B------:R-:W-:Y:S01]  /*7030*/  IMAD R17, R17, UR59, RZ ;  /* 0x0000003b11117c24 */ /* 0x000fe2000f8e02ff */
[----:B------:R-:W-:Y:S01]  /*7040*/  ISETP.GE.AND P3, PT, R134, RZ, PT ;  /* 0x000000ff8600720c */ /* 0x000fe20003f66270 */
[----:B-1----:R-:W-:Y:S01]  /*7050*/  IMAD R88, R12, UR41, RZ ;  /* 0x000000290c587c24 */ /* 0x002fe2000f8e02ff */
[C---:B------:R-:W-:Y:S01]  /*7060*/  SEL R191, R153.reuse, R129, !P0 ;  /* 0x0000008199bf7207 */ /* 0x040fe20004000000 */
[----:B------:R-:W-:Y:S01]  /*7070*/  IMAD R129, R92, UR15, RZ ;  /* 0x0000000f5c817c24 */ /* 0x000fe2000f8e02ff */
[----:B------:R-:W-:Y:S01]  /*7080*/  SEL R197, R153, R125, !P0 ;  /* 0x0000007d99c57207 */ /* 0x000fe20004000000 */
[----:B------:R-:W-:Y:S01]  /*7090*/  IMAD R125, R90, UR9, RZ ;  /* 0x000000095a7d7c24 */ /* 0x000fe2000f8e02ff */
[----:B------:R-:W-:Y:S01]  /*70a0*/  @!P2 IADD3 R113, PT, PT, -R113, RZ, RZ ;  /* 0x000000ff7171a210 */ /* 0x000fe20007ffe1ff */
[----:B------:R-:W-:Y:S01]  /*70b0*/  IMAD R92, R8, UR43, RZ ;  /* 0x0000002b085c7c24 */ /* 0x000fe2000f8e02ff */
[C---:B------:R-:W-:Y:S01]  /*70c0*/  SEL R84, R153.reuse, R84, !P0 ;  /* 0x0000005499547207 */ /* 0x040fe20004000000 */
[----:B----4-:R-:W-:Y:S01]  /*70d0*/  IMAD R90, R10, UR42, RZ ;  /* 0x0000002a0a5a7c24 */ /* 0x010fe2000f8e02ff */
[----:B------:R-:W-:Y:S01]  /*70e0*/  SEL R86, R153, R86, !P0 ;  /* 0x0000005699567207 */ /* 0x000fe20004000000 */
[----:B------:R-:W-:Y:S01]  /*70f0*/  IMAD R19, R19, UR58, RZ ;  /* 0x0000003a13137c24 */ /* 0x000fe2000f8e02ff */
[C---:B------:R-:W-:Y:S01]  /*7100*/  SEL R187, R153.reuse, R14, !P0 ;  /* 0x0000000e99bb7207 */ /* 0x040fe20004000000 */
[----:B------:R-:W1:Y:S01]  /*7110*/  LDCU UR37, c[0x0][0x3b0] ;  /* 0x00007600ff2577ac */ /* 0x000e620008000800 */
[----:B------:R-:W-:-:S02]  /*7120*/  SEL R189, R153, R16, !P0 ;  /* 0x0000001099bd7207 */ /* 0x000fc40004000000 */
[C---:B------:R-:W-:Y:S01]  /*7130*/  SEL R82, R153.reuse, R82, !P0 ;  /* 0x0000005299527207 */ /* 0x040fe20004000000 */
[----:B------:R-:W4:Y:S01]  /*7140*/  LDCU UR71, c[0x0][0x3b0] ;  /* 0x00007600ff4777ac */ /* 0x000f220008000800 */
[C---:B------:R-:W-:Y:S02]  /*7150*/  SEL R193, R153.reuse, R18, !P0 ;  /* 0x0000001299c17207 */ /* 0x040fe40004000000 */
[C---:B------:R-:W-:Y:S01]  /*7160*/  SEL R14, R153.reuse, R119, !P0 ;  /* 0x00000077990e7207 */ /* 0x040fe20004000000 */
[----:B------:R-:W1:Y:S01]  /*7170*/  LDCU UR66, c[0x0][0x3b0] ;  /* 0x00007600ff4277ac */ /* 0x000e620008000800 */
[C---:B------:R-:W-:Y:S02]  /*7180*/  SEL R16, R153.reuse, R143, !P0 ;  /* 0x0000008f99107207 */ /* 0x040fe40004000000 */
[C---:B------:R-:W-:Y:S01]  /*7190*/  SEL R21, R153.reuse, R32, !P0 ;  /* 0x0000002099157207 */ /* 0x040fe20004000000 */
[----:B------:R-:W1:Y:S01]  /*71a0*/  LDCU UR65, c[0x0][0x3b0] ;  /* 0x00007600ff4177ac */ /* 0x000e620008000800 */
[----:B------:R-:W-:-:S02]  /*71b0*/  SEL R23, R153, R31, !P0 ;  /* 0x0000001f99177207 */ /* 0x000fc40004000000 */
[----:B------:R-:W-:Y:S01]  /*71c0*/  SEL R25, R153, R35, !P0 ;  /* 0x0000002399197207 */ /* 0x000fe20004000000 */
[----:B------:R-:W-:Y:S01]  /*71d0*/  IMAD R21, R21, UR57, RZ ;  /* 0x0000003915157c24 */ /* 0x000fe2000f8e02ff */
[----:B------:R-:W-:Y:S01]  /*71e0*/  SEL R18, R153, R137, !P0 ;  /* 0x0000008999127207 */ /* 0x000fe20004000000 */
[----:B------:R-:W-:Y:S01]  /*71f0*/  IMAD R23, R23, UR56, RZ ;  /* 0x0000003817177c24 */ /* 0x000fe2000f8e02ff */
[----:B------:R-:W-:Y:S01]  /*7200*/  SEL R35, R153, R42, !P0 ;  /* 0x0000002a99237207 */ /* 0x000fe20004000000 */
[----:B------:R-:W-:Y:S01]  /*7210*/  IMAD R25, R25, UR55, RZ ;  /* 0x0000003719197c24 */ /* 0x000fe2000f8e02ff */
[C---:B------:R-:W-:Y:S01]  /*7220*/  SEL R33, R153.reuse, R48, !P0 ;  /* 0x0000003099217207 */ /* 0x040fe20004000000 */
[----:B------:R-:W1:Y:S01]  /*7230*/  LDCU UR64, c[0x0][0x3b0] ;  /* 0x00007600ff4077ac */ /* 0x000e620008000800 */
[C---:B------:R-:W-:Y:S01]  /*7240*/  SEL R42, R153.reuse, R117, !P0 ;  /* 0x00000075992a7207 */ /* 0x040fe20004000000 */
[----:B------:R-:W-:Y:S01]  /*7250*/  IMAD R117, R86, UR18, RZ ;  /* 0x0000001256757c24 */ /* 0x000fe2000f8e02ff */
        /* <DEDUP_REMOVED lines=10> */
[----:B------:R-:W-:Y:S01]  /*7300*/  SEL R27, R153, R34, !P0 ;  /* 0x00000022991b7207 */ /* 0x000fe20004000000 */
[----:B------:R-:W-:Y:S01]  /*7310*/  IMAD R119, R87, UR17, RZ ;  /* 0x0000001157777c24 */ /* 0x000fe2000f8e02ff */
[C---:B------:R-:W-:Y:S01]  /*7320*/  SEL R29, R153.reuse, R37, !P0 ;  /* 0x00000025991d7207 */ /* 0x040fe20004000000 */
[----:B------:R-:W-:Y:S01]  /*7330*/  IMAD R87, R20, UR36, RZ ;  /* 0x0000002414577c24 */ /* 0x000fe2000f8e02ff */
[----:B------:R-:W-:Y:S01]  /*7340*/  SEL R65, R153, R58, !P0 ;  /* 0x0000003a99417207 */ /* 0x000fe20004000000 */
[----:B------:R-:W-:Y:S01]  /*7350*/  IMAD R27, R27, UR54, RZ ;  /* 0x000000361b1b7c24 */ /* 0x000fe2000f8e02ff */
        /* <DEDUP_REMOVED lines=10> */
[----:B------:R-:W-:Y:S01]  /*7400*/  SEL R26, R153, R77, !P0 ;  /* 0x0000004d991a7207 */ /* 0x000fe20004000000 */
[----:B------:R-:W-:Y:S01]  /*7410*/  IMAD R31, R31, UR52, RZ ;  /* 0x000000341f1f7c24 */ /* 0x000fe2000f8e02ff */
[C---:B------:R-:W-:Y:S01]  /*7420*/  SEL R28, R153.reuse, R79, !P0 ;  /* 0x0000004f991c7207 */ /* 0x040fe20004000000 */
[----:B------:R-:W1:Y:S01]  /*7430*/  LDCU UR34, c[0x0][0x3b0] ;  /* 0x00007600ff2277ac */ /* 0x000e620008000800 */
[----:B------:R-:W-:Y:S01]  /*7440*/  SEL R34, R153, R97, !P0 ;  /* 0x0000006199227207 */ /* 0x000fe20004000000 */
[----:B------:R-:W-:Y:S01]  /*7450*/  IMAD R97, R24, UR6, RZ ;  /* 0x0000000618617c24 */ /* 0x000fe2000f8e02ff */
[----:B------:R-:W-:Y:S01]  /*7460*/  @!P3 IADD3 R115, PT, PT, -R115, RZ, RZ ;  /* 0x000000ff7373b210 */ /* 0x000fe20007ffe1ff */
[----:B------:R-:W-:Y:S01]  /*7470*/  IMAD R69, R69, UR33, RZ ;  /* 0x0000002145457c24 */ /* 0x000fe2000f8e02ff */
[----:B------:R-:W-:Y:S01]  /*7480*/  SEL R37, R153, R43, !P0 ;  /* 0x0000002b99257207 */ /* 0x000fe20004000000 */
[----:B------:R-:W1:Y:S01]  /*7490*/  LDCU UR33, c[0x0][0x3b0] ;  /* 0x00007600ff2177ac */ /* 0x000e620008000800 */
[----:B------:R-:W-:Y:S01]  /*74a0*/  ISETP.GE.AND P3, PT, R126, RZ, PT ;  /* 0x000000ff7e00720c */ /* 0x000fe20003f66270 */
        /* <DEDUP_REMOVED lines=24> */
[----:B------:R-:W-:Y:S01]  /*7630*/  VIADD R50, R252, 0xffffffff ;  /* 0xfffffffffc327836 */ /* 0x000fe20000000000 */
[C---:B------:R-:W-:Y:S01]  /*7640*/  SEL R47, R153.reuse, R46, !P0 ;  /* 0x0000002e992f7207 */ /* 0x040fe20004000000 */
[----:B------:R-:W4:Y:S01]  /*7650*/  LDCU UR63, c[0x0][0x3b0] ;  /* 0x00007600ff3f77ac */ /* 0x000f220008000800 */
[----:B------:R-:W-:Y:S01]  /*7660*/  SEL R89, R153, R89, !P0 ;  /* 0x0000005999597207 */ /* 0x000fe20004000000 */
[----:B------:R-:W-:Y:S01]  /*7670*/  IMAD R45, R45, UR45, RZ ;  /* 0x0000002d2d2d7c24 */ /* 0x000fe2000f8e02ff */
[----:B------:R-:W-:Y:S01]  /*7680*/  SEL R91, R153, R91, !P0 ;  /* 0x0000005b995b7207 */ /* 0x000fe20004000000 */
[----:B------:R-:W-:Y:S01]  /*7690*/  IMAD R47, R47, UR44, RZ ;  /* 0x0000002c2f2f7c24 */ /* 0x000fe2000f8e02ff */
[C---:B------:R-:W-:Y:S01]  /*76a0*/  SEL R175, R153.reuse, R147, !P0 ;  /* 0x0000009399af7207 */ /* 0x040fe20004000000 */
[----:B--2---:R-:W-:Y:S01]  /*76b0*/  IMAD R147, R38, UR70, RZ ;  /* 0x0000004626937c24 */ /* 0x004fe2000f8e02ff */
[C---:B------:R-:W-:Y:S01]  /*76c0*/  SEL R177, R153.reuse, R151, !P0 ;  /* 0x0000009799b17207 */ /* 0x040fe20004000000 */
[----:B------:R-:W-:Y:S01]  /*76d0*/  IMAD R151, R40, UR68, RZ ;  /* 0x0000004428977c24 */ /* 0x000fe2000f8e02ff */
[----:B------:R-:W-:Y:S01]  /*76e0*/  SEL R46, R153, R115, !P0 ;  /* 0x00000073992e7207 */ /* 0x000fe20004000000 */
[----:B------:R-:W-:Y:S01]  /*76f0*/  IMAD R115, R85, UR19, RZ ;  /* 0x0000001355737c24 */ /* 0x000fe2000f8e02ff */
[----:B------:R-:W-:Y:S01]  /*7700*/  @!P3 IADD3 R131, PT, PT, -R131, RZ, RZ ;  /* 0x000000ff8383b210 */ /* 0x000fe20007ffe1ff */
[----:B-1----:R-:W-:Y:S01]  /*7710*/  IMAD R85, R42, UR37, RZ ;  /* 0x000000252a557c24 */ /* 0x002fe2000f8e02ff */
        /* <DEDUP_REMOVED lines=8> */
[----:B------:R-:W-:Y:S01]  /*77a0*/  ISETP.GE.U32.AND P3, PT, R50, 0x7fffff80, PT ;  /* 0x7fffff803200780c */ /* 0x000fe20003f66070 */
[----:B------:R-:W-:Y:S01]  /*77b0*/  VIADD R50, R252, 0xfffffffe ;  /* 0xfffffffefc327836 */ /* 0x000fe20000000000 */
        /* <DEDUP_REMOVED lines=23> */
[----:B------:R-:W2:Y:S01]  /*7930*/  LDCU UR61, c[0x0][0x3b0] ;  /* 0x00007600ff3d77ac */ /* 0x000ea20008000800 */
[C---:B------:R-:W-:Y:S01]  /*7940*/  SEL R100, R153.reuse, R100, !P0 ;  /* 0x0000006499647207 */ /* 0x040fe20004000000 */
[----:B------:R-:W-:Y:S01]  /*7950*/  IMAD R137, R96, UR13, RZ ;  /* 0x0000000d60897c24 */ /* 0x000fe2000f8e02ff */
[C---:B------:R-:W-:Y:S01]  /*7960*/  SEL R102, R153.reuse, R102, !P0 ;  /* 0x0000006699667207 */ /* 0x040fe20004000000 */
[----:B------:R-:W1:Y:S01]  /*7970*/  LDCU UR60, c[0x0][0x3b0] ;  /* 0x00007600ff3c77ac */ /* 0x000e620008000800 */
[C---:B------:R-:W-:Y:S01]  /*7980*/  SEL R104, R153.reuse, R104, !P0 ;  /* 0x0000006899687207 */ /* 0x040fe20004000000 */
[----:B----4-:R-:W-:Y:S01]  /*7990*/  IMAD R145, R100, UR71, RZ ;  /* 0x0000004764917c24 */ /* 0x010fe2000f8e02ff */
[C---:B------:R-:W-:Y:S01]  /*79a0*/  SEL R157, R153.reuse, R106, !P0 ;  /* 0x0000006a999d7207 */ /* 0x040fe20004000000 */
[----:B------:R-:W4:Y:S01]  /*79b0*/  LDCU UR59, c[0x0][0x3b0] ;  /* 0x00007600ff3b77ac */ /* 0x000f220008000800 */
[C---:B------:R-:W-:Y:S01]  /*79c0*/  SEL R159, R153.reuse, R107, !P0 ;  /* 0x0000006b999f7207 */ /* 0x040fe20004000000 */
[----:B------:R-:W-:Y:S01]  /*79d0*/  IMAD R107, R80, UR23, RZ ;  /* 0x00000017506b7c24 */ /* 0x000fe2000f8e02ff */
[C---:B------:R-:W-:Y:S01]  /*79e0*/  SEL R161, R153.reuse, R108, !P0 ;  /* 0x0000006c99a17207 */ /* 0x040fe20004000000 */
[----:B------:R-:W1:Y:S01]  /*79f0*/  LDCU UR58, c[0x0][0x3b0] ;  /* 0x00007600ff3a77ac */ /* 0x000e620008000800 */
[----:B------:R-:W-:Y:S01]  /*7a00*/  SEL R165, R153, R110, !P0 ;  /* 0x0000006e99a57207 */ /* 0x000fe20004000000 */
[----:B------:R-:W-:Y:S01]  /*7a10*/  IMAD R155, R155, UR66, RZ ;  /* 0x000000429b9b7c24 */ /* 0x000fe2000f8e02ff */
[C---:B------:R-:W-:Y:S01]  /*7a20*/  SEL R167, R153.reuse, R112, !P0 ;  /* 0x0000007099a77207 */ /* 0x040fe20004000000 */
[----:B------:R-:W1:Y:S01]  /*7a30*/  LDCU UR57, c[0x0][0x3b0] ;  /* 0x00007600ff3977ac */ /* 0x000e620008000800 */
[----:B------:R-:W-:Y:S01]  /*7a40*/  SEL R169, R153, R114, !P0 ;  /* 0x0000007299a97207 */ /* 0x000fe20004000000 */
[----:B------:R-:W-:Y:S01]  /*7a50*/  IMAD R157, R157, UR65, RZ ;  /* 0x000000419d9d7c24 */ /* 0x000fe2000f8e02ff */
[C---:B------:R-:W-:Y:S01]  /*7a60*/  SEL R171, R153.reuse, R116, !P0 ;  /* 0x0000007499ab7207 */ /* 0x040fe20004000000 */
[----:B------:R-:W4:Y:S01]  /*7a70*/  LDCU UR56, c[0x0][0x3b0] ;  /* 0x00007600ff3877ac */ /* 0x000f220008000800 */
        /* <DEDUP_REMOVED lines=8> */
[----:B------:R-:W-:Y:S01]  /*7b00*/  ISETP.GE.U32.AND P0, PT, R50, 0x7fffff7f, PT ;  /* 0x7fffff7f3200780c */ /* 0x000fe20003f06070 */
[----:B------:R-:W-:Y:S01]  /*7b10*/  IMAD R153, R104, UR67, RZ ;  /* 0x0000004368997c24 */ /* 0x000fe2000f8e02ff */
[----:B------:R-:W-:Y:S01]  /*7b20*/  ISETP.GE.U32.AND P5, PT, R52, 0x7fffff7e, PT ;  /* 0x7fffff7e3400780c */ /* 0x000fe20003fa6070 */
[----:B------:R-:W4:Y:S01]  /*7b30*/  LDCU UR55, c[0x0][0x3b0] ;  /* 0x00007600ff3777ac */ /* 0x000f220008000800 */
[----:B------:R-:W-:Y:S01]  /*7b40*/  IMAD R161, R161, UR63, RZ ;  /* 0x0000003fa1a17c24 */ /* 0x000fe2000f8e02ff */
[----:B------:R-:W-:Y:S01]  /*7b50*/  ISETP.NE.U32.AND P2, PT, R83, RZ, PT ;  /* 0x000000ff5300720c */ /* 0x000fe20003f45070 */
[----:B-1----:R-:W-:Y:S01]  /*7b60*/  IMAD R163, R163, UR62, RZ ;  /* 0x0000003ea3a37c24 */ /* 0x002fe2000f8e02ff */
[----:B------:R-:W1:Y:S01]  /*7b70*/  LDCU UR54, c[0x0][0x3b0] ;  /* 0x00007600ff3677ac */ /* 0x000e620008000800 */
[----:B--2---:R-:W-:-:S02]  /*7b80*/  IMAD R165, R165, UR61, RZ ;  /* 0x0000003da5a57c24 */ /* 0x004fc4000f8e02ff */
[----:B------:R-:W-:Y:S01]  /*7b90*/  IMAD R167, R167, UR60, RZ ;  /* 0x0000003ca7a77c24 */ /* 0x000fe2000f8e02ff */
[----:B------:R-:W2:Y:S01]  /*7ba0*/  LDCU UR53, c[0x0][0x3b0] ;  /* 0x00007600ff3577ac */ /* 0x000ea20008000800 */
[----:B----4-:R-:W-:Y:S02]  /*7bb0*/  IMAD R169, R169, UR59, RZ ;  /* 0x0000003ba9a97c24 */ /* 0x010fe4000f8e02ff */
[----:B------:R-:W-:Y:S01]  /*7bc0*/  IMAD R171, R171, UR58, RZ ;  /* 0x0000003aabab7c24 */ /* 0x000fe2000f8e02ff */
[----:B------:R-:W4:Y:S01]  /*7bd0*/  LDCU UR52, c[0x0][0x3b0] ;  /* 0x00007600ff3477ac */ /* 0x000f220008000800 */
[----:B------:R-:W-:Y:S02]  /*7be0*/  IMAD R173, R173, UR57, RZ ;  /* 0x00000039adad7c24 */ /* 0x000fe4000f8e02ff */
[----:B------:R-:W-:Y:S01]  /*7bf0*/  IMAD R175, R175, UR56, RZ ;  /* 0x00000038afaf7c24 */ /* 0x000fe2000f8e02ff */
[----:B------:R-:W3:Y:S01]  /*7c00*/  LDCU UR51, c[0x0][0x3b0] ;  /* 0x00007600ff3377ac */ /* 0x000ee20008000800 */
[----:B------:R-:W-:Y:S01]  /*7c10*/  IMAD R177, R177, UR55, RZ ;  /* 0x00000037b1b17c24 */ /* 0x000fe2000f8e02ff */
[----:B------:R-:W3:Y:S01]  /*7c20*/  LDCU UR50, c[0x0][0x3b0] ;  /* 0x00007600ff3277ac */ /* 0x000ee20008000800 */
[----:B-1----:R-:W-:Y:S01]  /*7c30*/  IMAD R179, R179, UR54, RZ ;  /* 0x00000036b3b37c24 */ /* 0x002fe2000f8e02ff */
[----:B------:R-:W1:Y:S01]  /*7c40*/  LDCU UR49, c[0x0][0x3b0] ;  /* 0x00007600ff3177ac */ /* 0x000e620008000800 */
[----:B--2---:R-:W-:Y:S01]  /*7c50*/  IMAD R181, R181, UR53, RZ ;  /* 0x00000035b5b57c24 */ /* 0x004fe2000f8e02ff */
[----:B------:R-:W2:Y:S01]  /*7c60*/  LDCU UR48, c[0x0][0x3b0] ;  /* 0x00007600ff3077ac */ /* 0x000ea20008000800 */
[----:B----4-:R-:W-:Y:S01]  /*7c70*/  IMAD R183, R183, UR52, RZ ;  /* 0x00000034b7b77c24 */ /* 0x010fe2000f8e02ff */
[----:B------:R-:W4:Y:S01]  /*7c80*/  LDCU UR47, c[0x0][0x3b0] ;  /* 0x00007600ff2f77ac */ /* 0x000f220008000800 */
[----:B---3--:R-:W-:-:S02]  /*7c90*/  IMAD R185, R185, UR51, RZ ;  /* 0x00000033b9b97c24 */ /* 0x008fc4000f8e02ff */
[----:B------:R-:W-:Y:S01]  /*7ca0*/  IMAD.MOV.U32 R241, RZ, RZ, R3 ;  /* 0x000000fffff17224 */ /* 0x000fe200078e0003 */
[----:B------:R-:W-:Y:S01]  /*7cb0*/  LEA.HI.X.SX32 R241, R4, R0, 0x2, P1 ;  /* 0x0000000004f17211 */ /* 0x000fe200008f16ff */
[----:B------:R-:W3:Y:S01]  /*7cc0*/  LDCU UR46, c[0x0][0x3b0] ;  /* 0x00007600ff2e77ac */ /* 0x000ee20008000800 */
[----:B------:R-:W-:Y:S01]  /*7cd0*/  LEA R240, P1, R247, R232, 0x2 ;  /* 0x000000e8f7f07211 */ /* 0x000fe200078210ff */
[----:B------:R-:W-:Y:S01]  /*7ce0*/  IMAD R187, R187, UR50, RZ ;  /* 0x00000032bbbb7c24 */ /* 0x000fe2000f8e02ff */
[----:B------:R-:W-:Y:S01]  /*7cf0*/  LEA.HI.X.SX32 R3, R249, R0, 0x2, P4 ;  /* 0x00000000f9037211 */ /* 0x000fe200020f16ff */
[----:B------:R4:W-:Y:S01]  /*7d00*/  STL [R1+0x5c], R241 ;  /* 0x00005cf101007387 */ /* 0x0009e20000100800 */
[----:B------:R-:W3:Y:S01]  /*7d10*/  LDCU UR45, c[0x0][0x3b0] ;  /* 0x00007600ff2d77ac */ /* 0x000ee20008000800 */
[----:B-1----:R-:W-:Y:S02]  /*7d20*/  IMAD R189, R189, UR49, RZ ;  /* 0x00000031bdbd7c24 */ /* 0x002fe4000f8e02ff */
[----:B------:R1:W-:Y:S01]  /*7d30*/  STL.64 [R1+0x50], R236 ;  /* 0x000050ec01007387 */ /* 0x0003e20000100a00 */
[----:B------:R-:W3:Y:S01]  /*7d40*/  LDCU UR44, c[0x0][0x3b0] ;  /* 0x00007600ff2c77ac */ /* 0x000ee20008000800 */
[----:B--2---:R-:W-:-:S02]  /*7d50*/  IMAD R191, R191, UR48, RZ ;  /* 0x00000030bfbf7c24 */ /* 0x004fc4000f8e02ff */
[----:B----4-:R-:W-:Y:S01]  /*7d60*/  IMAD R193, R193, UR47, RZ ;  /* 0x0000002fc1c17c24 */ /* 0x010fe2000f8e02ff */
[----:B------:R-:W2:Y:S01]  /*7d70*/  LDCU UR32, c[0x0][0x3b0] ;  /* 0x00007600ff2077ac */ /* 0x000ea20008000800 */
[-C--:B------:R-:W-:Y:S01]  /*7d80*/  LEA.HI.X.SX32 R241, R247, R0.reuse, 0x2, P1 ;  /* 0x00000000f7f17211 */ /* 0x080fe200008f16ff */
[----:B------:R-:W4:Y:S01]  /*7d90*/  LDCU UR31, c[0x0][0x3b0] ;  /* 0x00007600ff1f77ac */ /* 0x000f220008000800 */
[----:B---3--:R-:W-:Y:S01]  /*7da0*/  IMAD R195, R195, UR46, RZ ;  /* 0x0000002ec3c37c24 */ /* 0x008fe2000f8e02ff */
[----:B-1----:R1:W5:Y:S01]  /*7db0*/  LDL.LU.64 R236, [R1+0x1220] ;  /* 0x0012200001ec7983 */ /* 0x0023620000300a00 */
[----:B------:R-:W-:Y:S01]  /*7dc0*/  MOV R249, R251 ;  /* 0x000000fb00f97202 */ /* 0x000fe20000000f00 */
[----:B------:R-:W3:Y:S01]  /*7dd0*/  LDCU UR30, c[0x0][0x3b0] ;  /* 0x00007600ff1e77ac */ /* 0x000ee20008000800 */
[----:B------:R-:W-:Y:S01]  /*7de0*/  IMAD R197, R197, UR45, RZ ;  /* 0x0000002dc5c57c24 */ /* 0x000fe2000f8e02ff */
[----:B------:R1:W-:Y:S01]  /*7df0*/  STL.64 [R1+0x48], R2 ;  /* 0x0000480201007387 */ /* 0x0003e20000100a00 */
[----:B------:R-:W-:Y:S01]  /*7e00*/  LEA.HI.X.SX32 R249, R245, R0, 0x2, P6 ;  /* 0x00000000f5f97211 */ /* 0x000fe200030f16ff */
[----:B------:R-:W3:Y:S01]  /*7e10*/  LDCU UR29, c[0x0][0x3b0] ;  /* 0x00007600ff1d77ac */ /* 0x000ee20008000800 */
[----:B------:R-:W-:Y:S01]  /*7e20*/  LEA R246, P6, R225, R232, 0x2 ;  /* 0x000000e8e1f67211 */ /* 0x000fe200078c10ff */
[----:B------:R-:W-:Y:S01]  /*7e30*/  IMAD R201, R201, UR44, RZ ;  /* 0x0000002cc9c97c24 */ /* 0x000fe2000f8e02ff */
[----:B------:R-:W-:Y:S01]  /*7e40*/  USHF.L.U32 UR28, UR4, 0x15, URZ ;  /* 0x00000015041c7899 */ /* 0x000fe200080006ff */
[----:B--2---:R-:W-:Y:S01]  /*7e50*/  IMAD R227, R227, UR32, RZ ;  /* 0x00000020e3e37c24 */ /* 0x004fe2000f8e02ff */
[----:B------:R-:W-:Y:S01]  /*7e60*/  UIADD3 UR8, UPT, UPT, UR7, 0x160000, URZ ;  /* 0x0016000007087890 */ /* 0x000fe2000fffe0ff */
[----:B----4-:R-:W-:Y:S01]  /*7e70*/  IMAD R229, R229, UR31, RZ ;  /* 0x0000001fe5e57c24 */ /* 0x010fe2000f8e02ff */
[----:B-1----:R1:W5:Y:S01]  /*7e80*/  LDL.LU.64 R2, [R1+0x1218] ;  /* 0x0012180001027983 */ /* 0x0023620000300a00 */
[----:B------:R-:W-:Y:S01]  /*7e90*/  LEA.HI.X.SX32 R247, R225, R0, 0x2, P6 ;  /* 0x00000000e1f77211 */ /* 0x000fe200030f16ff */
[----:B------:R-:W-:-:S02]  /*7ea0*/  ULOP3.LUT UR28, UR28, 0x600000, URZ, 0xc0, !UPT ;  /* 0x006000001c1c7892 */ /* 0x000fc4000f8ec0ff */
[----:B------:R2:W-:Y:S01]  /*7eb0*/  STL [R1+0x38], R250 ;  /* 0x000038fa01007387 */ /* 0x0005e20000100800 */
[----:B---3--:R-:W-:-:S03]  /*7ec0*/  IMAD R231, R231, UR30, RZ ;  /* 0x0000001ee7e77c24 */ /* 0x008fc6000f8e02ff */
[----:B------:R3:W-:Y:S01]  /*7ed0*/  STL.64 [R1+0x40], R240 ;  /* 0x000040f001007387 */ /* 0x0007e20000100a00 */
[----:B------:R-:W-:Y:S01]  /*7ee0*/  IMAD R233, R233, UR29, RZ ;  /* 0x0000001de9e97c24 */ /* 0x000fe2000f8e02ff */
[-C--:B--2---:R-:W-:Y:S02]  /*7ef0*/  LEA R250, P4, R243, R232.reuse, 0x2 ;  /* 0x000000e8f3fa7211 */ /* 0x084fe400078810ff */
[----:B---3--:R-:W-:Y:S02]  /*7f00*/  LEA R240, P1, R239, R232, 0x2 ;  /* 0x000000e8eff07211 */ /* 0x008fe400078210ff */
[-C--:B------:R-:W-:Y:S02]  /*7f10*/  LEA.HI.X.SX32 R251, R243, R0.reuse, 0x2, P4 ;  /* 0x00000000f3fb7211 */ /* 0x080fe400020f16ff */
[----:B------:R-:W-:Y:S02]  /*7f20*/  LEA.HI.X.SX32 R241, R239, R0, 0x2, P1 ;  /* 0x00000000eff17211 */ /* 0x000fe400008f16ff */
[-C--:B------:R-:W-:Y:S01]  /*7f30*/  LEA R244, P4, R223, R232.reuse, 0x2 ;  /* 0x000000e8dff47211 */ /* 0x080fe200078810ff */
[----:B------:R-:W-:Y:S01]  /*7f40*/  STL [R1+0x3c], R249 ;  /* 0x00003cf901007387 */ /* 0x000fe20000100800 */
[----:B------:R-:W-:-:S02]  /*7f50*/  LEA R238, P6, R219, R232, 0x2 ;  /* 0x000000e8dbee7211 */ /* 0x000fc400078c10ff */
[----:B------:R-:W-:Y:S01]  /*7f60*/  LEA.HI.X.SX32 R245, R223, R0, 0x2, P4 ;  /* 0x00000000dff57211 */ /* 0x000fe200020f16ff */
[----:B------:R2:W-:Y:S01]  /*7f70*/  STL.64 [R1+0x28], R240 ;  /* 0x000028f001007387 */ /* 0x0005e20000100a00 */
[----:B------:R-:W-:Y:S02]  /*7f80*/  LEA R224, P4, R217, R232, 0x2 ;  /* 0x000000e8d9e07211 */ /* 0x000fe400078810ff */
[----:B------:R-:W-:Y:S01]  /*7f90*/  LEA.HI.X.SX32 R239, R219, R0, 0x2, P6 ;  /* 0x00000000dbef7211 */ /* 0x000fe200030f16ff */
[----:B------:R3:W-:Y:S01]  /*7fa0*/  STL.64 [R1+0x30], R250 ;  /* 0x000030fa01007387 */ /* 0x0007e20000100a00 */
[----:B------:R-:W-:Y:S02]  /*7fb0*/  LEA R248, P6, R213, R232, 0x2 ;  /* 0x000000e8d5f87211 */ /* 0x000fe400078c10ff */
[----:B------:R-:W-:Y:S02]  /*7fc0*/  LEA.HI.X.SX32 R225, R217, R0, 0x2, P4 ;  /* 0x00000000d9e17211 */ /* 0x000fe400020f16ff */
[C---:B--2---:R-:W-:Y:S01]  /*7fd0*/  LEA R240, P1, R221.reuse, R232, 0x2 ;  /* 0x000000e8ddf07211 */ /* 0x044fe200078210ff */
[----:B------:R2:W-:Y:S03]  /*7fe0*/  STL.64 [R1+0x20], R246 ;  /* 0x000020f601007387 */ /* 0x0005e60000100a00 */
[----:B------:R-:W-:-:S02]  /*7ff0*/  LEA.HI.X.SX32 R241, R221, R0, 0x2, P1 ;  /* 0x00000000ddf17211 */ /* 0x000fc400008f16ff */
[----:B---3--:R-:W-:Y:S01]  /*8000*/  LEA R250, P1, R215, R232, 0x2 ;  /* 0x000000e8d7fa7211 */ /* 0x008fe200078210ff */
[----:B------:R3:W-:Y:S01]  /*8010*/  STL.64 [R1+0x18], R244 ;  /* 0x000018f401007387 */ /* 0x0007e20000100a00 */
[-C--:B------:R-:W-:Y:S02]  /*8020*/  LEA.HI.X.SX32 R249, R213, R0.reuse, 0x2, P6 ;  /* 0x00000000d5f97211 */ /* 0x080fe400030f16ff */
[----:B------:R-:W-:Y:S02]  /*8030*/  LEA.HI.X.SX32 R251, R215, R0, 0x2, P1 ;  /* 0x00000000d7fb7211 */ /* 0x000fe400008f16ff */
[-C--:B--2---:R-:W-:Y:S01]  /*8040*/  LEA R246, P4, R211, R232.reuse, 0x2 ;  /* 0x000000e8d3f67211 */ /* 0x084fe200078810ff */
[----:B------:R2:W-:Y:S01]  /*8050*/  STL.64 [R1+0x10], R240 ;  /* 0x000010f001007387 */ /* 0x0005e20000100a00 */
[----:B------:R-:W-:Y:S02]  /*8060*/  LEA R242, P6, R207, R232, 0x2 ;  /* 0x000000e8cff27211 */ /* 0x000fe400078c10ff */
[----:B------:R-:W-:-:S02]  /*8070*/  LEA.HI.X.SX32 R247, R211, R0, 0x2, P4 ;  /* 0x00000000d3f77211 */ /* 0x000fc400020f16ff */
[----:B---3--:R-:W-:Y:S01]  /*8080*/  LEA R244, P1, R209, R232, 0x2 ;  /* 0x000000e8d1f47211 */ /* 0x008fe200078210ff */
[----:B------:R3:W-:Y:S01]  /*8090*/  STL.64 [R1+0x8], R238 ;  /* 0x000008ee01007387 */ /* 0x0007e20000100a00 */
[-C--:B------:R-:W-:Y:S02]  /*80a0*/  LEA.HI.X.SX32 R243, R207, R0.reuse, 0x2, P6 ;  /* 0x00000000cff37211 */ /* 0x080fe400030f16ff */
[----:B------:R-:W-:Y:S02]  /*80b0*/  LEA.HI.X.SX32 R245, R209, R0, 0x2, P1 ;  /* 0x00000000d1f57211 */ /* 0x000fe400008f16ff */
[-C--:B--2---:R-:W-:Y:S02]  /*80c0*/  LEA R240, P4, R205, R232.reuse, 0x2 ;  /* 0x000000e8cdf07211 */ /* 0x084fe400078810ff */
[----:B------:R-:W-:Y:S02]  /*80d0*/  LEA R4, P6, R5, R232, 0x2 ;  /* 0x000000e805047211 */ /* 0x000fe400078c10ff */
[----:B------:R-:W-:-:S02]  /*80e0*/  LEA.HI.X.SX32 R241, R205, R0, 0x2, P4 ;  /* 0x00000000cdf17211 */ /* 0x000fc400020f16ff */
[-C--:B---3--:R-:W-:Y:S02]  /*80f0*/  LEA R238, P1, R203, R232.reuse, 0x2 ;  /* 0x000000e8cbee7211 */ /* 0x088fe400078210ff */
[----:B------:R-:W-:Y:S02]  /*8100*/  LEA R6, P4, R7, R232, 0x2 ;  /* 0x000000e807067211 */ /* 0x000fe400078810ff */
[-C--:B------:R-:W-:Y:S02]  /*8110*/  LEA.HI.X.SX32 R239, R203, R0.reuse, 0x2, P1 ;  /* 0x00000000cbef7211 */ /* 0x080fe400008f16ff */
[----:B------:R-:W-:Y:S02]  /*8120*/  LEA.HI.X.SX32 R5, R5, R0, 0x2, P6 ;  /* 0x0000000005057211 */ /* 0x000fe400030f16ff */
[-C--:B------:R-:W-:Y:S02]  /*8130*/  LEA R8, P1, R9, R232.reuse, 0x2 ;  /* 0x000000e809087211 */ /* 0x080fe400078210ff */
[----:B------:R-:W-:-:S02]  /*8140*/  LEA R10, P6, R11, R232, 0x2 ;  /* 0x000000e80b0a7211 */ /* 0x000fc400078c10ff */
[----:B------:R-:W-:Y:S02]  /*8150*/  LEA.HI.X.SX32 R7, R7, R0, 0x2, P4 ;  /* 0x0000000007077211 */ /* 0x000fe400020f16ff */
        /* <DEDUP_REMOVED lines=192> */
[----:B------:R-:W-:Y:S01]  /*8d60*/  LEA R220, P4, R89, R232, 0x2 ;  /* 0x000000e859dc7211 */ /* 0x000fe200078810ff */
[----:B------:R2:W-:Y:S01]  /*8d70*/  STL.64 [R1], R224 ;  /* 0x000000e001007387 */ /* 0x0005e20000100a00 */
[-C--:B------:R-:W-:Y:S02]  /*8d80*/  LEA.HI.X.SX32 R217, R85, R0.reuse, 0x2, P1 ;  /* 0x0000000055d97211 */ /* 0x080fe400008f16ff */
[----:B------:R-:W-:Y:S02]  /*8d90*/  LEA.HI.X.SX32 R219, R87, R0, 0x2, P6 ;  /* 0x0000000057db7211 */ /* 0x000fe400030f16ff */
[----:B------:R-:W-:Y:S02]  /*8da0*/  LEA R222, P1, R91, R232, 0x2 ;  /* 0x000000e85bde7211 */ /* 0x000fe400078210ff */
[----:B------:R-:W-:-:S02]  /*8db0*/  LEA.HI.X.SX32 R221, R89, R0, 0x2, P4 ;  /* 0x0000000059dd7211 */ /* 0x000fc400020f16ff */
[-C--:B------:R-:W-:Y:S02]  /*8dc0*/  LEA R226, P4, R227, R232.reuse, 0x2 ;  /* 0x000000e8e3e27211 */ /* 0x080fe400078810ff */
[----:B--2---:R-:W-:Y:S02]  /*8dd0*/  LEA R224, P6, R93, R232, 0x2 ;  /* 0x000000e85de07211 */ /* 0x004fe400078c10ff */
[-C--:B------:R-:W-:Y:S02]  /*8de0*/  LEA.HI.X.SX32 R223, R91, R0.reuse, 0x2, P1 ;  /* 0x000000005bdf7211 */ /* 0x080fe400008f16ff */
[----:B------:R-:W-:Y:S02]  /*8df0*/  LEA.HI.X.SX32 R225, R93, R0, 0x2, P6 ;  /* 0x000000005de17211 */ /* 0x000fe400030f16ff */
[-C--:B------:R-:W-:Y:S02]  /*8e00*/  LEA R228, P1, R229, R232.reuse, 0x2 ;  /* 0x000000e8e5e47211 */ /* 0x080fe400078210ff */
[----:B------:R-:W-:-:S02]  /*8e10*/  LEA R230, P6, R231, R232, 0x2 ;  /* 0x000000e8e7e67211 */ /* 0x000fc400078c10ff */
[----:B------:R-:W-:Y:S02]  /*8e20*/  LEA.HI.X.SX32 R227, R227, R0, 0x2, P4 ;  /* 0x00000000e3e37211 */ /* 0x000fe400020f16ff */
[----:B------:R-:W-:Y:S01]  /*8e30*/  LEA R232, P4, R233, R232, 0x2 ;  /* 0x000000e8e9e87211 */ /* 0x000fe200078810ff */
[C---:B------:R-:W-:Y:S01]  /*8e40*/  VIADD R85, R252.reuse, 0xfffffffc ;  /* 0xfffffffcfc557836 */ /* 0x040fe20000000000 */
[-C--:B------:R-:W-:Y:S01]  /*8e50*/  LEA.HI.X.SX32 R229, R229, R0.reuse, 0x2, P1 ;  /* 0x00000000e5e57211 */ /* 0x080fe200008f16ff */
[C---:B------:R-:W-:Y:S01]  /*8e60*/  VIADD R84, R252.reuse, 0xfffffffb ;  /* 0xfffffffbfc547836 */ /* 0x040fe20000000000 */
[-C--:B------:R-:W-:Y:S02]  /*8e70*/  LEA.HI.X.SX32 R231, R231, R0.reuse, 0x2, P6 ;  /* 0x00000000e7e77211 */ /* 0x080fe400030f16ff */
[----:B------:R-:W-:Y:S02]  /*8e80*/  LEA.HI.X.SX32 R233, R233, R0, 0x2, P4 ;  /* 0x00000000e9e97211 */ /* 0x000fe400020f16ff */
[----:B------:R-:W-:Y:S01]  /*8e90*/  IADD3 R82, PT, PT, R252, -0x6, RZ ;  /* 0xfffffffafc527810 */ /* 0x000fe20007ffe0ff */
[----:B------:R-:W-:Y:S01]  /*8ea0*/  UIADD3 UR11, UPT, UPT, UR10, UR28, URZ ;  /* 0x0000001c0a0b7290 */ /* 0x000fe2000fffe0ff */
[----:B------:R-:W-:Y:S01]  /*8eb0*/  UMOV UR12, 0x1 ;  /* 0x00000001000c7882 */ /* 0x000fe20000000000 */
[----:B-1----:R-:W-:Y:S10]  /*8ec0*/  BRA.U UP0, `(.L_x_5) ;  /* 0x0000000100187547 */ /* 0x002ff4000b800000 */
[----:B------:R-:W-:Y:S01]  /*8ed0*/  ELECT P1, URZ, PT ;  /* 0x0000000000ff782f */ /* 0x000fe20003820000 */
[----:B------:R-:W-:Y:S01]  /*8ee0*/  IMAD.MOV.U32 R0, RZ, RZ, 0x1 ;  /* 0x00000001ff007424 */ /* 0x000fe200078e00ff */
[----:B------:R-:W-:Y:S01]  /*8ef0*/  UMOV UR6, 0x40 ;  /* 0x0000004000067882 */ /* 0x000fe20000000000 */
[----:B------:R-:W-:Y:S01]  /*8f00*/  UVIRTCOUNT.DEALLOC.SMPOOL 0x80 ;  /* 0x000000800000784c */ /* 0x000fe20000000000 */
[----:B------:R-:W-:-:S09]  /*8f10*/  ULEA UR6, UR5, UR6, 0x18 ;  /* 0x0000000605067291 */ /* 0x000fd2000f8ec0ff */
[----:B------:R1:W-:Y:S03]  /*8f20*/  @P1 STS.U8 [UR6], R0 ;  /* 0x00000000ff001988 */ /* 0x0003e60008000006 */
.L_x_5:
[----:B------:R-:W-:Y:S01]  /*8f30*/  STTM.x64 tmem[UR11], RZ ;  /* 0x000000ff000079ed */ /* 0x000fe2000834000b */
[----:B------:R-:W-:Y:S01]  /*8f40*/  STTM.x64 tmem[UR11+0x40], RZ ;  /* 0x000040ff000079ed */ /* 0x000fe2000834000b */
[----:B------:R-:W-:Y:S01]  /*8f50*/  STTM.x64 tmem[UR11+0x80], RZ ;  /* 0x000080ff000079ed */ /* 0x000fe2000834000b */
[----:B------:R-:W-:Y:S01]  /*8f60*/  STTM.x64 tmem[UR11+0xc0], RZ ;  /* 0x0000c0ff000079ed */ /* 0x000fe2000834000b */
[----:B------:R-:W2:Y:S02]  /*8f70*/  FENCE.VIEW.ASYNC.T ;  /* 0x00000000000073c6 */ /* 0x000ea40000000200 */
[----:B--2---:R-:W-:Y:S01]  /*8f80*/  VOTEU.ALL UP1, P2 ;  /* 0x0000000000ff7886 */ /* 0x004fe20001020000 */
[----:B------:R-:W2:Y:S01]  /*8f90*/  LDCU.64 UR16, c[0x0][0x358] ;  /* 0x00006b00ff1077ac */ /* 0x000ea20008000a00 */
[----:B------:R-:W-:Y:S01]  /*8fa0*/  ISETP.GE.U32.AND P6, PT, R82, 0x7fffff7b, PT ;  /* 0x7fffff7b5200780c */ /* 0x000fe20003fc6070 */
[----:B------:R-:W3:Y:S01]  /*8fb0*/  LDL.64 R86, [R1+0x60] ;  /* 0x0000600001567983 */ /* 0x000ee20000100a00 */
[----:B------:R-:W-:Y:S01]  /*8fc0*/  LEA R82, R83, UR7, 0x2 ;  /* 0x0000000753527c11 */ /* 0x000fe2000f8e10ff */
[----:B------:R-:W-:Y:S01]  /*8fd0*/  VOTEU.ALL UP2, P2 ;  /* 0x0000000000ff7886 */ /* 0x000fe20001040000 */
[----:B------:R-:W-:-:S04]  /*8fe0*/  @!UP1 UIADD3 UR14, UPT, UPT, -UR12, 0x100000, URZ ;  /* 0x001000000c0e9890 */ /* 0x000fc8000fffe1ff */
[----:B------:R-:W-:Y:S02]  /*8ff0*/  @!UP1 USHF.L.U32 UR15, UR14, 0xb, URZ ;  /* 0x0000000b0e0f9899 */ /* 0x000fe400080006ff */
[----:B------:R-:W-:Y:S01]  /*9000*/  @!UP1 USHF.L.U32 UR14, UR14, 0x1, URZ ;  /* 0x000000010e0e9899 */ /* 0x000fe200080006ff */
[----:B-1----:R-:W-:Y:S01]  /*9010*/  VIADD R0, R252, 0xfffffff9 ;  /* 0xfffffff9fc007836 */ /* 0x002fe20000000000 */
[----:B------:R-:W-:-:S04]  /*9020*/  @!UP1 UIADD3 UR12, UPT, UPT, -UR12, 0x100000, URZ ;  /* 0x001000000c0c9890 */ /* 0x000fc8000fffe1ff */
[----:B------:R-:W-:Y:S02]  /*9030*/  @!UP1 USHF.L.U32 UR13, UR12, 0xb, URZ ;  /* 0x0000000b0c0d9899 */ /* 0x000fe400080006ff */
[----:B------:R-:W-:Y:S01]  /*9040*/  @!UP1 USHF.L.U32 UR12, UR12, 0x1, URZ ;  /* 0x000000010c0c9899 */ /* 0x000fe200080006ff */
[----:B------:R-:W-:Y:S01]  /*9050*/  BAR.SYNC.DEFER_BLOCKING 0x0 ;  /* 0x0000000000007b1d */ /* 0x000fe20000010000 */
[----:B-----5:R-:W-:Y:S01]  /*9060*/  IMAD.WIDE R88, R2, 0x4, R236 ;  /* 0x0000000402587825 */ /* 0x020fe200078e02ec */
[----:B------:R-:W-:Y:S02]  /*9070*/  ISETP.GE.U32.AND P1, PT, R84, 0x7fffff7c, PT ;  /* 0x7fffff7c5400780c */ /* 0x000fe40003f26070 */
[C---:B------:R-:W-:Y:S02]  /*9080*/  IADD3 R84, PT, PT, R252.reuse, -0x8, RZ ;  /* 0xfffffff8fc547810 */ /* 0x040fe40007ffe0ff */
[----:B------:R-:W-:Y:S01]  /*9090*/  VOTEU.ALL UP1, P2 ;  /* 0x0000000000ff7886 */ /* 0x000fe20001020000 */
[----:B------:R-:W-:Y:S01]  /*90a0*/  ISETP.GE.U32.AND P4, PT, R85, 0x7fffff7d, PT ;  /* 0x7fffff7d5500780c */ /* 0x000fe20003f86070 */
[----:B------:R-:W-:Y:S01]  /*90b0*/  STL.64 [R1+0x1238], R182 ;  /* 0x001238b601007387 */ /* 0x000fe20000100a00 */
[----:B------:R-:W-:Y:S01]  /*90c0*/  IADD3 R85, PT, PT, R252, -0x45, RZ ;  /* 0xffffffbbfc557810 */ /* 0x000fe20007ffe0ff */
[----:B------:R-:W1:Y:S02]  /*90d0*/  LDC R201, c[0x0][0x3a0] ;  /* 0x0000e800ffc97b82 */ /* 0x000e640000000800 */
[----:B------:R-:W-:Y:S04]  /*90e0*/  STL.64 [R1+0x1230], R202 ;  /* 0x001230ca01007387 */ /* 0x000fe80000100a00 */
[----:B------:R-:W-:Y:S04]  /*90f0*/  STL.64 [R1+0x1228], R218 ;  /* 0x001228da01007387 */ /* 0x000fe80000100a00 */
[----:B------:R4:W-:Y:S04]  /*9100*/  STL.64 [R1+0x1218], R198 ;  /* 0x001218c601007387 */ /* 0x0009e80000100a00 */
[----:B------:R-:W2:Y:S02]  /*9110*/  FENCE.VIEW.ASYNC.S ;  /* 0x00000000000073c6 */ /* 0x000ea40000000000 */
[----:B--2---:R2:W2:Y:S02]  /*9120*/  @!UP1 SYNCS.EXCH.64 URZ, [UR8], UR14 ;  /* 0x0000000e08ff95b2 */ /* 0x0044a40008000100 */
[----:B--2---:R-:W-:Y:S01]  /*9130*/  BAR.SYNC.DEFER_BLOCKING 0x0 ;  /* 0x0000000000007b1d */ /* 0x004fe20000010000 */
[----:B----4-:R-:W-:-:S05]  /*9140*/  IMAD.WIDE R198, R2, 0x4, R234 ;  /* 0x0000000402c67825 */ /* 0x010fca00078e02ea */
[----:B------:R2:W-:Y:S04]  /*9150*/  STL.64 [R1+0x4d0], R88 ;  /* 0x0004d05801007387 */ /* 0x0005e80000100a00 */
[----:B------:R-:W-:Y:S01]  /*9160*/  STL.64 [R1+0x1220], R198 ;  /* 0x001220c601007387 */ /* 0x000fe20000100a00 */
[----:B------:R4:W1:Y:S03]  /*9170*/  @!UP2 SYNCS.EXCH.64 URZ, [UR7+0x160008], UR12 ;  /* 0x1600080c07ffa5b2 */ /* 0x0008660008000100 */
[----:B------:R-:W-:Y:S01]  /*9180*/  @!PT LDS RZ, [RZ] ;  /* 0x00000000fffff984 */ /* 0x000fe20000000800 */
[----:B------:R-:W-:Y:S01]  /*9190*/  @!PT LDS RZ, [RZ] ;  /* 0x00000000fffff984 */ /* 0x000fe20000000800 */
[----:B------:R-:W-:Y:S01]  /*91a0*/  @!PT LDS RZ, [RZ] ;  /* 0x00000000fffff984 */ /* 0x000fe20000000800 */
[----:B-1----:R-:W-:Y:S04]  /*91b0*/  LDGSTS.E [R82], desc[UR16][R236.64], !P3 ;  /* 0x00000000ec527fae */ /* 0x002fe8000d9a1010 */
[----:B------:R-:W-:Y:S01]  /*91c0*/  LDGSTS.E [R82+0x200], desc[UR16][R234.64], !P3 ;  /* 0x00200000ea527fae */ /* 0x000fe2000d9a1010 */
[----:B------:R-:W-:Y:S01]  /*91d0*/  ISETP.GE.U32.AND P3, PT, R0, 0x7fffff7a, PT ;  /* 0x7fffff7a0000780c */ /* 0x000fe20003f66070 */
[----:B------:R-:W-:-:S02]  /*91e0*/  IMAD.SHL.U32 R0, R2, 0x2, RZ ;  /* 0x0000000202007824 */ /* 0x000fc400078e00ff */
[----:B------:R2:W-:Y:S02]  /*91f0*/  LDGSTS.E [R82+0x400], desc[UR16][R88.64], !P0 ;  /* 0x0040000058527fae */ /* 0x0005e4000c1a1010 */
[----:B------:R-:W-:Y:S02]  /*9200*/  IMAD.WIDE R182, R0, 0x4, R236 ;  /* 0x0000000400b67825 */ /* 0x000fe400078e02ec */
[----:B------:R-:W-:Y:S01]  /*9210*/  LDGSTS.E [R82+0x600], desc[UR16][R198.64], !P0 ;  /* 0x00600000c6527fae */ /* 0x000fe2000c1a1010 */
[----:B------:R-:W-:Y:S01]  /*9220*/  ISETP.GE.U32.AND P0, PT, R84, 0x7fffff79, PT ;  /* 0x7fffff795400780c */ /* 0x000fe20003f06070 */
[----:B------:R-:W-:Y:S02]  /*9230*/  IMAD.WIDE R92, R0, 0x4, R234 ;  /* 0x00000004005c7825 */ /* 0x000fe400078e02ea */
[----:B------:R1:W-:Y:S02]  /*9240*/  LDGSTS.E [R82+0x800], desc[UR16][R182.64], !P5 ;  /* 0x00800000b6527fae */ /* 0x0003e4000e9a1010 */
[----:B------:R-:W-:-:S02]  /*9250*/  VIADD R0, R252, 0xfffffff7 ;  /* 0xfffffff7fc007836 */ /* 0x000fc40000000000 */
[----:B------:R-:W-:Y:S01]  /*9260*/  IMAD R84, R2, 0x3, RZ ;  /* 0x0000000302547824 */ /* 0x000fe200078e02ff */
[----:B------:R1:W-:Y:S02]  /*9270*/  LDGSTS.E [R82+0xa00], desc[UR16][R92.64], !P5 ;  /* 0x00a000005c527fae */ /* 0x0003e4000e9a1010 */
[----:B------:R-:W-:Y:S01]  /*9280*/  ISETP.GE.U32.AND P5, PT, R0, 0x7fffff78, PT ;  /* 0x7fffff780000780c */ /* 0x000fe20003fa6070 */
[C---:B------:R-:W-:Y:S01]  /*9290*/  IMAD.WIDE R90, R84.reuse, 0x4, R236 ;  /* 0x00000004545a7825 */ /* 0x040fe200078e02ec */
[----:B------:R1:W-:Y:S03]  /*92a0*/  STL.64 [R1+0x4c0], R182 ;  /* 0x0004c0b601007387 */ /* 0x0003e60000100a00 */
[----:B--2---:R-:W-:Y:S01]  /*92b0*/  IMAD.WIDE R88, R84, 0x4, R234 ;  /* 0x0000000454587825 */ /* 0x004fe200078e02ea */
[----:B------:R-:W-:Y:S01]  /*92c0*/  IADD3 R84, PT, PT, R252, -0xa, RZ ;  /* 0xfffffff6fc547810 */ /* 0x000fe20007ffe0ff */
[----:B------:R2:W-:Y:S02]  /*92d0*/  STL.64 [R1+0x4b8], R92 ;  /* 0x0004b85c01007387 */ /* 0x0005e40000100a00 */
[----:B------:R-:W-:-:S02]  /*92e0*/  IMAD.SHL.U32 R0, R2, 0x4, RZ ;  /* 0x0000000402007824 */ /* 0x000fc400078e00ff */
[----:B------:R4:W-:Y:S02]  /*92f0*/  LDGSTS.E [R82+0xc00], desc[UR16][R90.64], !P4 ;  /* 0x00c000005a527fae */ /* 0x0009e4000e1a1010 */
[----:B-1----:R-:W-:Y:S02]  /*9300*/  IMAD.WIDE R182, R0, 0x4, R236 ;  /* 0x0000000400b67825 */ /* 0x002fe400078e02ec */
[----:B------:R1:W-:Y:S01]  /*9310*/  LDGSTS.E [R82+0xe00], desc[UR16][R88.64], !P4 ;  /* 0x00e0000058527fae */ /* 0x0003e2000e1a1010 */
[----:B------:R-:W-:Y:S01]  /*9320*/  ISETP.GE.U32.AND P4, PT, R84, 0x7fffff77, PT ;  /* 0x7fffff775400780c */ /* 0x000fe20003f86070 */
[----:B------:R-:W-:Y:S02]  /*9330*/  IMAD R84, R2, 0x5, RZ ;  /* 0x0000000502547824 */ /* 0x000fe400078e02ff */
[----:B------:R1:W-:Y:S01]  /*9340*/  LDGSTS.E [R82+0x1000], desc[UR16][R182.64], !P1 ;  /* 0x01000000b6527fae */ /* 0x0003e2000c9a1010 */
[----:B--2---:R-:W-:-:S03]  /*9350*/  IMAD.WIDE R92, R0, 0x4, R234 ;  /* 0x00000004005c7825 */ /* 0x004fc600078e02ea */
[----:B------:R4:W-:Y:S01]  /*9360*/  STL.64 [R1+0x4b0], R90 ;  /* 0x0004b05a01007387 */ /* 0x0009e20000100a00 */
[----:B------:R-:W-:-:S03]  /*9370*/  VIADD R0, R252, 0xfffffff5 ;  /* 0xfffffff5fc007836 */ /* 0x000fc60000000000 */
[----:B------:R2:W-:Y:S02]  /*9380*/  LDGSTS.E [R82+0x1200], desc[UR16][R92.64], !P1 ;  /* 0x012000005c527fae */ /* 0x0005e4000c9a1010 */
[----:B------:R-:W-:Y:S01]  /*9390*/  ISETP.GE.U32.AND P1, PT, R0, 0x7fffff76, PT ;  /* 0x7fffff760000780c */ /* 0x000fe20003f26070 */
[----:B------:R-:W-:Y:S01]  /*93a0*/  IMAD R0, R2, 0x6, RZ ;  /* 0x0000000602007824 */ /* 0x000fe200078e02ff */
[----:B------:R1:W-:Y:S01]  /*93b0*/  STL.64 [R1+0x4a8], R88 ;  /* 0x0004a85801007387 */ /* 0x0003e20000100a00 */
[----:B----4-:R-:W-:-:S03]  /*93c0*/  IMAD.WIDE R90, R84, 0x4, R236 ;  /* 0x00000004545a7825 */ /* 0x010fc600078e02ec */
[----:B------:R4:W-:Y:S04]  /*93d0*/  STL.64 [R1+0x4a0], R182 ;  /* 0x0004a0b601007387 */ /* 0x0009e80000100a00 */
[----:B------:R2:W-:Y:S01]  /*93e0*/  STL.64 [R1+0x498], R92 ;  /* 0x0004985c01007387 */ /* 0x0005e20000100a00 */
[----:B-1----:R-:W-:Y:S01]  /*93f0*/  IMAD.WIDE R88, R84, 0x4, R234 ;  /* 0x0000000454587825 */ /* 0x002fe200078e02ea */
[----:B------:R-:W-:Y:S02]  /*9400*/  IADD3 R84, PT, PT, R252, -0xc, RZ ;  /* 0xfffffff4fc547810 */ /* 0x000fe40007ffe0ff */
[----:B------:R1:W-:Y:S01]  /*9410*/  LDGSTS.E [R82+0x1400], desc[UR16][R90.64], !P6 ;  /* 0x014000005a527fae */ /* 0x0003e2000f1a1010 */
[----:B----4-:R-:W-:-:S03]  /*9420*/  IMAD.WIDE R182, R0, 0x4, R236 ;  /* 0x0000000400b67825 */ /* 0x010fc600078e02ec */
[----:B------:R4:W-:Y:S01]  /*9430*/  LDGSTS.E [R82+0x1600], desc[UR16][R88.64], !P6 ;  /* 0x0160000058527fae */ /* 0x0009e2000f1a1010 */
[----:B------:R-:W-:Y:S01]  /*9440*/  ISETP.GE.U32.AND P6, PT, R84, 0x7fffff75, PT ;  /* 0x7fffff755400780c */ /* 0x000fe20003fc6070 */
[----:B--2---:R-:W-:Y:S02]  /*9450*/  IMAD.WIDE R92, R0, 0x4, R234 ;  /* 0x00000004005c7825 */ /* 0x004fe400078e02ea */
[----:B------:R2:W-:Y:S02]  /*9460*/  LDGSTS.E [R82+0x1800], desc[UR16][R182.64], !P3 ;  /* 0x01800000b6527fae */ /* 0x0005e4000d9a1010 */
[----:B------:R-:W-:Y:S02]  /*9470*/  VIADD R0, R252, 0xfffffff3 ;  /* 0xfffffff3fc007836 */ /* 0x000fe40000000000 */
[----:B------:R1:W-:Y:S01]  /*9480*/  STL.64 [R1+0x490], R90 ;  /* 0x0004905a01007387 */ /* 0x0003e20000100a00 */
[----:B------:R-:W-:-:S03]  /*9490*/  IMAD R84, R2, 0x7, RZ ;  /* 0x0000000702547824 */ /* 0x000fc600078e02ff */
[----:B------:R2:W-:Y:S01]  /*94a0*/  LDGSTS.E [R82+0x1a00], desc[UR16][R92.64], !P3 ;  /* 0x01a000005c527fae */ /* 0x0005e2000d9a1010 */
[----:B------:R-:W-:Y:S02]  /*94b0*/  ISETP.GE.U32.AND P3, PT, R0, 0x7fffff74, PT ;  /* 0x7fffff740000780c */ /* 0x000fe40003f66070 */
[----:B------:R-:W-:Y:S01]  /*94c0*/  SHF.L.U32 R0, R2, 0x3, RZ ;  /* 0x0000000302007819 */ /* 0x000fe200000006ff */
[----:B------:R4:W-:Y:S01]  /*94d0*/  STL.64 [R1+0x488], R88 ;  /* 0x0004885801007387 */ /* 0x0009e20000100a00 */
[----:B-1----:R-:W-:-:S03]  /*94e0*/  IMAD.WIDE R90, R84, 0x4, R236 ;  /* 0x00000004545a7825 */ /* 0x002fc600078e02ec */
[----:B------:R2:W-:Y:S04]  /*94f0*/  STL.64 [R1+0x480], R182 ;  /* 0x000480b601007387 */ /* 0x0005e80000100a00 */
[----:B------:R1:W-:Y:S01]  /*9500*/  LDGSTS.E [R82+0x1c00], desc[UR16][R90.64], !P0 ;  /* 0x01c000005a527fae */ /* 0x0003e2000c1a1010 */
[----:B----4-:R-:W-:-:S03]  /*9510*/  IMAD.WIDE R88, R84, 0x4, R234 ;  /* 0x0000000454587825 */ /* 0x010fc600078e02ea */
[----:B------:R4:W-:Y:S01]  /*9520*/  STL.64 [R1+0x478], R92 ;  /* 0x0004785c01007387 */ /* 0x0009e20000100a00 */
[----:B------:R-:W-:-:S03]  /*9530*/  VIADD R84, R252, 0xfffffff2 ;  /* 0xfffffff2fc547836 */ /* 0x000fc60000000000 */
[----:B------:R1:W-:Y:S01]  /*9540*/  LDGSTS.E [R82+0x1e00], desc[UR16][R88.64], !P0 ;  /* 0x01e0000058527fae */ /* 0x0003e2000c1a1010 */
[----:B--2---:R-:W-:Y:S01]  /*9550*/  IMAD.WIDE R182, R0, 0x4, R236 ;  /* 0x0000000400b67825 */ /* 0x004fe200078e02ec */
[----:B------:R-:W-:-:S03]  /*9560*/  ISETP.GE.U32.AND P0, PT, R84, 0x7fffff73, PT ;  /* 0x7fffff735400780c */ /* 0x000fc60003f06070 */
[----:B------:R-:W-:Y:S01]  /*9570*/  IMAD R84, R2, 0x9, RZ ;  /* 0x0000000902547824 */ /* 0x000fe200078e02ff */
[----:B------:R1:W-:Y:S01]  /*9580*/  STL.64 [R1+0x470], R90 ;  /* 0x0004705a01007387 */ /* 0x0003e20000100a00 */
[----:B----4-:R-:W-:-:S03]  /*9590*/  IMAD.WIDE R92, R0, 0x4, R234 ;  /* 0x00000004005c7825 */ /* 0x010fc600078e02ea */
[----:B------:R2:W-:Y:S01]  /*95a0*/  LDGSTS.E [R82+0x2000], desc[UR16][R182.64], !P5 ;  /* 0x02000000b6527fae */ /* 0x0005e2000e9a1010 */
[----:B------:R-:W-:-:S03]  /*95b0*/  VIADD R0, R252, 0xfffffff1 ;  /* 0xfffffff1fc007836 */ /* 0x000fc60000000000 */
[----:B------:R4:W-:Y:S01]  /*95c0*/  STL.64 [R1+0x468], R88 ;  /* 0x0004685801007387 */ /* 0x0009e20000100a00 */
[----:B-1----:R-:W-:-:S03]  /*95d0*/  IMAD.WIDE R90, R84, 0x4, R236 ;  /* 0x00000004545a7825 */ /* 0x002fc600078e02ec */
[----:B------:R1:W-:Y:S01]  /*95e0*/  LDGSTS.E [R82+0x2200], desc[UR16][R92.64], !P5 ;  /* 0x022000005c527fae */ /* 0x0003e2000e9a1010 */
[----:B------:R-:W-:Y:S01]  /*95f0*/  ISETP.GE.U32.AND P5, PT, R0, 0x7fffff72, PT ;  /* 0x7fffff720000780c */ /* 0x000fe20003fa6070 */
[----:B------:R-:W-:Y:S02]  /*9600*/  IMAD R0, R2, 0xa, RZ ;  /* 0x0000000a02007824 */ /* 0x000fe400078e02ff */
[----:B------:R2:W-:Y:S01]  /*9610*/  STL.64 [R1+0x460], R182 ;  /* 0x000460b601007387 */ /* 0x0005e20000100a00 */
[----:B----4-:R-:W-:-:S03]  /*9620*/  IMAD.WIDE R88, R84, 0x4, R234 ;  /* 0x0000000454587825 */ /* 0x010fc600078e02ea */
[----:B------:R4:W-:Y:S01]  /*9630*/  LDGSTS.E [R82+0x2400], desc[UR16][R90.64], !P4 ;  /* 0x024000005a527fae */ /* 0x0009e2000e1a1010 */
[----:B------:R-:W-:-:S03]  /*9640*/  VIADD R84, R252, 0xfffffff0 ;  /* 0xfffffff0fc547836 */ /* 0x000fc60000000000 */
[----:B------:R1:W-:Y:S04]  /*9650*/  STL.64 [R1+0x458], R92 ;  /* 0x0004585c01007387 */ /* 0x0003e80000100a00 */
[----:B------:R4:W-:Y:S01]  /*9660*/  LDGSTS.E [R82+0x2600], desc[UR16][R88.64], !P4 ;  /* 0x0260000058527fae */ /* 0x0009e2000e1a1010 */
[----:B--2---:R-:W-:Y:S01]  /*9670*/  IMAD.WIDE R182, R0, 0x4, R236 ;  /* 0x0000000400b67825 */ /* 0x004fe200078e02ec */
[----:B------:R-:W-:Y:S02]  /*9680*/  ISETP.GE.U32.AND P4, PT, R84, 0x7fffff71, PT ;  /* 0x7fffff715400780c */ /* 0x000fe40003f86070 */
[----:B------:R4:W-:Y:S01]  /*9690*/  STL.64 [R1+0x450], R90 ;  /* 0x0004505a01007387 */ /* 0x0009e20000100a00 */
[----:B------:R-:W-:Y:S02]  /*96a0*/  IMAD R84, R2, 0xb, RZ ;  /* 0x0000000b02547824 */ /* 0x000fe400078e02ff */
[----:B-1----:R-:W-:Y:S01]  /*96b0*/  IMAD.WIDE R92, R0, 0x4, R234 ;  /* 0x00000004005c7825 */ /* 0x002fe200078e02ea */
[----:B------:R-:W-:Y:S01]  /*96c0*/  IADD3 R0, PT, PT, R252, -0x11, RZ ;  /* 0xffffffeffc007810 */ /* 0x000fe20007ffe0ff */
[----:B------:R1:W-:Y:S04]  /*96d0*/  LDGSTS.E [R82+0x2800], desc[UR16][R182.64], !P1 ;  /* 0x02800000b6527fae */ /* 0x0003e8000c9a1010 */
[----:B------:R2:W-:Y:S01]  /*96e0*/  STL.64 [R1+0x448], R88 ;  /* 0x0004485801007387 */ /* 0x0005e20000100a00 */
[----:B----4-:R-:W-:-:S03]  /*96f0*/  IMAD.WIDE R90, R84, 0x4, R236 ;  /* 0x00000004545a7825 */ /* 0x010fc600078e02ec */
[----:B------:R4:W-:Y:S01]  /*9700*/  LDGSTS.E [R82+0x2a00], desc[UR16][R92.64], !P1 ;  /* 0x02a000005c527fae */ /* 0x0009e2000c9a1010 */
[----:B------:R-:W-:Y:S01]  /*9710*/  ISETP.GE.U32.AND P1, PT, R0, 0x7fffff70, PT ;  /* 0x7fffff700000780c */ /* 0x000fe20003f26070 */
[----:B------:R-:W-:Y:S02]  /*9720*/  IMAD R0, R2, 0xc, RZ ;  /* 0x0000000c02007824 */ /* 0x000fe400078e02ff */
[----:B------:R1:W-:Y:S01]  /*9730*/  STL.64 [R1+0x440], R182 ;  /* 0x000440b601007387 */ /* 0x0003e20000100a00 */
[----:B--2---:R-:W-:-:S03]  /*9740*/  IMAD.WIDE R88, R84, 0x4, R234 ;  /* 0x0000000454587825 */ /* 0x004fc600078e02ea */
        /* <DEDUP_REMOVED lines=11> */
[----:B------:R1:W-:Y:S01]  /*9800*/  STL.64 [R1+0x428], R88 ;  /* 0x0004285801007387 */ /* 0x0003e20000100a00 */
[----:B--2---:R-:W-:-:S03]  /*9810*/  IMAD.WIDE R90, R84, 0x4, R236 ;  /* 0x00000004545a7825 */ /* 0x004fc600078e02ec */
[----:B------:R2:W-:Y:S01]  /*9820*/  LDGSTS.E [R82+0x3200], desc[UR16][R92.64], !P3 ;  /* 0x032000005c527fae */ /* 0x0005e2000d9a1010 */
[----:B------:R-:W-:Y:S01]  /*9830*/  ISETP.GE.U32.AND P3, PT, R0, 0x7fffff6e, PT ;  /* 0x7fffff6e0000780c */ /* 0x000fe20003f66070 */
[----:B------:R-:W-:Y:S02]  /*9840*/  IMAD R0, R2, 0xe, RZ ;  /* 0x0000000e02007824 */ /* 0x000fe400078e02ff */
[----:B------:R4:W-:Y:S01]  /*9850*/  STL.64 [R1+0x420], R182 ;  /* 0x000420b601007387 */ /* 0x0009e20000100a00 */
[----:B-1----:R-:W-:Y:S01]  /*9860*/  IMAD.WIDE R88, R84, 0x4, R234 ;  /* 0x0000000454587825 */ /* 0x002fe200078e02ea */
[----:B------:R-:W-:Y:S02]  /*9870*/  IADD3 R84, PT, PT, R252, -0x14, RZ ;  /* 0xffffffecfc547810 */ /* 0x000fe40007ffe0ff */
        /* <DEDUP_REMOVED lines=13> */
[----:B------:R-:W-:Y:S02]  /*9950*/  ISETP.GE.U32.AND P5, PT, R0, 0x7fffff6c, PT ;  /* 0x7fffff6c0000780c */ /* 0x000fe40003fa6070 */
[----:B------:R-:W-:Y:S01]  /*9960*/  SHF.L.U32 R0, R2, 0x4, RZ ;  /* 0x0000000402007819 */ /* 0x000fe200000006ff */
[----:B------:R1:W-:Y:S01]  /*9970*/  LDGSTS.E [R82+0x3c00], desc[UR16][R90.64], !P4 ;  /* 0x03c000005a527fae */ /* 0x0003e2000e1a1010 */
[----:B----4-:R-:W-:-:S03]  /*9980*/  IMAD.WIDE R88, R84, 0x4, R234 ;  /* 0x0000000454587825 */ /* 0x010fc600078e02ea */
[----:B------:R2:W-:Y:S01]  /*9990*/  STL.64 [R1+0x400], R182 ;  /* 0x000400b601007387 */ /* 0x0005e20000100a00 */
[----:B------:R-:W-:-:S03]  /*99a0*/  VIADD R84, R252, 0xffffffea ;  /* 0xffffffeafc547836 */ /* 0x000fc60000000000 */
[----:B------:R4:W-:Y:S04]  /*99b0*/  LDGSTS.E [R82+0x3e00], desc[UR16][R88.64], !P4 ;  /* 0x03e0000058527fae */ /* 0x0009e8000e1a1010 */
[----:B------:R1:W-:Y:S01]  /*99c0*/  STL.64 [R1+0x3f8], R92 ;  /* 0x0003f85c01007387 */ /* 0x0003e20000100a00 */
[----:B------:R-:W-:Y:S01]  /*99d0*/  ISETP.GE.U32.AND P4, PT, R84, 0x7fffff6b, PT ;  /* 0x7fffff6b5400780c */ /* 0x000fe20003f86070 */
[----:B------:R-:W-:Y:S02]  /*99e0*/  IMAD R84, R2, 0x11, RZ ;  /* 0x0000001102547824 */ /* 0x000fe400078e02ff */
[C---:B--2---:R-:W-:Y:S01]  /*99f0*/  IMAD.WIDE R182, R0.reuse, 0x4, R236 ;  /* 0x0000000400b67825 */ /* 0x044fe200078e02ec */
[----:B------:R2:W-:Y:S04]  /*9a00*/  STL.64 [R1+0x3f0], R90 ;  /* 0x0003f05a01007387 */ /* 0x0005e80000100a00 */
[----:B------:R4:W-:Y:S01]  /*9a10*/  STL.64 [R1+0x3e8], R88 ;  /* 0x0003e85801007387 */ /* 0x0009e20000100a00 */
[----:B-1----:R-:W-:-:S03]  /*9a20*/  IMAD.WIDE R92, R0, 0x4, R234 ;  /* 0x00000004005c7825 */ /* 0x002fc600078e02ea */
[----:B------:R1:W-:Y:S01]  /*9a30*/  LDGSTS.E [R82+0x4000], desc[UR16][R182.64], !P1 ;  /* 0x04000000b6527fae */ /* 0x0003e2000c9a1010 */
[----:B------:R-:W-:-:S03]  /*9a40*/  VIADD R0, R252, 0xffffffe9 ;  /* 0xffffffe9fc007836 */ /* 0x000fc60000000000 */
[----:B------:R1:W-:Y:S01]  /*9a50*/  LDGSTS.E [R82+0x4200], desc[UR16][R92.64], !P1 ;  /* 0x042000005c527fae */ /* 0x0003e2000c9a1010 */
[----:B--2---:R-:W-:Y:S01]  /*9a60*/  IMAD.WIDE R90, R84, 0x4, R236 ;  /* 0x00000004545a7825 */ /* 0x004fe200078e02ec */
[----:B------:R-:W-:-:S03]  /*9a70*/  ISETP.GE.U32.AND P1, PT, R0, 0x7fffff6a, PT ;  /* 0x7fffff6a0000780c */ /* 0x000fc60003f26070 */
[----:B----4-:R-:W-:Y:S01]  /*9a80*/  IMAD.WIDE R88, R84, 0x4, R234 ;  /* 0x0000000454587825 */ /* 0x010fe200078e02ea */
[----:B------:R2:W-:Y:S03]  /*9a90*/  LDGSTS.E [R82+0x4400], desc[UR16][R90.64], !P6 ;  /* 0x044000005a527fae */ /* 0x0005e6000f1a1010 */
[----:B------:R-:W-:Y:S01]  /*9aa0*/  VIADD R84, R252, 0xffffffe8 ;  /* 0xffffffe8fc547836 */ /* 0x000fe20000000000 */
[----:B------:R1:W-:Y:S01]  /*9ab0*/  STL.64 [R1+0x3e0], R182 ;  /* 0x0003e0b601007387 */ /* 0x0003e20000100a00 */
[----:B------:R-:W-:-:S03]  /*9ac0*/  IMAD R0, R2, 0x12, RZ ;  /* 0x0000001202007824 */ /* 0x000fc600078e02ff */
[----:B------:R4:W-:Y:S01]  /*9ad0*/  LDGSTS.E [R82+0x4600], desc[UR16][R88.64], !P6 ;  /* 0x0460000058527fae */ /* 0x0009e2000f1a1010 */
[----:B------:R-:W-:Y:S01]  /*9ae0*/  ISETP.GE.U32.AND P6, PT, R84, 0x7fffff69, PT ;  /* 0x7fffff695400780c */ /* 0x000fe20003fc6070 */
[----:B------:R-:W-:Y:S02]  /*9af0*/  IMAD R84, R2, 0x13, RZ ;  /* 0x0000001302547824 */ /* 0x000fe400078e02ff */
[----:B------:R2:W-:Y:S01]  /*9b00*/  STL.64 [R1+0x3d8], R92 ;  /* 0x0003d85c01007387 */ /* 0x0005e20000100a00 */
[----:B-1----:R-:W-:-:S03]  /*9b10*/  IMAD.WIDE R182, R0, 0x4, R236 ;  /* 0x0000000400b67825 */ /* 0x002fc600078e02ec */
[----:B------:R1:W-:Y:S04]  /*9b20*/  STL.64 [R1+0x3d0], R90 ;  /* 0x0003d05a01007387 */ /* 0x0003e80000100a00 */
[----:B------:R4:W-:Y:S01]  /*9b30*/  STL.64 [R1+0x3c8], R88 ;  /* 0x0003c85801007387 */ /* 0x0009e20000100a00 */
[----:B--2---:R-:W-:Y:S01]  /*9b40*/  IMAD.WIDE R92, R0, 0x4, R234 ;  /* 0x00000004005c7825 */ /* 0x004fe200078e02ea */
[----:B------:R-:W-:Y:S02]  /*9b50*/  IADD3 R0, PT, PT, R252, -0x19, RZ ;  /* 0xffffffe7fc007810 */ /* 0x000fe40007ffe0ff */
[----:B------:R2:W-:Y:S01]  /*9b60*/  LDGSTS.E [R82+0x4800], desc[UR16][R182.64], !P3 ;  /* 0x04800000b6527fae */ /* 0x0005e2000d9a1010 */
[----:B-1----:R-:W-:-:S03]  /*9b70*/  IMAD.WIDE R90, R84, 0x4, R236 ;  /* 0x00000004545a7825 */ /* 0x002fc600078e02ec */
[----:B------:R1:W-:Y:S01]  /*9b80*/  LDGSTS.E [R82+0x4a00], desc[UR16][R92.64], !P3 ;  /* 0x04a000005c527fae */ /* 0x0003e2000d9a1010 */
[----:B------:R-:W-:Y:S01]  /*9b90*/  ISETP.GE.U32.AND P3, PT, R0, 0x7fffff68, PT ;  /* 0x7fffff680000780c */ /* 0x000fe20003f66070 */
[----:B----4-:R-:W-:Y:S02]  /*9ba0*/  IMAD.WIDE R88, R84, 0x4, R234 ;  /* 0x0000000454587825 */ /* 0x010fe400078e02ea */
[----:B------:R4:W-:Y:S02]  /*9bb0*/  LDGSTS.E [R82+0x4c00], desc[UR16][R90.64], !P0 ;  /* 0x04c000005a527fae */ /* 0x0009e4000c1a1010 */
[----:B------:R-:W-:Y:S02]  /*9bc0*/  VIADD R84, R252, 0xffffffe6 ;  /* 0xffffffe6fc547836 */ /* 0x000fe40000000000 */
[----:B------:R2:W-:Y:S01]  /*9bd0*/  STL.64 [R1+0x3c0], R182 ;  /* 0x0003c0b601007387 */ /* 0x0005e20000100a00 */
[----:B------:R-:W-:-:S03]  /*9be0*/  IMAD R0, R2, 0x14, RZ ;  /* 0x0000001402007824 */ /* 0x000fc600078e02ff */
[----:B------:R1:W-:Y:S01]  /*9bf0*/  LDGSTS.E [R82+0x4e00], desc[UR16][R88.64], !P0 ;  /* 0x04e0000058527fae */ /* 0x0003e2000c1a1010 */
[----:B------:R-:W-:Y:S01]  /*9c00*/  ISETP.GE.U32.AND P0, PT, R84, 0x7fffff67, PT ;  /* 0x7fffff675400780c */ /* 0x000fe20003f06070 */
[----:B------:R-:W-:Y:S02]  /*9c10*/  IMAD R84, R2, 0x15, RZ ;  /* 0x0000001502547824 */ /* 0x000fe400078e02ff */
[----:B------:R1:W-:Y:S01]  /*9c20*/  STL.64 [R1+0x3b8], R92 ;  /* 0x0003b85c01007387 */ /* 0x0003e20000100a00 */
[----:B--2---:R-:W-:-:S03]  /*9c30*/  IMAD.WIDE R182, R0, 0x4, R236 ;  /* 0x0000000400b67825 */ /* 0x004fc600078e02ec */
[----:B------:R4:W-:Y:S04]  /*9c40*/  STL.64 [R1+0x3b0], R90 ;  /* 0x0003b05a01007387 */ /* 0x0009e80000100a00 */
[----:B------:R2:W-:Y:S01]  /*9c50*/  STL.64 [R1+0x3a8], R88 ;  /* 0x0003a85801007387 */ /* 0x0005e20000100a00 */
[----:B-1----:R-:W-:-:S03]  /*9c60*/  IMAD.WIDE R92, R0, 0x4, R234 ;  /* 0x00000004005c7825 */ /* 0x002fc600078e02ea */
[----:B------:R1:W-:Y:S01]  /*9c70*/  LDGSTS.E [R82+0x5000], desc[UR16][R182.64], !P5 ;  /* 0x05000000b6527fae */ /* 0x0003e2000e9a1010 */
[----:B------:R-:W-:-:S03]  /*9c80*/  VIADD R0, R252, 0xffffffe5 ;  /* 0xffffffe5fc007836 */ /* 0x000fc60000000000 */
[----:B------:R1:W-:Y:S01]  /*9c90*/  LDGSTS.E [R82+0x5200], desc[UR16][R92.64], !P5 ;  /* 0x052000005c527fae */ /* 0x0003e2000e9a1010 */
[----:B----4-:R-:W-:Y:S01]  /*9ca0*/  IMAD.WIDE R90, R84, 0x4, R236 ;  /* 0x00000004545a7825 */ /* 0x010fe200078e02ec */
[----:B------:R-:W-:-:S03]  /*9cb0*/  ISETP.GE.U32.AND P5, PT, R0, 0x7fffff66, PT ;  /* 0x7fffff660000780c */ /* 0x000fc60003fa6070 */
[----:B--2---:R-:W-:Y:S01]  /*9cc0*/  IMAD.WIDE R88, R84, 0x4, R234 ;  /* 0x0000000454587825 */ /* 0x004fe200078e02ea */
[----:B------:R-:W-:Y:S01]  /*9cd0*/  IADD3 R84, PT, PT, R252, -0x1c, RZ ;  /* 0xffffffe4fc547810 */ /* 0x000fe20007ffe0ff */
[----:B------:R2:W-:Y:S02]  /*9ce0*/  LDGSTS.E [R82+0x5400], desc[UR16][R90.64], !P4 ;  /* 0x054000005a527fae */ /* 0x0005e4000e1a1010 */
[----:B------:R-:W-:Y:S02]  /*9cf0*/  IMAD R0, R2, 0x16, RZ ;  /* 0x0000001602007824 */ /* 0x000fe400078e02ff */
[----:B------:R1:W-:Y:S04]  /*9d00*/  STL.64 [R1+0x3a0], R182 ;  /* 0x0003a0b601007387 */ /* 0x0003e80000100a00 */
[----:B------:R4:W-:Y:S01]  /*9d10*/  LDGSTS.E [R82+0x5600], desc[UR16][R88.64], !P4 ;  /* 0x0560000058527fae */ /* 0x0009e2000e1a1010 */
[----:B------:R-:W-:Y:S01]  /*9d20*/  ISETP.GE.U32.AND P4, PT, R84, 0x7fffff65, PT ;  /* 0x7fffff655400780c */ /* 0x000fe20003f86070 */
[----:B------:R-:W-:-:S02]  /*9d30*/  IMAD R84, R2, 0x17, RZ ;  /* 0x0000001702547824 */ /* 0x000fc400078e02ff */
[----:B------:R2:W-:Y:S01]  /*9d40*/  STL.64 [R1+0x398], R92 ;  /* 0x0003985c01007387 */ /* 0x0005e20000100a00 */
[----:B-1----:R-:W-:-:S03]  /*9d50*/  IMAD.WIDE R182, R0, 0x4, R236 ;  /* 0x0000000400b67825 */ /* 0x002fc600078e02ec */
[----:B------:R1:W-:Y:S04]  /*9d60*/  STL.64 [R1+0x390], R90 ;  /* 0x0003905a01007387 */ /* 0x0003e80000100a00 */
[----:B------:R4:W-:Y:S01]  /*9d70*/  STL.64 [R1+0x388], R88 ;  /* 0x0003885801007387 */ /* 0x0009e20000100a00 */
[----:B--2---:R-:W-:-:S03]  /*9d80*/  IMAD.WIDE R92, R0, 0x4, R234 ;  /* 0x00000004005c7825 */ /* 0x004fc600078e02ea */
[----:B------:R2:W-:Y:S01]  /*9d90*/  LDGSTS.E [R82+0x5800], desc[UR16][R182.64], !P1 ;  /* 0x05800000b6527fae */ /* 0x0005e2000c9a1010 */
[----:B------:R-:W-:-:S03]  /*9da0*/  VIADD R0, R252, 0xffffffe3 ;  /* 0xffffffe3fc007836 */ /* 0x000fc60000000000 */
[----:B------:R2:W-:Y:S01]  /*9db0*/  LDGSTS.E [R82+0x5a00], desc[UR16][R92.64], !P1 ;  /* 0x05a000005c527fae */ /* 0x0005e2000c9a1010 */
[----:B-1----:R-:W-:Y:S01]  /*9dc0*/  IMAD.WIDE R90, R84, 0x4, R236 ;  /* 0x00000004545a7825 */ /* 0x002fe200078e02ec */
        /* <DEDUP_REMOVED lines=13> */
[----:B-1----:R-:W-:Y:S01]  /*9ea0*/  IMAD.WIDE R92, R0, 0x4, R234 ;  /* 0x00000004005c7825 */ /* 0x002fe200078e02ea */
[----:B------:R-:W-:Y:S02]  /*9eb0*/  IADD3 R0, PT, PT, R252, -0x1f, RZ ;  /* 0xffffffe1fc007810 */ /* 0x000fe40007ffe0ff */
[----:B------:R1:W-:Y:S01]  /*9ec0*/  LDGSTS.E [R82+0x6000], desc[UR16][R182.64], !P3 ;  /* 0x06000000b6527fae */ /* 0x0003e2000d9a1010 */
[----:B--2---:R-:W-:-:S03]  /*9ed0*/  IMAD.WIDE R90, R84, 0x4, R236 ;  /* 0x00000004545a7825 */ /* 0x004fc600078e02ec */
        /* <DEDUP_REMOVED lines=18> */
[----:B----4-:R-:W-:Y:S01]  /*a000*/  IMAD.WIDE R90, R84, 0x4, R236 ;  /* 0x00000004545a7825 */ /* 0x010fe200078e02ec */
[----:B------:R-:W-:-:S03]  /*a010*/  ISETP.GE.U32.AND P5, PT, R0, 0x7fffff60, PT ;  /* 0x7fffff600000780c */ /* 0x000fc60003fa6070 */
[----:B-1----:R-:W-:Y:S01]  /*a020*/  IMAD.WIDE R88, R84, 0x4, R234 ;  /* 0x0000000454587825 */ /* 0x002fe200078e02ea */
        /* <DEDUP_REMOVED lines=39> */
[----:B------:R-:W-:-:S03]  /*a2a0*/  IMAD.SHL.U32 R0, R2, 0x20, RZ ;  /* 0x0000002002007824 */ /* 0x000fc600078e00ff */
        /* <DEDUP_REMOVED lines=25> */
[----:B----4-:R-:W-:-:S03]  /*a440*/  IMAD.WIDE R92, R0, 0x4, R234 ;  /* 0x00000004005c7825 */ /* 0x010fc600078e02ea */
[----:B------:R4:W-:Y:S01]  /*a450*/  LDGSTS.E [R82+0x8800], desc[UR16][R182.64], !P1 ;  /* 0x08800000b6527fae */ /* 0x0009e2000c9a1010 */
[----:B------:R-:W-:-:S03]  /*a460*/  VIADD R0, R252, 0xffffffd7 ;  /* 0xffffffd7fc007836 */ /* 0x000fc60000000000 */
[----:B------:R3:W-:Y:S01]  /*a470*/  LDGSTS.E [R82+0x8a00], desc[UR16][R92.64], !P1 ;  /* 0x08a000005c527fae */ /* 0x0007e2000c9a1010 */
[----:B--2---:R-:W-:Y:S01]  /*a480*/  IMAD.WIDE R90, R84, 0x4, R236 ;  /* 0x00000004545a7825 */ /* 0x004fe200078e02ec */
        /* <DEDUP_REMOVED lines=10> */
[----:B----4-:R-:W-:-:S03]  /*a530*/  IMAD.WIDE R182, R0, 0x4, R236 ;  /* 0x0000000400b67825 */ /* 0x010fc600078e02ec */
[----:B------:R1:W-:Y:S04]  /*a540*/  STL.64 [R1+0x2b0], R90 ;  /* 0x0002b05a01007387 */ /* 0x0003e80000100a00 */
[----:B------:R2:W-:Y:S01]  /*a550*/  STL.64 [R1+0x2a8], R88 ;  /* 0x0002a85801007387 */ /* 0x0005e20000100a00 */
[----:B---3--:R-:W-:-:S03]  /*a560*/  IMAD.WIDE R92, R0, 0x4, R234 ;  /* 0x00000004005c7825 */ /* 0x008fc600078e02ea */
[----:B------:R3:W-:Y:S01]  /*a570*/  LDGSTS.E [R82+0x9000], desc[UR16][R182.64], !P3 ;  /* 0x09000000b6527fae */ /* 0x0007e2000d9a1010 */
[----:B------:R-:W-:-:S03]  /*a580*/  VIADD R0, R252, 0xffffffd5 ;  /* 0xffffffd5fc007836 */ /* 0x000fc60000000000 */
[----:B------:R4:W-:Y:S01]  /*a590*/  LDGSTS.E [R82+0x9200], desc[UR16][R92.64], !P3 ;  /* 0x092000005c527fae */ /* 0x0009e2000d9a1010 */
[----:B-1----:R-:W-:Y:S01]  /*a5a0*/  IMAD.WIDE R90, R84, 0x4, R236 ;  /* 0x00000004545a7825 */ /* 0x002fe200078e02ec */
[----:B------:R-:W-:-:S03]  /*a5b0*/  ISETP.GE.U32.AND P3, PT, R0, 0x7fffff56, PT ;  /* 0x7fffff560000780c */ /* 0x000fc60003f66070 */
[----:B--2---:R-:W-:Y:S01]  /*a5c0*/  IMAD.WIDE R88, R84, 0x4, R234 ;  /* 0x0000000454587825 */ /* 0x004fe200078e02ea */
        /* <DEDUP_REMOVED lines=8> */
[----:B---3--:R-:W-:-:S03]  /*a650*/  IMAD.WIDE R182, R0, 0x4, R236 ;  /* 0x0000000400b67825 */ /* 0x008fc600078e02ec */
[----:B------:R1:W-:Y:S04]  /*a660*/  STL.64 [R1+0x290], R90 ;  /* 0x0002905a01007387 */ /* 0x0003e80000100a00 */
[----:B------:R2:W-:Y:S01]  /*a670*/  STL.64 [R1+0x288], R88 ;  /* 0x0002885801007387 */ /* 0x0005e20000100a00 */
[----:B----4-:R-:W-:Y:S01]  /*a680*/  IMAD.WIDE R92, R0, 0x4, R234 ;  /* 0x00000004005c7825 */ /* 0x010fe200078e02ea */
[----:B------:R-:W-:Y:S02]  /*a690*/  IADD3 R0, PT, PT, R252, -0x2d, RZ ;  /* 0xffffffd3fc007810 */ /* 0x000fe40007ffe0ff */
[----:B------:R3:W-:Y:S01]  /*a6a0*/  LDGSTS.E [R82+0x9800], desc[UR16][R182.64], !P5 ;  /* 0x09800000b6527fae */ /* 0x0007e2000e9a1010 */
[----:B-1----:R-:W-:-:S03]  /*a6b0*/  IMAD.WIDE R90, R84, 0x4, R236 ;  /* 0x00000004545a7825 */ /* 0x002fc600078e02ec */
        /* <DEDUP_REMOVED lines=32> */
[----:B---3--:R-:W-:-:S03]  /*a8c0*/  IMAD.WIDE R92, R0, 0x4, R234 ;  /* 0x00000004005c7825 */ /* 0x008fc600078e02ea */
        /* <DEDUP_REMOVED lines=17> */
[----:B---3--:R-:W-:Y:S01]  /*a9e0*/  IMAD.WIDE R92, R0, 0x4, R234 ;  /* 0x00000004005c7825 */ /* 0x008fe200078e02ea */
        /* <DEDUP_REMOVED lines=21> */
[----:B---3--:R-:W-:Y:S01]  /*ab40*/  IMAD.WIDE R90, R84, 0x4, R236 ;  /* 0x00000004545a7825 */ /* 0x008fe200078e02ec */
        /* <DEDUP_REMOVED lines=34> */
[----:B---3--:R-:W-:-:S03]  /*ad70*/  IMAD.WIDE R90, R84, 0x4, R236 ;  /* 0x00000004545a7825 */ /* 0x008fc600078e02ec */
        /* <DEDUP_REMOVED lines=87> */
[----:B------:R-:W-:Y:S01]  /*b2f0*/  LDGSTS.E [R82+0xf000], desc[UR16][R182.64], !P3 ;  /* 0x0f000000b6527fae */ /* 0x000fe2000d9a1010 */
[----:B------:R-:W-:-:S03]  /*b300*/  VIADD R0, R252, 0xffffffbd ;  /* 0xffffffbdfc007836 */ /* 0x000fc60000000000 */
[----:B------:R-:W-:Y:S01]  /*b310*/  LDGSTS.E [R82+0xf200], desc[UR16][R92.64], !P3 ;  /* 0x0f2000005c527fae */ /* 0x000fe2000d9a1010 */
[----:B---3--:R-:W-:Y:S01]  /*b320*/  IMAD.WIDE R90, R84, 0x4, R236 ;  /* 0x00000004545a7825 */ /* 0x008fe200078e02ec */
[----:B------:R-:W-:-:S03]  /*b330*/  ISETP.GE.U32.AND P3, PT, R0, 0x7fffff3e, PT ;  /* 0x7fffff3e0000780c */ /* 0x000fc60003f66070 */
[----:B----4-:R-:W-:Y:S01]  /*b340*/  IMAD.WIDE R88, R84, 0x4, R234 ;  /* 0x0000000454587825 */ /* 0x010fe200078e02ea */
[----:B------:R-:W-:Y:S03]  /*b350*/  STL.64 [R1+0x120], R182 ;  /* 0x000120b601007387 */ /* 0x000fe60000100a00 */
[----:B------:R-:W-:Y:S01]  /*b360*/  IMAD R0, R2, 0x3e, RZ ;  /* 0x0000003e02007824 */ /* 0x000fe200078e02ff */
[----:B------:R-:W-:Y:S01]  /*b370*/  STL.64 [R1+0x118], R92 ;  /* 0x0001185c01007387 */ /* 0x000fe20000100a00 */
[----:B------:R-:W-:-:S03]  /*b380*/  VIADD R84, R252, 0xffffffbc ;  /* 0xffffffbcfc547836 */ /* 0x000fc60000000000 */
[----:B------:R1:W-:Y:S04]  /*b390*/  STL.64 [R1+0x110], R90 ;  /* 0x0001105a01007387 */ /* 0x0003e80000100a00 */
[----:B------:R1:W-:Y:S04]  /*b3a0*/  LDGSTS.E [R82+0xf400], desc[UR16][R90.64], !P0 ;  /* 0x0f4000005a527fae */ /* 0x0003e8000c1a1010 */
[----:B------:R2:W-:Y:S04]  /*b3b0*/  STL.64 [R1+0x108], R88 ;  /* 0x0001085801007387 */ /* 0x0005e80000100a00 */
[----:B------:R2:W-:Y:S01]  /*b3c0*/  LDGSTS.E [R82+0xf600], desc[UR16][R88.64], !P0 ;  /* 0x0f60000058527fae */ /* 0x0005e2000c1a1010 */
[----:B------:R-:W-:Y:S01]  /*b3d0*/  ISETP.GE.U32.AND P0, PT, R84, 0x7fffff3d, PT ;  /* 0x7fffff3d5400780c */ /* 0x000fe20003f06070 */
[----:B------:R-:W-:-:S02]  /*b3e0*/  IMAD.SHL.U32 R84, R2, 0x40, RZ ;  /* 0x0000004002547824 */ /* 0x000fc400078e00ff */
[----:B-1----:R-:W-:-:S05]  /*b3f0*/  IMAD.WIDE R90, R0, 0x4, R236 ;  /* 0x00000004005a7825 */ /* 0x002fca00078e02ec */
[----:B------:R1:W-:Y:S01]  /*b400*/  STL.64 [R1+0x100], R90 ;  /* 0x0001005a01007387 */ /* 0x0003e20000100a00 */
[----:B--2---:R-:W-:-:S03]  /*b410*/  IMAD.WIDE R88, R0, 0x4, R234 ;  /* 0x0000000400587825 */ /* 0x004fc600078e02ea */
[----:B------:R1:W-:Y:S01]  /*b420*/  LDGSTS.E [R82+0xf800], desc[UR16][R90.64], !P5 ;  /* 0x0f8000005a527fae */ /* 0x0003e2000e9a1010 */
[----:B------:R-:W-:-:S03]  /*b430*/  IMAD R0, R2, 0x3f, RZ ;  /* 0x0000003f02007824 */ /* 0x000fc600078e02ff */
[----:B------:R2:W-:Y:S01]  /*b440*/  STL.64 [R1+0xf8], R88 ;  /* 0x0000f85801007387 */ /* 0x0005e20000100a00 */
[----:B------:R-:W-:-:S03]  /*b450*/  IMAD.WIDE R182, R0, 0x4, R236 ;  /* 0x0000000400b67825 */ /* 0x000fc600078e02ec */
[----:B------:R2:W-:Y:S01]  /*b460*/  LDGSTS.E [R82+0xfa00], desc[UR16][R88.64], !P5 ;  /* 0x0fa0000058527fae */ /* 0x0005e2000e9a1010 */
[----:B------:R-:W-:Y:S01]  /*b470*/  ISETP.GE.U32.AND P5, PT, R85, 0x7fffff3c, PT ;  /* 0x7fffff3c5500780c */ /* 0x000fe20003fa6070 */
[----:B------:R-:W-:Y:S02]  /*b480*/  IMAD.WIDE R92, R0, 0x4, R234 ;  /* 0x00000004005c7825 */ /* 0x000fe400078e02ea */
[----:B------:R3:W-:Y:S01]  /*b490*/  LDGSTS.E [R82+0xfc00], desc[UR16][R182.64], !P4 ;  /* 0x0fc00000b6527fae */ /* 0x0007e2000e1a1010 */
[C---:B------:R-:W-:Y:S01]  /*b4a0*/  IADD3 R85, PT, PT, R252.reuse, -0x7e, RZ ;  /* 0xffffff82fc557810 */ /* 0x040fe20007ffe0ff */
[----:B------:R-:W-:Y:S02]  /*b4b0*/  VIADD R0, R252, 0xffffffba ;  /* 0xffffffbafc007836 */ /* 0x000fe40000000000 */
[----:B------:R4:W-:Y:S01]  /*b4c0*/  LDGSTS.E [R82+0xfe00], desc[UR16][R92.64], !P4 ;  /* 0x0fe000005c527fae */ /* 0x0009e2000e1a1010 */
[----:B-1----:R-:W-:Y:S02]  /*b4d0*/  IMAD.WIDE R90, R84, 0x4, R236 ;  /* 0x00000004545a7825 */ /* 0x002fe400078e02ec */
[----:B------:R-:W-:-:S02]  /*b4e0*/  ISETP.GE.U32.AND P4, PT, R0, 0x7fffff3b, PT ;  /* 0x7fffff3b0000780c */ /* 0x000fc40003f86070 */
[----:B--2---:R-:W-:Y:S01]  /*b4f0*/  IMAD.WIDE R88, R84, 0x4, R234 ;  /* 0x0000000454587825 */ /* 0x004fe200078e02ea */
[----:B------:R-:W-:Y:S01]  /*b500*/  IADD3 R84, PT, PT, R252, -0x47, RZ ;  /* 0xffffffb9fc547810 */ /* 0x000fe20007ffe0ff */
[----:B------:R1:W-:Y:S02]  /*b510*/  LDGSTS.E [R82+0x10000], desc[UR16][R90.64], !P1 ;  /* 0x100000005a527fae */ /* 0x0003e4000c9a1010 */
[----:B------:R-:W-:Y:S02]  /*b520*/  IMAD R0, R2, 0x41, RZ ;  /* 0x0000004102007824 */ /* 0x000fe400078e02ff */
[----:B------:R2:W-:Y:S01]  /*b530*/  LDGSTS.E [R82+0x10200], desc[UR16][R88.64], !P1 ;  /* 0x1020000058527fae */ /* 0x0005e2000c9a1010 */
[----:B------:R-:W-:Y:S01]  /*b540*/  ISETP.GE.U32.AND P1, PT, R84, 0x7fffff3a, PT ;  /* 0x7fffff3a5400780c */ /* 0x000fe20003f26070 */
[----:B------:R-:W-:Y:S02]  /*b550*/  IMAD R84, R2, 0x42, RZ ;  /* 0x0000004202547824 */ /* 0x000fe400078e02ff */
[----:B------:R3:W-:Y:S04]  /*b560*/  STL.64 [R1+0xf0], R182 ;  /* 0x0000f0b601007387 */ /* 0x0007e80000100a00 */
[----:B------:R4:W-:Y:S04]  /*b570*/  STL.64 [R1+0xe8], R92 ;  /* 0x0000e85c01007387 */ /* 0x0009e80000100a00 */
[----:B------:R1:W-:Y:S01]  /*b580*/  STL.64 [R1+0xe0], R90 ;  /* 0x0000e05a01007387 */ /* 0x0003e20000100a00 */
[----:B---3--:R-:W-:-:S03]  /*b590*/  IMAD.WIDE R182, R0, 0x4, R236 ;  /* 0x0000000400b67825 */ /* 0x008fc600078e02ec */
[----:B------:R2:W-:Y:S01]  /*b5a0*/  STL.64 [R1+0xd8], R88 ;  /* 0x0000d85801007387 */ /* 0x0005e20000100a00 */
[----:B----4-:R-:W-:-:S03]  /*b5b0*/  IMAD.WIDE R92, R0, 0x4, R234 ;  /* 0x00000004005c7825 */ /* 0x010fc600078e02ea */
        /* <DEDUP_REMOVED lines=8> */
[----:B------:R2:W-:Y:S01]  /*b640*/  LDGSTS.E [R82+0x10a00], desc[UR16][R88.64], !P3 ;  /* 0x10a0000058527fae */ /* 0x0005e2000d9a1010 */
[----:B------:R-:W-:-:S03]  /*b650*/  IMAD R0, R2, 0x43, RZ ;  /* 0x0000004302007824 */ /* 0x000fc600078e02ff */
[----:B------:R-:W-:Y:S01]  /*b660*/  ISETP.GE.U32.AND P3, PT, R84, 0x7fffff38, PT ;  /* 0x7fffff385400780c */ /* 0x000fe20003f66070 */
[----:B------:R-:W-:Y:S01]  /*b670*/  IMAD R84, R2, 0x44, RZ ;  /* 0x0000004402547824 */ /* 0x000fe200078e02ff */
[----:B------:R3:W-:Y:S04]  /*b680*/  STL.64 [R1+0xd0], R182 ;  /* 0x0000d0b601007387 */ /* 0x0007e80000100a00 */
[----:B------:R4:W-:Y:S04]  /*b690*/  STL.64 [R1+0xc8], R92 ;  /* 0x0000c85c01007387 */ /* 0x0009e80000100a00 */
[----:B------:R1:W-:Y:S01]  /*b6a0*/  STL.64 [R1+0xc0], R90 ;  /* 0x0000c05a01007387 */ /* 0x0003e20000100a00 */
[----:B---3--:R-:W-:-:S03]  /*b6b0*/  IMAD.WIDE R182, R0, 0x4, R236 ;  /* 0x0000000400b67825 */ /* 0x008fc600078e02ec */
[----:B------:R2:W-:Y:S01]  /*b6c0*/  STL.64 [R1+0xb8], R88 ;  /* 0x0000b85801007387 */ /* 0x0005e20000100a00 */
[----:B----4-:R-:W-:Y:S01]  /*b6d0*/  IMAD.WIDE R92, R0, 0x4, R234 ;  /* 0x00000004005c7825 */ /* 0x010fe200078e02ea */
[----:B------:R-:W-:Y:S02]  /*b6e0*/  IADD3 R0, PT, PT, R252, -0x4a, RZ ;  /* 0xffffffb6fc007810 */ /* 0x000fe40007ffe0ff */
[----:B------:R3:W-:Y:S01]  /*b6f0*/  LDGSTS.E [R82+0x10c00], desc[UR16][R182.64], !P0 ;  /* 0x10c00000b6527fae */ /* 0x0007e2000c1a1010 */
[----:B-1----:R-:W-:-:S03]  /*b700*/  IMAD.WIDE R90, R84, 0x4, R236 ;  /* 0x00000004545a7825 */ /* 0x002fc600078e02ec */
[----:B------:R1:W-:Y:S01]  /*b710*/  LDGSTS.E [R82+0x10e00], desc[UR16][R92.64], !P0 ;  /* 0x10e000005c527fae */ /* 0x0003e2000c1a1010 */
[----:B------:R-:W-:Y:S01]  /*b720*/  ISETP.GE.U32.AND P0, PT, R0, 0x7fffff37, PT ;  /* 0x7fffff370000780c */ /* 0x000fe20003f06070 */
[----:B------:R-:W-:Y:S02]  /*b730*/  IMAD R0, R2, 0x45, RZ ;  /* 0x0000004502007824 */ /* 0x000fe400078e02ff */
[----:B--2---:R-:W-:Y:S01]  /*b740*/  IMAD.WIDE R88, R84, 0x4, R234 ;  /* 0x0000000454587825 */ /* 0x004fe200078e02ea */
[----:B------:R2:W-:Y:S03]  /*b750*/  LDGSTS.E [R82+0x11000], desc[UR16][R90.64], !P5 ;  /* 0x110000005a527fae */ /* 0x0005e6000e9a1010 */
[----:B------:R-:W-:Y:S01]  /*b760*/  VIADD R84, R252, 0xffffffb5 ;  /* 0xffffffb5fc547836 */ /* 0x000fe20000000000 */
[----:B------:R4:W-:Y:S04]  /*b770*/  LDGSTS.E [R82+0x11200], desc[UR16][R88.64], !P5 ;  /* 0x1120000058527fae */ /* 0x0009e8000e9a1010 */
[----:B------:R-:W-:Y:S01]  /*b780*/  ISETP.GE.U32.AND P5, PT, R84, 0x7fffff36, PT ;  /* 0x7fffff365400780c */ /* 0x000fe20003fa6070 */
[----:B------:R-:W-:Y:S01]  /*b790*/  IMAD R84, R2, 0x46, RZ ;  /* 0x0000004602547824 */ /* 0x000fe200078e02ff */
[----:B------:R3:W-:Y:S04]  /*b7a0*/  STL.64 [R1+0xb0], R182 ;  /* 0x0000b0b601007387 */ /* 0x0007e80000100a00 */
[----:B------:R1:W-:Y:S04]  /*b7b0*/  STL.64 [R1+0xa8], R92 ;  /* 0x0000a85c01007387 */ /* 0x0003e80000100a00 */
[----:B------:R2:W-:Y:S01]  /*b7c0*/  STL.64 [R1+0xa0], R90 ;  /* 0x0000a05a01007387 */ /* 0x0005e20000100a00 */
[----:B---3--:R-:W-:-:S03]  /*b7d0*/  IMAD.WIDE R182, R0, 0x4, R236 ;  /* 0x0000000400b67825 */ /* 0x008fc600078e02ec */
        /* <DEDUP_REMOVED lines=17> */
[----:B-1----:R-:W-:-:S03]  /*b8f0*/  IMAD.WIDE R182, R0, 0x4, R236 ;  /* 0x0000000400b67825 */ /* 0x002fc600078e02ec */
        /* <DEDUP_REMOVED lines=17> */
[----:B-1----:R-:W-:-:S03]  /*ba10*/  IMAD.WIDE R182, R0, 0x4, R236 ;  /* 0x0000000400b67825 */ /* 0x002fc600078e02ec */
[----:B------:R4:W-:Y:S01]  /*ba20*/  STL.64 [R1+0x4e0], R88 ;  /* 0x0004e05801007387 */ /* 0x0009e20000100a00 */
[----:B---3--:R-:W-:Y:S01]  /*ba30*/  IMAD.WIDE R92, R0, 0x4, R234 ;  /* 0x00000004005c7825 */ /* 0x008fe200078e02ea */
[----:B------:R-:W-:Y:S02]  /*ba40*/  IADD3 R0, PT, PT, R252, -0x50, RZ ;  /* 0xffffffb0fc007810 */ /* 0x000fe40007ffe0ff */
[----:B------:R1:W-:Y:S01]  /*ba50*/  LDGSTS.E [R82+0x12400], desc[UR16][R182.64], !P0 ;  /* 0x12400000b6527fae */ /* 0x0003e2000c1a1010 */
[----:B--2---:R-:W-:-:S03]  /*ba60*/  IMAD.WIDE R90, R84, 0x4, R236 ;  /* 0x00000004545a7825 */ /* 0x004fc600078e02ec */
[----:B------:R2:W-:Y:S01]  /*ba70*/  LDGSTS.E [R82+0x12600], desc[UR16][R92.64], !P0 ;  /* 0x126000005c527fae */ /* 0x0005e2000c1a1010 */
[----:B------:R-:W-:Y:S01]  /*ba80*/  ISETP.GE.U32.AND P0, PT, R0, 0x7fffff31, PT ;  /* 0x7fffff310000780c */ /* 0x000fe20003f06070 */
[----:B------:R-:W-:Y:S02]  /*ba90*/  IMAD R0, R2, 0x4b, RZ ;  /* 0x0000004b02007824 */ /* 0x000fe400078e02ff */
[----:B----4-:R-:W-:Y:S01]  /*baa0*/  IMAD.WIDE R88, R84, 0x4, R234 ;  /* 0x0000000454587825 */ /* 0x010fe200078e02ea */
        /* <DEDUP_REMOVED lines=8> */
[----:B-1----:R-:W-:-:S03]  /*bb30*/  IMAD.WIDE R182, R0, 0x4, R236 ;  /* 0x0000000400b67825 */ /* 0x002fc600078e02ec */
        /* <DEDUP_REMOVED lines=37> */
[----:B--2---:R-:W-:Y:S01]  /*bd90*/  IMAD.WIDE R92, R0, 0x4, R234 ;  /* 0x00000004005c7825 */ /* 0x004fe200078e02ea */
[----:B------:R-:W-:Y:S02]  /*bda0*/  IADD3 R0, PT, PT, R252, -0x56, RZ ;  /* 0xffffffaafc007810 */ /* 0x000fe40007ffe0ff */
[----:B------:R1:W-:Y:S01]  /*bdb0*/  LDGSTS.E [R82+0x13c00], desc[UR16][R182.64], !P0 ;  /* 0x13c00000b6527fae */ /* 0x0003e2000c1a1010 */
[----:B---3--:R-:W-:-:S03]  /*bdc0*/  IMAD.WIDE R90, R84, 0x4, R236 ;  /* 0x00000004545a7825 */ /* 0x008fc600078e02ec */
        /* <DEDUP_REMOVED lines=251> */
[----:B---3--:R-:W-:Y:S02]  /*cd80*/  IMAD.MOV.U32 R90, RZ, RZ, R86 ;  /* 0x000000ffff5a7224 */ /* 0x008fe400078e0056 */
[----:B------:R-:W-:Y:S01]  /*cd90*/  IMAD.MOV.U32 R91, RZ, RZ, R87 ;  /* 0x000000ffff5b7224 */ /* 0x000fe200078e0057 */
[----:B------:R2:W-:Y:S01]  /*cda0*/  LDGSTS.E [R82+0x1ae00], desc[UR16][R92.64], !P6 ;  /* 0x1ae000005c527fae */ /* 0x0005e2000f1a1010 */
[----:B------:R-:W-:Y:S01]  /*cdb0*/  IMAD.WIDE R86, R84, 0x4, R234 ;  /* 0x0000000454567825 */ /* 0x000fe200078e02ea */
[----:B------:R-:W-:-:S02]  /*cdc0*/  ISETP.GE.U32.AND P6, PT, R0, 0x7fffff0f, PT ;  /* 0x7fffff0f0000780c */ /* 0x000fc40003fc6070 */
[----:B------:R1:W-:Y:S01]  /*cdd0*/  STL.64 [R1+0x708], R182 ;  /* 0x000708b601007387 */ /* 0x0003e20000100a00 */
[----:B----4-:R-:W-:-:S03]  /*cde0*/  IMAD.WIDE R88, R84, 0x4, R236 ;  /* 0x0000000454587825 */ /* 0x010fc600078e02ec */
[----:B------:R2:W-:Y:S01]  /*cdf0*/  STL.64 [R1+0x710], R92 ;  /* 0x0007105c01007387 */ /* 0x0005e20000100a00 */
[----:B------:R-:W-:Y:S02]  /*ce00*/  VIADD R84, R252, 0xffffff8d ;  /* 0xffffff8dfc547836 */ /* 0x000fe40000000000 */
[----:B------:R-:W-:Y:S01]  /*ce10*/  IMAD R0, R2, 0x6d, RZ ;  /* 0x0000006d02007824 */ /* 0x000fe200078e02ff */
[----:B------:R3:W-:Y:S04]  /*ce20*/  LDGSTS.E [R82+0x1b000], desc[UR16][R88.64], !P3 ;  /* 0x1b00000058527fae */ /* 0x0007e8000d9a1010 */
[----:B------:R4:W-:Y:S01]  /*ce30*/  LDGSTS.E [R82+0x1b200], desc[UR16][R86.64], !P3 ;  /* 0x1b20000056527fae */ /* 0x0009e2000d9a1010 */
[----:B------:R-:W-:Y:S01]  /*ce40*/  ISETP.GE.U32.AND P3, PT, R84, 0x7fffff0e, PT ;  /* 0x7fffff0e5400780c */ /* 0x000fe20003f66070 */
[----:B------:R-:W-:-:S02]  /*ce50*/  IMAD R84, R2, 0x6e, RZ ;  /* 0x0000006e02547824 */ /* 0x000fc400078e02ff */
[C---:B-1----:R-:W-:Y:S01]  /*ce60*/  IMAD.WIDE R182, R0.reuse, 0x4, R236 ;  /* 0x0000000400b67825 */ /* 0x042fe200078e02ec */
[----:B------:R3:W-:Y:S03]  /*ce70*/  STL.64 [R1+0x718], R88 ;  /* 0x0007185801007387 */ /* 0x0007e60000100a00 */
[----:B--2---:R-:W-:Y:S01]  /*ce80*/  IMAD.WIDE R92, R0, 0x4, R234 ;  /* 0x00000004005c7825 */ /* 0x004fe200078e02ea */
[----:B------:R4:W-:Y:S03]  /*ce90*/  STL.64 [R1+0x720], R86 ;  /* 0x0007205601007387 */ /* 0x0009e60000100a00 */
[----:B------:R-:W-:Y:S01]  /*cea0*/  VIADD R0, R252, 0xffffff8c ;  /* 0xffffff8cfc007836 */ /* 0x000fe20000000000 */
[----:B------:R1:W-:Y:S01]  /*ceb0*/  LDGSTS.E [R82+0x1b400], desc[UR16][R182.64], !P0 ;  /* 0x1b400000b6527fae */ /* 0x0003e2000c1a1010 */
[----:B---3--:R-:W-:-:S03]  /*cec0*/  IMAD.WIDE R88, R84, 0x4, R236 ;  /* 0x0000000454587825 */ /* 0x008fc600078e02ec */
[----:B------:R2:W-:Y:S01]  /*ced0*/  LDGSTS.E [R82+0x1b600], desc[UR16][R92.64], !P0 ;  /* 0x1b6000005c527fae */ /* 0x0005e2000c1a1010 */
[----:B------:R-:W-:Y:S01]  /*cee0*/  ISETP.GE.U32.AND P0, PT, R0, 0x7fffff0d, PT ;  /* 0x7fffff0d0000780c */ /* 0x000fe20003f06070 */
[----:B----4-:R-:W-:Y:S01]  /*cef0*/  IMAD.WIDE R86, R84, 0x4, R234 ;  /* 0x0000000454567825 */ /* 0x010fe200078e02ea */
[----:B------:R-:W-:Y:S01]  /*cf00*/  IADD3 R84, PT, PT, R252, -0x75, RZ ;  /* 0xffffff8bfc547810 */ /* 0x000fe20007ffe0ff */
[----:B------:R3:W-:Y:S02]  /*cf10*/  LDGSTS.E [R82+0x1b800], desc[UR16][R88.64], !P5 ;  /* 0x1b80000058527fae */ /* 0x0007e4000e9a1010 */
[----:B------:R-:W-:Y:S02]  /*cf20*/  IMAD R0, R2, 0x6f, RZ ;  /* 0x0000006f02007824 */ /* 0x000fe400078e02ff */
[----:B------:R4:W-:Y:S01]  /*cf30*/  LDGSTS.E [R82+0x1ba00], desc[UR16][R86.64], !P5 ;  /* 0x1ba0000056527fae */ /* 0x0009e2000e9a1010 */
[----:B------:R-:W-:Y:S01]  /*cf40*/  ISETP.GE.U32.AND P5, PT, R84, 0x7fffff0c, PT ;  /* 0x7fffff0c5400780c */ /* 0x000fe20003fa6070 */
[----:B------:R-:W-:-:S02]  /*cf50*/  IMAD R84, R2, 0x70, RZ ;  /* 0x0000007002547824 */ /* 0x000fc400078e02ff */
        /* <DEDUP_REMOVED lines=79> */
[----:B---3--:R-:W-:-:S03]  /*d450*/  IMAD.WIDE R88, R84, 0x4, R236 ;  /* 0x0000000454587825 */ /* 0x008fc600078e02ec */
[----:B------:R2:W-:Y:S01]  /*d460*/  LDGSTS.E [R82+0x1de00], desc[UR16][R92.64], !P6 ;  /* 0x1de000005c527fae */ /* 0x0005e2000f1a1010 */
[----:B------:R-:W-:Y:S01]  /*d470*/  ISETP.GE.U32.AND P6, PT, R85, 0x7fffff03, PT ;  /* 0x7fffff035500780c */ /* 0x000fe20003fc6070 */
[----:B------:R-:W-:Y:S02]  /*d480*/  VIADD R0, R252, 0xffffff81 ;  /* 0xffffff81fc007836 */ /* 0x000fe40000000000 */
[----:B------:R3:W-:Y:S01]  /*d490*/  LDGSTS.E [R82+0x1e000], desc[UR16][R88.64], !P3 ;  /* 0x1e00000058527fae */ /* 0x0007e2000d9a1010 */
[----:B----4-:R-:W-:-:S03]  /*d4a0*/  IMAD.WIDE R86, R84, 0x4, R234 ;  /* 0x0000000454567825 */ /* 0x010fc600078e02ea */
[----:B------:R1:W-:Y:S01]  /*d4b0*/  STL.64 [R1+0x7c8], R182 ;  /* 0x0007c8b601007387 */ /* 0x0003e20000100a00 */
[C---:B------:R-:W-:Y:S02]  /*d4c0*/  IMAD R84, R2.reuse, 0x7a, RZ ;  /* 0x0000007a02547824 */ /* 0x040fe400078e02ff */
[----:B------:R-:W-:Y:S01]  /*d4d0*/  IMAD R85, R2, 0x7b, RZ ;  /* 0x0000007b02557824 */ /* 0x000fe200078e02ff */
[----:B------:R4:W-:Y:S01]  /*d4e0*/  LDGSTS.E [R82+0x1e200], desc[UR16][R86.64], !P3 ;  /* 0x1e20000056527fae */ /* 0x0009e2000d9a1010 */
[----:B------:R-:W-:Y:S01]  /*d4f0*/  ISETP.GE.U32.AND P3, PT, R0, 0x7fffff02, PT ;  /* 0x7fffff020000780c */ /* 0x000fe20003f66070 */
[----:B------:R-:W-:Y:S02]  /*d500*/  IMAD R0, R2, 0x79, RZ ;  /* 0x0000007902007824 */ /* 0x000fe400078e02ff */
[----:B------:R2:W-:Y:S01]  /*d510*/  STL.64 [R1+0x7d0], R92 ;  /* 0x0007d05c01007387 */ /* 0x0005e20000100a00 */
[----:B------:R-:W-:-:S03]  /*d520*/  IMAD.WIDE R202, R84, 0x4, R236 ;  /* 0x0000000454ca7825 */ /* 0x000fc600078e02ec */
[----:B------:R3:W-:Y:S01]  /*d530*/  STL.64 [R1+0x7d8], R88 ;  /* 0x0007d85801007387 */ /* 0x0007e20000100a00 */
[----:B-1----:R-:W-:-:S03]  /*d540*/  IMAD.WIDE R182, R0, 0x4, R236 ;  /* 0x0000000400b67825 */ /* 0x002fc600078e02ec */
[----:B------:R4:W-:Y:S01]  /*d550*/  STL.64 [R1+0x7e0], R86 ;  /* 0x0007e05601007387 */ /* 0x0009e20000100a00 */
[----:B------:R-:W-:-:S03]  /*d560*/  IMAD.WIDE R198, R84, 0x4, R234 ;  /* 0x0000000454c67825 */ /* 0x000fc600078e02ea */
[----:B------:R1:W-:Y:S01]  /*d570*/  LDGSTS.E [R82+0x1e400], desc[UR16][R182.64], !P0 ;  /* 0x1e400000b6527fae */ /* 0x0003e2000c1a1010 */
[----:B--2---:R-:W-:-:S03]  /*d580*/  IMAD.WIDE R92, R0, 0x4, R234 ;  /* 0x00000004005c7825 */ /* 0x004fc600078e02ea */
[----:B------:R1:W-:Y:S01]  /*d590*/  STL.64 [R1+0x7e8], R182 ;  /* 0x0007e8b601007387 */ /* 0x0003e20000100a00 */
[----:B---3--:R-:W2:Y:S01]  /*d5a0*/  LDC R88, c[0x0][0x3a0] ;  /* 0x0000e800ff587b82 */ /* 0x008ea20000000800 */
[----:B----4-:R-:W-:Y:S02]  /*d5b0*/  VIADD R87, R252, 0x7f ;  /* 0x0000007ffc577836 */ /* 0x010fe40000000000 */
[----:B------:R3:W-:Y:S04]  /*d5c0*/  LDGSTS.E [R82+0x1e600], desc[UR16][R92.64], !P0 ;  /* 0x1e6000005c527fae */ /* 0x0007e8000c1a1010 */
[----:B------:R3:W-:Y:S01]  /*d5d0*/  STL.64 [R1+0x7f0], R92 ;  /* 0x0007f05c01007387 */ /* 0x0007e20000100a00 */
[----:B------:R-:W-:Y:S01]  /*d5e0*/  ISETP.GT.AND P0, PT, R87, 0x7f, PT ;  /* 0x0000007f5700780c */ /* 0x000fe20003f04270 */
[----:B------:R-:W4:Y:S01]  /*d5f0*/  LDC R86, c[0x0][0x3a0] ;  /* 0x0000e800ff567b82 */ /* 0x000f220000000800 */
[----:B-1----:R-:W-:Y:S01]  /*d600*/  IMAD.WIDE R182, R85, 0x4, R236 ;  /* 0x0000000455b67825 */ /* 0x002fe200078e02ec */
[----:B------:R1:W-:Y:S01]  /*d610*/  LDGSTS.E [R82+0x1e800], desc[UR16][R202.64], !P5 ;  /* 0x1e800000ca527fae */ /* 0x0003e2000e9a1010 */
[----:B------:R-:W-:-:S03]  /*d620*/  SEL R0, RZ, 0x4, !P0 ;  /* 0x00000004ff007807 */ /* 0x000fc60004000000 */
[----:B------:R-:W-:Y:S01]  /*d630*/  LDGSTS.E [R82+0x1ea00], desc[UR16][R198.64], !P5 ;  /* 0x1ea00000c6527fae */ /* 0x000fe2000e9a1010 */
[----:B------:R-:W-:Y:S02]  /*d640*/  ISETP.GE.AND P5, PT, R83, R252, PT ;  /* 0x000000fc5300720c */ /* 0x000fe40003fa6270 */
[----:B------:R-:W-:Y:S01]  /*d650*/  IADD3 R252, PT, PT, R252, -0x80, RZ ;  /* 0xffffff80fcfc7810 */ /* 0x000fe20007ffe0ff */
[----:B---3--:R-:W-:Y:S01]  /*d660*/  IMAD.WIDE R92, R85, 0x4, R234 ;  /* 0x00000004555c7825 */ /* 0x008fe200078e02ea */
[----:B------:R3:W-:Y:S01]  /*d670*/  LDGSTS.E [R82+0x1ec00], desc[UR16][R182.64], !P4 ;  /* 0x1ec00000b6527fae */ /* 0x0007e2000e1a1010 */
[----:B------:R-:W-:Y:S02]  /*d680*/  SEL R84, R0, RZ, !P5 ;  /* 0x000000ff00547207 */ /* 0x000fe40006800000 */
[----:B------:R-:W-:Y:S01]  /*d690*/  IMAD R85, R2, 0x7c, RZ ;  /* 0x0000007c02557824 */ /* 0x000fe200078e02ff */
[----:B------:R1:W-:Y:S01]  /*d6a0*/  LDGSTS.E [R82+0x1ee00], desc[UR16][R92.64], !P4 ;  /* 0x1ee000005c527fae */ /* 0x0003e2000e1a1010 */
[----:B------:R-:W-:-:S02]  /*d6b0*/  ISETP.GE.AND P4, PT, R83, R252, PT ;  /* 0x000000fc5300720c */ /* 0x000fc40003f86270 */
[----:B------:R-:W-:Y:S01]  /*d6c0*/  ISETP.GT.AND P5, PT, R87, 0xff, PT ;  /* 0x000000ff5700780c */ /* 0x000fe20003fa4270 */
[----:B------:R1:W-:Y:S01]  /*d6d0*/  STL.64 [R1+0x7f8], R202 ;  /* 0x0007f8ca01007387 */ /* 0x0003e20000100a00 */
[----:B------:R-:W-:Y:S01]  /*d6e0*/  SEL R0, RZ, 0x4, P4 ;  /* 0x00000004ff007807 */ /* 0x000fe20002000000 */
[----:B------:R-:W2:Y:S01]  /*d6f0*/  LDC R87, c[0x0][0x3a0] ;  /* 0x0000e800ff577b82 */ /* 0x000ea20000000800 */
[----:B------:R-:W-:Y:S01]  /*d700*/  ISETP.GE.U32.AND P4, PT, R252, 0x7fffff01, PT ;  /* 0x7fffff01fc00780c */ /* 0x000fe20003f86070 */
[----:B------:R-:W-:Y:S01]  /*d710*/  STL.64 [R1+0x800], R198 ;  /* 0x000800c601007387 */ /* 0x000fe20000100a00 */
[----:B------:R-:W-:Y:S02]  /*d720*/  SEL R0, R0, RZ, P5 ;  /* 0x000000ff00007207 */ /* 0x000fe40002800000 */
[----:B------:R-:W-:Y:S01]  /*d730*/  ISETP.NE.U32.AND P5, PT, R84, RZ, PT ;  /* 0x000000ff5400720c */ /* 0x000fe20003fa5070 */
[----:B------:R3:W-:Y:S01]  /*d740*/  STL.64 [R1+0x808], R182 ;  /* 0x000808b601007387 */ /* 0x0007e20000100a00 */
[----:B------:R-:W-:Y:S01]  /*d750*/  IMAD R84, R2, 0x7d, RZ ;  /* 0x0000007d02547824 */ /* 0x000fe200078e02ff */
[----:B------:R-:W2:Y:S02]  /*d760*/  LDC R252, c[0x0][0x3a0] ;  /* 0x0000e800fffc7b82 */ /* 0x000ea40000000800 */
[----:B------:R3:W-:Y:S01]  /*d770*/  STL.64 [R1+0x810], R92 ;  /* 0x0008105c01007387 */ /* 0x0007e20000100a00 */
[----:B-1----:R-:W-:-:S04]  /*d780*/  IMAD.WIDE R202, R84, 0x4, R236 ;  /* 0x0000000454ca7825 */ /* 0x002fc800078e02ec */
[----:B---3--:R-:W-:Y:S02]  /*d790*/  IMAD.MOV.U32 R182, RZ, RZ, R90 ;  /* 0x000000ffffb67224 */ /* 0x008fe400078e005a */
[----:B------:R-:W-:Y:S02]  /*d7a0*/  IMAD.MOV.U32 R183, RZ, RZ, R91 ;  /* 0x000000ffffb77224 */ /* 0x000fe400078e005b */
[----:B------:R-:W-:-:S04]  /*d7b0*/  IMAD.WIDE R92, R85, 0x4, R236 ;  /* 0x00000004555c7825 */ /* 0x000fc800078e02ec */
[----:B------:R-:W-:Y:S01]  /*d7c0*/  IMAD.WIDE R90, R85, 0x4, R234 ;  /* 0x00000004555a7825 */ /* 0x000fe200078e02ea */
[----:B------:R1:W-:Y:S01]  /*d7d0*/  LDGSTS.E [R82+0x1f000], desc[UR16][R92.64], !P1 ;  /* 0x1f0000005c527fae */ /* 0x0003e2000c9a1010 */
[----:B------:R-:W3:Y:S03]  /*d7e0*/  LDC R85, c[0x0][0x3a0] ;  /* 0x0000e800ff557b82 */ /* 0x000ee60000000800 */
[----:B------:R1:W-:Y:S01]  /*d7f0*/  LDGSTS.E [R82+0x1f200], desc[UR16][R90.64], !P1 ;  /* 0x1f2000005a527fae */ /* 0x0003e2000c9a1010 */
[----:B------:R-:W-:Y:S01]  /*d800*/  ISETP.NE.U32.AND P1, PT, R0, RZ, PT ;  /* 0x000000ff0000720c */ /* 0x000fe20003f25070 */
[----:B------:R-:W-:Y:S02]  /*d810*/  IMAD R0, R2, 0x7e, RZ ;  /* 0x0000007e02007824 */ /* 0x000fe400078e02ff */
[----:B------:R1:W-:Y:S02]  /*d820*/  STL.64 [R1+0x818], R92 ;  /* 0x0008185c01007387 */ /* 0x0003e40000100a00 */
[----:B------:R-:W-:-:S02]  /*d830*/  IMAD.WIDE R198, R0, 0x4, R236 ;  /* 0x0000000400c67825 */ /* 0x000fc400078e02ec */
[----:B------:R4:W-:Y:S04]  /*d840*/  STL.64 [R1+0x820], R90 ;  /* 0x0008205a01007387 */ /* 0x0009e80000100a00 */
[----:B------:R-:W-:Y:S01]  /*d850*/  STL.64 [R1+0x828], R202 ;  /* 0x000828ca01007387 */ /* 0x000fe20000100a00 */
[----:B-1----:R-:W-:-:S03]  /*d860*/  IMAD.WIDE R92, R84, 0x4, R234 ;  /* 0x00000004545c7825 */ /* 0x002fc600078e02ea */
[----:B------:R-:W-:Y:S01]  /*d870*/  LDGSTS.E [R82+0x1f400], desc[UR16][R202.64], !P6 ;  /* 0x1f400000ca527fae */ /* 0x000fe2000f1a1010 */
[----:B----4-:R-:W-:Y:S01]  /*d880*/  IADD3 R84, PT, PT, R86, -0x81, RZ ;  /* 0xffffff7f56547810 */ /* 0x010fe20007ffe0ff */
[----:B------:R-:W-:Y:S02]  /*d890*/  IMAD.WIDE R90, R0, 0x4, R234 ;  /* 0x00000004005a7825 */ /* 0x000fe400078e02ea */
[----:B------:R-:W-:Y:S02]  /*d8a0*/  STL.64 [R1+0x830], R92 ;  /* 0x0008305c01007387 */ /* 0x000fe40000100a00 */
[----:B------:R-:W-:Y:S02]  /*d8b0*/  IMAD R0, R2, 0x7f, RZ ;  /* 0x0000007f02007824 */ /* 0x000fe400078e02ff */
[----:B------:R-:W-:Y:S01]  /*d8c0*/  LDGSTS.E [R82+0x1f600], desc[UR16][R92.64], !P6 ;  /* 0x1f6000005c527fae */ /* 0x000fe2000f1a1010 */
[----:B------:R-:W-:Y:S01]  /*d8d0*/  ISETP.GE.U32.AND P6, PT, R84, 0x7fffff00, PT ;  /* 0x7fffff005400780c */ /* 0x000fe20003fc6070 */
[----:B--2---:R-:W-:-:S02]  /*d8e0*/  VIADD R84, R88, 0xffffff7e ;  /* 0xffffff7e58547836 */ /* 0x004fc40000000000 */
[----:B------:R1:W-:Y:S01]  /*d8f0*/  STL.64 [R1+0x838], R198 ;  /* 0x000838c601007387 */ /* 0x0003e20000100a00 */
[----:B------:R-:W-:-:S03]  /*d900*/  IMAD.WIDE R88, R0, 0x4, R234 ;  /* 0x0000000400587825 */ /* 0x000fc600078e02ea */
[----:B------:R1:W-:Y:S04]  /*d910*/  LDGSTS.E [R82+0x1f800], desc[UR16][R198.64], !P3 ;  /* 0x1f800000c6527fae */ /* 0x0003e8000d9a1010 */
[----:B------:R2:W-:Y:S04]  /*d920*/  STL.64 [R1+0x840], R90 ;  /* 0x0008405a01007387 */ /* 0x0005e80000100a00 */
[----:B------:R2:W-:Y:S01]  /*d930*/  LDGSTS.E [R82+0x1fa00], desc[UR16][R90.64], !P3 ;  /* 0x1fa000005a527fae */ /* 0x0005e2000d9a1010 */
[----:B------:R-:W-:Y:S02]  /*d940*/  ISETP.GE.U32.AND P3, PT, R84, 0x7ffffeff, PT ;  /* 0x7ffffeff5400780c */ /* 0x000fe40003f66070 */
[----:B-1----:R-:W-:Y:S01]  /*d950*/  MOV R198, R182 ;  /* 0x000000b600c67202 */ /* 0x002fe20000000f00 */
[----:B------:R-:W-:Y:S01]  /*d960*/  IMAD.MOV.U32 R199, RZ, RZ, R183 ;  /* 0x000000ffffc77224 */ /* 0x000fe200078e00b7 */
[----:B------:R-:W1:Y:S01]  /*d970*/  S2R R93, SR_TID.X ;  /* 0x00000000005d7919 */ /* 0x000e620000002100 */
[----:B--2---:R-:W-:-:S05]  /*d980*/  IMAD.WIDE R90, R0, 0x4, R236 ;  /* 0x00000004005a7825 */ /* 0x004fca00078e02ec */
[----:B------:R2:W-:Y:S04]  /*d990*/  STL.64 [R1+0x848], R90 ;  /* 0x0008485a01007387 */ /* 0x0005e80000100a00 */
[----:B------:R-:W4:Y:S04]  /*d9a0*/  LDL.64 R202, [R1+0x20] ;  /* 0x0000200001ca7983 */ /* 0x000f280000100a00 */
[----:B------:R1:W-:Y:S04]  /*d9b0*/  STL.64 [R1+0x850], R88 ;  /* 0x0008505801007387 */ /* 0x0003e80000100a00 */
[----:B------:R-:W4:Y:S04]  /*d9c0*/  LDL.64 R218, [R1+0x58] ;  /* 0x0000580001da7983 */ /* 0x000f280000100a00 */
[----:B------:R-:W4:Y:S01]  /*d9d0*/  LDL.64 R182, [R1+0x18] ;  /* 0x0000180001b67983 */ /* 0x000f220000100a00 */
[C---:B-1----:R-:W-:Y:S01]  /*d9e0*/  IMAD.SHL.U32 R92, R93.reuse, 0x4, RZ ;  /* 0x000000045d5c7824 */ /* 0x042fe200078e00ff */
[----:B------:R-:W-:Y:S01]  /*d9f0*/  LOP3.LUT R84, R93, 0x60, RZ, 0xc0, !PT ;  /* 0x000000605d547812 */ /* 0x000fe200078ec0ff */
[----:B------:R-:W-:Y:S01]  /*da00*/  VIADD R0, R87, 0xffffff7d ;  /* 0xffffff7d57007836 */ /* 0x000fe20000000000 */
[----:B------:R2:W-:Y:S01]  /*da10*/  LDGSTS.E [R82+0x1fc00], desc[UR16][R90.64], !P4 ;  /* 0x1fc000005a527fae */ /* 0x0005e2000e1a1010 */
[----:B------:R-:W-:Y:S01]  /*da20*/  SHF.L.U32 R2, R2, 0x7, RZ ;  /* 0x0000000702027819 */ /* 0x000fe200000006ff */
[----:B------:R-:W1:Y:S01]  /*da30*/  LDC R93, c[0x0][0x3a0] ;  /* 0x0000e800ff5d7b82 */ /* 0x000e620000000800 */
[----:B------:R-:W-:Y:S01]  /*da40*/  LOP3.LUT R92, R92, 0x7c, RZ, 0xc0, !PT ;  /* 0x0000007c5c5c7812 */ /* 0x000fe200078ec0ff */
[----:B------:R2:W-:Y:S01]  /*da50*/  LDGSTS.E [R82+0x1fe00], desc[UR16][R88.64], !P4 ;  /* 0x1fe0000058527fae */ /* 0x0005e2000e1a1010 */
[----:B------:R-:W-:-:S02]  /*da60*/  ISETP.GE.U32.AND P4, PT, R0, 0x7ffffefe, PT ;  /* 0x7ffffefe0000780c */ /* 0x000fc40003f86070 */
[----:B------:R-:W-:Y:S01]  /*da70*/  LEA R92, R84, R92, 0x9 ;  /* 0x0000005c545c7211 */ /* 0x000fe200078e48ff */
[----:B---3--:R-:W-:Y:S01]  /*da80*/  VIADD R0, R85, 0xffffff7c ;  /* 0xffffff7c55007836 */ /* 0x008fe20000000000 */
[----:B------:R-:W0:Y:S02]  /*da90*/  LDGDEPBAR ;  /* 0x00000000000079af */ /* 0x000e240000000000 */
[C---:B------:R-:W-:Y:S01]  /*daa0*/  LOP3.LUT R87, R92.reuse, 0x40, RZ, 0x3c, !PT ;  /* 0x000000405c577812 */ /* 0x040fe200078e3cff */
[----:B--2---:R-:W-:Y:S01]  /*dab0*/  IMAD.U32 R91, RZ, RZ, UR7 ;  /* 0x00000007ff5b7e24 */ /* 0x004fe2000f8e00ff */
[C---:B------:R-:W-:Y:S02]  /*dac0*/  LOP3.LUT R90, R92.reuse, 0x10, RZ, 0x3c, !PT ;  /* 0x000000105c5a7812 */ /* 0x040fe400078e3cff */
[C---:B------:R-:W-:Y:S02]  /*dad0*/  LOP3.LUT R86, R92.reuse, 0x50, RZ, 0x3c, !PT ;  /* 0x000000505c567812 */ /* 0x040fe400078e3cff */
[----:B------:R-:W-:-:S02]  /*dae0*/  LOP3.LUT R89, R92, 0x20, RZ, 0x3c, !PT ;  /* 0x000000205c597812 */ /* 0x000fc400078e3cff */
[C---:B------:R-:W-:Y:S02]  /*daf0*/  LOP3.LUT R88, R92.reuse, 0x30, RZ, 0x3c, !PT ;  /* 0x000000305c587812 */ /* 0x040fe400078e3cff */
[C---:B------:R-:W-:Y:S02]  /*db00*/  LOP3.LUT R85, R92.reuse, 0x60, RZ, 0x3c, !PT ;  /* 0x000000605c557812 */ /* 0x040fe400078e3cff */
[----:B------:R-:W-:Y:S02]  /*db10*/  LOP3.LUT R84, R92, 0x70, RZ, 0x3c, !PT ;  /* 0x000000705c547812 */ /* 0x000fe400078e3cff */
[C---:B------:R-:W-:Y:S02]  /*db20*/  IADD3 R90, PT, PT, R91.reuse, 0x100000, R90 ;  /* 0x001000005b5a7810 */ /* 0x040fe40007ffe05a */
[C---:B------:R-:W-:Y:S02]  /*db30*/  IADD3 R89, PT, PT, R91.reuse, 0x100000, R89 ;  /* 0x001000005b597810 */ /* 0x040fe40007ffe059 */
[----:B------:R-:W-:-:S02]  /*db40*/  IADD3 R88, PT, PT, R91, 0x100000, R88 ;  /* 0x001000005b587810 */ /* 0x000fc40007ffe058 */
[C---:B------:R-:W-:Y:S02]  /*db50*/  IADD3 R87, PT, PT, R91.reuse, 0x100000, R87 ;  /* 0x001000005b577810 */ /* 0x040fe40007ffe057 */
[C---:B------:R-:W-:Y:S02]  /*db60*/  IADD3 R86, PT, PT, R91.reuse, 0x100000, R86 ;  /* 0x001000005b567810 */ /* 0x040fe40007ffe056 */
[C---:B------:R-:W-:Y:S02]  /*db70*/  IADD3 R85, PT, PT, R91.reuse, 0x100000, R85 ;  /* 0x001000005b557810 */ /* 0x040fe40007ffe055 */
[C---:B------:R-:W-:Y:S02]  /*db80*/  IADD3 R84, PT, PT, R91.reuse, 0x100000, R84 ;  /* 0x001000005b547810 */ /* 0x040fe40007ffe054 */
[----:B------:R-:W-:-:S05]  /*db90*/  IADD3 R91, PT, PT, R91, 0x100000, R92 ;  /* 0x001000005b5b7810 */ /* 0x000fca0007ffe05c */
[----:B------:R-:W-:Y:S04]  /*dba0*/  LDGSTS.E [R91+-0x20000], desc[UR16][R198.64], P5 ;  /* 0xe0000000c65b7fae */ /* 0x000fe8000a9a1010 */
[----:B------:R-:W2:Y:S04]  /*dbb0*/  LDL.64 R198, [R1+0x50] ;  /* 0x0000500001c67983 */ /* 0x000ea80000100a00 */
[----:B----4-:R-:W-:Y:S04]  /*dbc0*/  LDGSTS.E [R91+-0x1fc00], desc[UR16][R202.64], P5 ;  /* 0xe0400000ca5b7fae */ /* 0x010fe8000a9a1010 */
[----:B------:R-:W-:Y:S04]  /*dbd0*/  LDGSTS.E [R91+-0x1f800], desc[UR16][R244.64], P5 ;  /* 0xe0800000f45b7fae */ /* 0x000fe8000a9a1010 */
[----:B------:R-:W-:Y:S04]  /*dbe0*/  LDGSTS.E [R91+-0x1f400], desc[UR16][R12.64], P5 ;  /* 0xe0c000000c5b7fae */ /* 0x000fe8000a9a1010 */
[----:B------:R-:W3:Y:S04]  /*dbf0*/  LDL.64 R202, [R1+0x10] ;  /* 0x0000100001ca7983 */ /* 0x000ee80000100a00 */
[----:B------:R-:W-:Y:S04]  /*dc00*/  LDGSTS.E [R91+-0x1f000], desc[UR16][R28.64], P5 ;  /* 0xe10000001c5b7fae */ /* 0x000fe8000a9a1010 */
        /* <DEDUP_REMOVED lines=14> */
[----:B------:R-:W4:Y:S04]  /*dcf0*/  LDL.64 R218, [R1+0x8] ;  /* 0x0000080001da7983 */ /* 0x000f280000100a00 */
[----:B------:R-:W4:Y:S04]  /*dd00*/  LDL.64 R182, [R1+0x48] ;  /* 0x0000480001b67983 */ /* 0x000f280000100a00 */
        /* <DEDUP_REMOVED lines=13> */
[----:B--2---:R-:W-:Y:S04]  /*dde0*/  LDGSTS.E [R89+-0x1ff00], desc[UR16][R198.64], P5 ;  /* 0xe0100000c6597fae */ /* 0x004fe8000a9a1010 */
[----:B------:R-:W2:Y:S04]  /*ddf0*/  LDL.64 R198, [R1] ;  /* 0x0000000001c67983 */ /* 0x000ea80000100a00 */
[----:B---3--:R-:W-:Y:S04]  /*de00*/  LDGSTS.E [R89+-0x1fb00], desc[UR16][R202.64], P5 ;  /* 0xe0500000ca597fae */ /* 0x008fe8000a9a1010 */
        /* <DEDUP_REMOVED lines=15> */
[----:B----4-:R-:W-:Y:S04]  /*df00*/  LDGSTS.E [R88+-0x1fe80], desc[UR16][R182.64], P5 ;  /* 0xe0180000b6587fae */ /* 0x010fe8000a9a1010 */
[----:B------:R-:W-:Y:S04]  /*df10*/  LDGSTS.E [R88+-0x1fa80], desc[UR16][R218.64], P5 ;  /* 0xe0580000da587fae */ /* 0x000fe8000a9a1010 */
[----:B------:R-:W-:Y:S04]  /*df20*/  LDGSTS.E [R88+-0x1f680], desc[UR16][R238.64], P5 ;  /* 0xe0980000ee587fae */ /* 0x000fe8000a9a1010 */
[----:B------:R-:W4:Y:S04]  /*df30*/  LDL.LU.64 R182, [R1+0x1238] ;  /* 0x0012380001b67983 */ /* 0x000f280000300a00 */
        /* <DEDUP_REMOVED lines=13> */
[----:B------:R1:W-:Y:S04]  /*e010*/  LDGSTS.E [R88+-0x1c280], desc[UR16][R226.64], P5 ;  /* 0xe3d80000e2587fae */ /* 0x0003e8000a9a1010 */
[----:B---3--:R-:W-:Y:S04]  /*e020*/  LDGSTS.E [R87+-0x1fe00], desc[UR16][R202.64], P5 ;  /* 0xe0200000ca577fae */ /* 0x008fe8000a9a1010 */
[----:B--2---:R-:W-:Y:S04]  /*e030*/  LDGSTS.E [R87+-0x1fa00], desc[UR16][R198.64], P5 ;  /* 0xe0600000c6577fae */ /* 0x004fe8000a9a1010 */
[----:B------:R-:W-:Y:S04]  /*e040*/  LDGSTS.E [R87+-0x1f600], desc[UR16][R4.64], P5 ;  /* 0xe0a0000004577fae */ /* 0x000fe8000a9a1010 */
[----:B------:R-:W2:Y:S04]  /*e050*/  LDL.LU.64 R202, [R1+0x1230] ;  /* 0x0012300001ca7983 */ /* 0x000ea80000300a00 */
        /* <DEDUP_REMOVED lines=31> */
[----:B---3--:R-:W-:Y:S04]  /*e250*/  LDGSTS.E [R85+-0x1fd00], desc[UR16][R198.64], P5 ;  /* 0xe0300000c6557fae */ /* 0x008fe8000a9a1010 */
        /* <DEDUP_REMOVED lines=15> */
[----:B------:R-:W3:Y:S04]  /*e350*/  LDL.64 R198, [R1+0x860] ;  /* 0x0008600001c67983 */ /* 0x000ee80000100a00 */
[----:B----4-:R-:W-:Y:S04]  /*e360*/  LDGSTS.E [R84+-0x1fc80], desc[UR16][R218.64], P5 ;  /* 0xe0380000da547fae */ /* 0x010fe8000a9a1010 */
[----:B------:R-:W-:Y:S04]  /*e370*/  LDGSTS.E [R84+-0x1f880], desc[UR16][R246.64], P5 ;  /* 0xe0780000f6547fae */ /* 0x000fe8000a9a1010 */
[----:B------:R-:W-:Y:S04]  /*e380*/  LDGSTS.E [R84+-0x1f480], desc[UR16][R10.64], P5 ;  /* 0xe0b800000a547fae */ /* 0x000fe8000a9a1010 */
[----:B------:R-:W4:Y:S04]  /*e390*/  LDL.LU.64 R218, [R1+0x1228] ;  /* 0x0012280001da7983 */ /* 0x000f280000300a00 */
[----:B------:R-:W-:Y:S04]  /*e3a0*/  LDGSTS.E [R84+-0x1f080], desc[UR16][R26.64], P5 ;  /* 0xe0f800001a547fae */ /* 0x000fe8000a9a1010 */
[----:B------:R-:W-:Y:S04]  /*e3b0*/  LDGSTS.E [R84+-0x1ec80], desc[UR16][R42.64], P5 ;  /* 0xe13800002a547fae */ /* 0x000fe8000a9a1010 */
[----:B------:R-:W-:Y:S04]  /*e3c0*/  LDGSTS.E [R84+-0x1e880], desc[UR16][R58.64], P5 ;  /* 0xe17800003a547fae */ /* 0x000fe8000a9a1010 */
[----:B------:R-:W-:Y:S04]  /*e3d0*/  LDGSTS.E [R84+-0x1e480], desc[UR16][R74.64], P5 ;  /* 0xe1b800004a547fae */ /* 0x000fe8000a9a1010 */
[----:B------:R-:W-:Y:S04]  /*e3e0*/  LDGSTS.E [R84+-0x1e080], desc[UR16][R102.64], P5 ;  /* 0xe1f8000066547fae */ /* 0x000fe8000a9a1010 */
[----:B------:R-:W-:Y:S01]  /*e3f0*/  LDGSTS.E [R84+-0x1dc80], desc[UR16][R118.64], P5 ;  /* 0xe238000076547fae */ /* 0x000fe2000a9a1010 */
[----:B------:R-:W-:-:S03]  /*e400*/  IMAD.WIDE R236, R2, 0x4, R236 ;  /* 0x0000000402ec7825 */ /* 0x000fc600078e02ec */
[----:B------:R-:W-:Y:S04]  /*e410*/  LDGSTS.E [R84+-0x1d880], desc[UR16][R134.64], P5 ;  /* 0xe278000086547fae */ /* 0x000fe8000a9a1010 */
[----:B------:R-:W-:Y:S04]  /*e420*/  LDGSTS.E [R84+-0x1d480], desc[UR16][R150.64], P5 ;  /* 0xe2b8000096547fae */ /* 0x000fe8000a9a1010 */
[----:B------:R-:W-:Y:S04]  /*e430*/  LDGSTS.E [R84+-0x1d080], desc[UR16][R166.64], P5 ;  /* 0xe2f80000a6547fae */ /* 0x000fe8000a9a1010 */
[----:B------:R-:W-:Y:S04]  /*e440*/  LDGSTS.E [R84+-0x1cc80], desc[UR16][R182.64], P5 ;  /* 0xe3380000b6547fae */ /* 0x000fe8000a9a1010 */
[----:B--2---:R-:W-:Y:S04]  /*e450*/  LDGSTS.E [R84+-0x1c880], desc[UR16][R202.64], P5 ;  /* 0xe3780000ca547fae */ /* 0x004fe8000a9a1010 */
[----:B----4-:R-:W-:Y:S04]  /*e460*/  LDGSTS.E [R84+-0x1c480], desc[UR16][R218.64], P5 ;  /* 0xe3b80000da547fae */ /* 0x010fe8000a9a1010 */
[----:B---3--:R2:W-:Y:S01]  /*e470*/  LDGSTS.E [R84+-0x1c080], desc[UR16][R198.64], P5 ;  /* 0xe3f80000c6547fae */ /* 0x0085e2000a9a1010 */
[----:B------:R-:W-:-:S03]  /*e480*/  IMAD.WIDE R234, R2, 0x4, R234 ;  /* 0x0000000402ea7825 */ /* 0x000fc600078e02ea */
[----:B------:R-:W0:Y:S04]  /*e490*/  LDGDEPBAR ;  /* 0x00000000000079af */ /* 0x000e280000000000 */
[----:B------:R-:W3:Y:S04]  /*e4a0*/  LDL.LU.64 R198, [R1+0x1220] ;  /* 0x0012200001c67983 */ /* 0x000ee80000300a00 */
[----:B------:R4:W-:Y:S04]  /*e4b0*/  STL.64 [R1+0x880], R236 ;  /* 0x000880ec01007387 */ /* 0x0009e80000100a00 */
[----:B----4-:R-:W4:Y:S01]  /*e4c0*/  LDL.LU.64 R236, [R1+0x4d0] ;  /* 0x0004d00001ec7983 */ /* 0x010f220000300a00 */
[----:B------:R-:W-:Y:S01]  /*e4d0*/  BAR.SYNC.DEFER_BLOCKING 0x0 ;  /* 0x0000000000007b1d */ /* 0x000fe20000010000 */
[----:B----4-:R-:W-:-:S05]  /*e4e0*/  IMAD.WIDE R236, R2, 0x4, R236 ;  /* 0x0000000402ec7825 */ /* 0x010fca00078e02ec */
[----:B------:R3:W-:Y:S02]  /*e4f0*/  STL.64 [R1+0x8c8], R236 ;  /* 0x0008c8ec01007387 */ /* 0x0007e40000100a00 */
[----:B---3--:R-:W-:Y:S02]  /*e500*/  IMAD.WIDE R236, R2, 0x4, R198 ;  /* 0x0000000402ec7825 */ /* 0x008fe400078e02c6 */
[----:B------:R-:W3:Y:S04]  /*e510*/  LDL.LU.64 R198, [R1+0x1218] ;  /* 0x0012180001c67983 */ /* 0x000ee80000300a00 */
[----:B------:R4:W-:Y:S04]  /*e520*/  STL.64 [R1+0x8b0], R234 ;  /* 0x0008b0ea01007387 */ /* 0x0009e80000100a00 */
[----:B------:R-:W-:Y:S04]  /*e530*/  STL.64 [R1+0x8e0], R236 ;  /* 0x0008e0ec01007387 */ /* 0x000fe80000100a00 */
[----:B----4-:R-:W4:Y:S04]  /*e540*/  LDL.64 R234, [R1+0x8c8] ;  /* 0x0008c80001ea7983 */ /* 0x010f280000100a00 */
[----:B------:R1:W-:Y:S04]  /*e550*/  STL.64 [R1+0x1590], R210 ;  /* 0x001590d201007387 */ /* 0x0003e80000100a00 */
[----:B-1----:R-:W2:Y:S04]  /*e560*/  LDL.LU.64 R210, [R1+0x4a8] ;  /* 0x0004a80001d27983 */ /* 0x002ea80000300a00 */
[----:B------:R1:W-:Y:S04]  /*e570*/  STL.64 [R1+0x1588], R212 ;  /* 0x001588d401007387 */ /* 0x0003e80000100a00 */
[----:B-1----:R-:W4:Y:S04]  /*e580*/  LDL.LU.64 R212, [R1+0x4b0] ;  /* 0x0004b00001d47983 */ /* 0x002f280000300a00 */
[----:B------:R1:W-:Y:S04]  /*e590*/  STL.64 [R1+0x1580], R214 ;  /* 0x001580d601007387 */ /* 0x0003e80000100a00 */
[----:B-1----:R-:W4:Y:S04]  /*e5a0*/  LDL.64 R214, [R1+0x8b0] ;  /* 0x0008b00001d67983 */ /* 0x002f280000100a00 */
[----:B------:R1:W-:Y:S04]  /*e5b0*/  STL.64 [R1+0x1578], R216 ;  /* 0x001578d801007387 */ /* 0x0003e80000100a00 */
[----:B-1----:R-:W4:Y:S04]  /*e5c0*/  LDL.64 R216, [R1+0x880] ;  /* 0x0008800001d87983 */ /* 0x002f280000100a00 */
[----:B------:R-:W-:Y:S04]  /*e5d0*/  STL.64 [R1+0x1570], R218 ;  /* 0x001570da01007387 */ /* 0x000fe80000100a00 */
[----:B------:R1:W-:Y:S04]  /*e5e0*/  STL.64 [R1+0x1568], R220 ;  /* 0x001568dc01007387 */ /* 0x0003e80000100a00 */
[----:B-1----:R-:W4:Y:S04]  /*e5f0*/  LDL.LU.64 R220, [R1+0x4b8] ;  /* 0x0004b80001dc7983 */ /* 0x002f280000300a00 */
[----:B------:R1:W-:Y:S04]  /*e600*/  STL.64 [R1+0x1560], R222 ;  /* 0x001560de01007387 */ /* 0x0003e80000100a00 */
[----:B-1----:R-:W4:Y:S04]  /*e610*/  LDL.LU.64 R222, [R1+0x4c0] ;  /* 0x0004c00001de7983 */ /* 0x002f280000300a00 */
[----:B------:R-:W-:Y:S04]  /*e620*/  STL.64 [R1+0x1558], R224 ;  /* 0x001558e001007387 */ /* 0x000fe80000100a00 */
[----:B------:R1:W-:Y:S04]  /*e630*/  STL.64 [R1+0x1550], R226 ;  /* 0x001550e201007387 */ /* 0x0003e80000100a00 */
[----:B------:R-:W-:Y:S04]  /*e640*/  STL.64 [R1+0x1548], R228 ;  /* 0x001548e401007387 */ /* 0x000fe80000100a00 */
[----:B------:R-:W-:Y:S04]  /*e650*/  STL.64 [R1+0x1540], R230 ;  /* 0x001540e601007387 */ /* 0x000fe80000100a00 */
[----:B------:R-:W-:Y:S01]  /*e660*/  STL.64 [R1+0x1538], R232 ;  /* 0x001538e801007387 */ /* 0x000fe20000100a00 */
[----:B------:R-:W-:Y:S01]  /*e670*/  ISETP.GE.U32.AND P5, PT, R0, 0x7ffffefd, PT ;  /* 0x7ffffefd0000780c */ /* 0x000fe20003fa6070 */
[----:B------:R-:W-:Y:S01]  /*e680*/  VIADD R93, R93, 0xffffff7b ;  /* 0xffffff7b5d5d7836 */ /* 0x000fe20000000000 */
[----:B-1----:R-:W1:Y:S01]  /*e690*/  LDC R227, c[0x0][0x3a0] ;  /* 0x0000e800ffe37b82 */ /* 0x002e620000000800 */
[----:B------:R-:W-:Y:S04]  /*e6a0*/  STL.64 [R1+0x1530], R90 ;  /* 0x0015305a01007387 */ /* 0x000fe80000100a00 */
[----:B------:R-:W-:Y:S04]  /*e6b0*/  STL.64 [R1+0x1528], R88 ;  /* 0x0015285801007387 */ /* 0x000fe80000100a00 */
[----:B------:R-:W-:Y:S04]  /*e6c0*/  STL.64 [R1+0x1520], R86 ;  /* 0x0015205601007387 */ /* 0x000fe80000100a00 */
[----:B------:R2:W-:Y:S04]  /*e6d0*/  STL.64 [R1+0x1518], R84 ;  /* 0x0015185401007387 */ /* 0x0005e80000100a00 */
[----:B---3--:R-:W-:Y:S04]  /*e6e0*/  STL.64 [R1+0x1218], R198 ;  /* 0x001218c601007387 */ /* 0x008fe80000100a00 */
[----:B------:R-:W3:Y:S04]  /*e6f0*/  LDL.LU.64 R224, [R1+0x4a0] ;  /* 0x0004a00001e07983 */ /* 0x000ee80000300a00 */
[----:B------:R-:W3:Y:S01]  /*e700*/  LDL.LU.64 R218, [R1+0x498] ;  /* 0x0004980001da7983 */ /* 0x000ee20000300a00 */
[----:B--2---:R-:W-:-:S04]  /*e710*/  IMAD.WIDE R84, R2, 0x4, R210 ;  /* 0x0000000402547825 */ /* 0x004fc800078e02d2 */
[C---:B----4-:R-:W-:Y:S01]  /*e720*/  IMAD.WIDE R86, R2.reuse, 0x4, R212 ;  /* 0x0000000402567825 */ /* 0x050fe200078e02d4 */
[----:B------:R-:W-:Y:S01]  /*e730*/  @!PT LDS RZ, [RZ] ;  /* 0x00000000fffff984 */ /* 0x000fe20000000800 */
[----:B------:R-:W-:Y:S01]  /*e740*/  @!PT LDS RZ, [RZ] ;  /* 0x00000000fffff984 */ /* 0x000fe20000000800 */
[----:B------:R-:W-:Y:S01]  /*e750*/  @!PT LDS RZ, [RZ] ;  /* 0x00000000fffff984 */ /* 0x000fe20000000800 */
[----:B------:R-:W-:Y:S04]  /*e760*/  LDGSTS.E [R82+0x20000], desc[UR16][R216.64], !P6 ;  /* 0x20000000d8527fae */ /* 0x000fe8000f1a1010 */
[----:B------:R-:W-:Y:S04]  /*e770*/  LDGSTS.E [R82+0x20200], desc[UR16][R214.64], !P6 ;  /* 0x20200000d6527fae */ /* 0x000fe8000f1a1010 */
[----:B------:R2:W-:Y:S04]  /*e780*/  LDGSTS.E [R82+0x20400], desc[UR16][R234.64], !P3 ;  /* 0x20400000ea527fae */ /* 0x0005e8000d9a1010 */
[----:B------:R-:W4:Y:S04]  /*e790*/  LDL.LU.64 R216, [R1+0x490] ;  /* 0x0004900001d87983 */ /* 0x000f280000300a00 */
[----:B------:R-:W4:Y:S01]  /*e7a0*/  LDL.LU.64 R214, [R1+0x488] ;  /* 0x0004880001d67983 */ /* 0x000f220000300a00 */
[----:B------:R-:W-:-:S03]  /*e7b0*/  IMAD.WIDE R88, R2, 0x4, R220 ;  /* 0x0000000402587825 */ /* 0x000fc600078e02dc */
[----:B------:R1:W-:Y:S01]  /*e7c0*/  LDGSTS.E [R82+0x20600], desc[UR16][R236.64], !P3 ;  /* 0x20600000ec527fae */ /* 0x0003e2000d9a1010 */
[----:B------:R-:W-:Y:S01]  /*e7d0*/  IMAD.WIDE R90, R2, 0x4, R222 ;  /* 0x00000004025a7825 */ /* 0x000fe200078e02de */
[----:B------:R-:W-:Y:S01]  /*e7e0*/  ISETP.GE.U32.AND P6, PT, R93, 0x7ffffefc, PT ;  /* 0x7ffffefc5d00780c */ /* 0x000fe20003fc6070 */
[----:B--2---:R-:W2:Y:S03]  /*e7f0*/  LDC R235, c[0x0][0x3a0] ;  /* 0x0000e800ffeb7b82 */ /* 0x004ea60000000800 */
[----:B------:R3:W-:Y:S04]  /*e800*/  STL.64 [R1+0x8f8], R90 ;  /* 0x0008f85a01007387 */ /* 0x0007e80000100a00 */
[----:B------:R1:W-:Y:S01]  /*e810*/  STL.64 [R1+0x910], R88 ;  /* 0x0009105801007387 */ /* 0x0003e20000100a00 */
[----:B------:R-:W-:Y:S01]  /*e820*/  VIADD R0, R201, 0xffffff7a ;  /* 0xffffff7ac9007836 */ /* 0x000fe20000000000 */
[----:B------:R-:W2:Y:S02]  /*e830*/  LDC R234, c[0x0][0x3a0] ;  /* 0x0000e800ffea7b82 */ /* 0x000ea40000000800 */
[----:B------:R-:W2:Y:S04]  /*e840*/  LDL.LU.64 R222, [R1+0x480] ;  /* 0x0004800001de7983 */ /* 0x000ea80000300a00 */
[----:B------:R-:W2:Y:S02]  /*e850*/  LDL.LU.64 R220, [R1+0x478] ;  /* 0x0004780001dc7983 */ /* 0x000ea40000300a00 */
[----:B------:R-:W2:Y:S02]  /*e860*/  LDC R201, c[0x0][0x3a0] ;  /* 0x0000e800ffc97b82 */ /* 0x000ea40000000800 */
[----:B------:R4:W-:Y:S04]  /*e870*/  STL.64 [R1+0xc58], R86 ;  /* 0x000c585601007387 */ /* 0x0009e80000100a00 */
[----:B------:R3:W-:Y:S02]  /*e880*/  STL.64 [R1+0xc50], R84 ;  /* 0x000c505401007387 */ /* 0x0007e40000100a00 */
[----:B-1----:R-:W1:Y:S02]  /*e890*/  LDC R237, c[0x0][0x3a0] ;  /* 0x0000e800ffed7b82 */ /* 0x002e640000000800 */
[----:B------:R-:W2:Y:S04]  /*e8a0*/  LDL.LU.64 R212, [R1+0x470] ;  /* 0x0004700001d47983 */ /* 0x000ea80000300a00 */
[----:B------:R-:W2:Y:S02]  /*e8b0*/  LDL.LU.64 R210, [R1+0x468] ;  /* 0x0004680001d27983 */ /* 0x000ea40000300a00 */
[----:B------:R-:W1:Y:S02]  /*e8c0*/  LDC R236, c[0x0][0x3a0] ;  /* 0x0000e800ffec7b82 */ /* 0x000e640000000800 */
[----:B------:R3:W-:Y:S04]  /*e8d0*/  LDGSTS.E [R82+0x20800], desc[UR16][R90.64], !P4 ;  /* 0x208000005a527fae */ /* 0x0007e8000e1a1010 */
[----:B------:R1:W-:Y:S04]  /*e8e0*/  LDGSTS.E [R82+0x20a00], desc[UR16][R88.64], !P4 ;  /* 0x20a0000058527fae */ /* 0x0003e8000e1a1010 */
[----:B------:R4:W-:Y:S04]  /*e8f0*/  LDGSTS.E [R82+0x20c00], desc[UR16][R86.64], !P5 ;  /* 0x20c0000056527fae */ /* 0x0009e8000e9a1010 */
[----:B------:R1:W-:Y:S01]  /*e900*/  LDGSTS.E [R82+0x20e00], desc[UR16][R84.64], !P5 ;  /* 0x20e0000054527fae */ /* 0x0003e2000e9a1010 */
[----:B------:R-:W-:Y:S01]  /*e910*/  ISETP.GE.U32.AND P3, PT, R0, 0x7ffffefb, PT ;  /* 0x7ffffefb0000780c */ /* 0x000fe20003f66070 */
[----:B---3--:R-:W-:-:S04]  /*e920*/  IMAD.WIDE R90, R2, 0x4, R224 ;  /* 0x00000004025a7825 */ /* 0x008fc800078e02e0 */
[C---:B-1----:R-:W-:Y:S01]  /*e930*/  IMAD.WIDE R88, R2.reuse, 0x4, R218 ;  /* 0x0000000402587825 */ /* 0x042fe200078e02da */
[----:B------:R2:W-:Y:S04]  /*e940*/  STL.64 [R1+0xc48], R90 ;  /* 0x000c485a01007387 */ /* 0x0005e80000100a00 */
[----:B------:R1:W-:Y:S04]  /*e950*/  STL.64 [R1+0xc40], R88 ;  /* 0x000c405801007387 */ /* 0x0003e80000100a00 */
[----:B------:R-:W3:Y:S04]  /*e960*/  LDL.LU.64 R224, [R1+0x460] ;  /* 0x0004600001e07983 */ /* 0x000ee80000300a00 */
[----:B------:R-:W3:Y:S04]  /*e970*/  LDL.LU.64 R218, [R1+0x458] ;  /* 0x0004580001da7983 */ /* 0x000ee80000300a00 */
[----:B------:R2:W-:Y:S04]  /*e980*/  LDGSTS.E [R82+0x21000], desc[UR16][R90.64], !P6 ;  /* 0x210000005a527fae */ /* 0x0005e8000f1a1010 */
[----:B------:R1:W-:Y:S01]  /*e990*/  LDGSTS.E [R82+0x21200], desc[UR16][R88.64], !P6 ;  /* 0x2120000058527fae */ /* 0x0003e2000f1a1010 */
[----:B----4-:R-:W-:-:S04]  /*e9a0*/  IMAD.WIDE R86, R2, 0x4, R216 ;  /* 0x0000000402567825 */ /* 0x010fc800078e02d8 */
[C---:B------:R-:W-:Y:S01]  /*e9b0*/  IMAD.WIDE R84, R2.reuse, 0x4, R214 ;  /* 0x0000000402547825 */ /* 0x040fe200078e02d6 */
[----:B------:R4:W-:Y:S04]  /*e9c0*/  STL.64 [R1+0xc38], R86 ;  /* 0x000c385601007387 */ /* 0x0009e80000100a00 */
[----:B------:R1:W-:Y:S04]  /*e9d0*/  STL.64 [R1+0xc30], R84 ;  /* 0x000c305401007387 */ /* 0x0003e80000100a00 */
[----:B------:R-:W3:Y:S04]  /*e9e0*/  LDL.LU.64 R216, [R1+0x450] ;  /* 0x0004500001d87983 */ /* 0x000ee80000300a00 */
[----:B------:R-:W3:Y:S04]  /*e9f0*/  LDL.LU.64 R214, [R1+0x448] ;  /* 0x0004480001d67983 */ /* 0x000ee80000300a00 */
[----:B------:R4:W-:Y:S04]  /*ea00*/  LDGSTS.E [R82+0x21400], desc[UR16][R86.64], !P3 ;  /* 0x2140000056527fae */ /* 0x0009e8000d9a1010 */
[----:B------:R1:W-:Y:S01]  /*ea10*/  LDGSTS.E [R82+0x21600], desc[UR16][R84.64], !P3 ;  /* 0x2160000054527fae */ /* 0x0003e2000d9a1010 */
[----:B--2---:R-:W-:-:S04]  /*ea20*/  IMAD.WIDE R90, R2, 0x4, R222 ;  /* 0x00000004025a7825 */ /* 0x004fc800078e02de */
[C---:B-1----:R-:W-:Y:S01]  /*ea30*/  IMAD.WIDE R88, R2.reuse, 0x4, R220 ;  /* 0x0000000402587825 */ /* 0x042fe200078e02dc */
[----:B------:R3:W-:Y:S04]  /*ea40*/  STL.64 [R1+0xc28], R90 ;  /* 0x000c285a01007387 */ /* 0x0007e80000100a00 */
[----:B------:R1:W-:Y:S04]  /*ea50*/  STL.64 [R1+0xc20], R88 ;  /* 0x000c205801007387 */ /* 0x0003e80000100a00 */
[----:B------:R-:W2:Y:S01]  /*ea60*/  LDL.LU.64 R222, [R1+0x440] ;  /* 0x0004400001de7983 */ /* 0x000ea20000300a00 */
[----:B----4-:R-:W-:-:S03]  /*ea70*/  IMAD.WIDE R86, R2, 0x4, R212 ;  /* 0x0000000402567825 */ /* 0x010fc600078e02d4 */
[----:B------:R-:W4:Y:S01]  /*ea80*/  LDL.LU.64 R220, [R1+0x438] ;  /* 0x0004380001dc7983 */ /* 0x000f220000300a00 */
[----:B------:R-:W-:-:S03]  /*ea90*/  IMAD.WIDE R84, R2, 0x4, R210 ;  /* 0x0000000402547825 */ /* 0x000fc600078e02d2 */
[----:B------:R1:W-:Y:S04]  /*eaa0*/  STL.64 [R1+0xc18], R86 ;  /* 0x000c185601007387 */ /* 0x0003e80000100a00 */
[----:B------:R1:W-:Y:S04]  /*eab0*/  STL.64 [R1+0xc10], R84 ;  /* 0x000c105401007387 */ /* 0x0003e80000100a00 */
[----:B------:R-:W4:Y:S04]  /*eac0*/  LDL.LU.64 R212, [R1+0x430] ;  /* 0x0004300001d47983 */ /* 0x000f280000300a00 */
[----:B------:R-:W4:Y:S01]  /*ead0*/  LDL.LU.64 R210, [R1+0x428] ;  /* 0x0004280001d27983 */ /* 0x000f220000300a00 */
[----:B------:R-:W-:Y:S01]  /*eae0*/  IADD3 R93, PT, PT, R201, -0x87, RZ ;  /* 0xffffff79c95d7810 */ /* 0x000fe20007ffe0ff */
[----:B------:R-:W-:Y:S01]  /*eaf0*/  VIADD R0, R252, 0xffffff78 ;  /* 0xffffff78fc007836 */ /* 0x000fe20000000000 */
[----:B------:R-:W1:Y:S02]  /*eb00*/  LDC R201, c[0x0][0x3a0] ;  /* 0x0000e800ffc97b82 */ /* 0x000e640000000800 */
[----:B------:R-:W-:-:S02]  /*eb10*/  ISETP.GE.U32.AND P4, PT, R93, 0x7ffffefa, PT ;  /* 0x7ffffefa5d00780c */ /* 0x000fc40003f86070 */
[----:B------:R-:W-:Y:S01]  /*eb20*/  ISETP.GE.U32.AND P5, PT, R0, 0x7ffffef9, PT ;  /* 0x7ffffef90000780c */ /* 0x000fe20003fa6070 */
[----:B------:R-:W-:Y:S01]  /*eb30*/  VIADD R93, R227, 0xffffff77 ;  /* 0xffffff77e35d7836 */ /* 0x000fe20000000000 */
[----:B------:R-:W-:Y:S02]  /*eb40*/  IADD3 R0, PT, PT, R235, -0x8a, RZ ;  /* 0xffffff76eb007810 */ /* 0x000fe40007ffe0ff */
[----:B------:R-:W1:Y:S02]  /*eb50*/  LDC R235, c[0x0][0x3a0] ;  /* 0x0000e800ffeb7b82 */ /* 0x000e640000000800 */
[----:B------:R-:W-:-:S05]  /*eb60*/  ISETP.GE.U32.AND P6, PT, R93, 0x7ffffef8, PT ;  /* 0x7ffffef85d00780c */ /* 0x000fca0003fc6070 */
[----:B------:R3:W-:Y:S01]  /*eb70*/  LDGSTS.E [R82+0x21800], desc[UR16][R90.64], !P4 ;  /* 0x218000005a527fae */ /* 0x0007e2000e1a1010 */
[----:B------:R-:W1:Y:S03]  /*eb80*/  LDC R252, c[0x0][0x3a0] ;  /* 0x0000e800fffc7b82 */ /* 0x000e660000000800 */
        /* <DEDUP_REMOVED lines=12> */
[----:B------:R-:W-:-:S04]  /*ec50*/  IMAD.WIDE R86, R2, 0x4, R216 ;  /* 0x0000000402567825 */ /* 0x000fc800078e02d8 */
        /* <DEDUP_REMOVED lines=8> */
[C---:B----4-:R-:W-:Y:S01]  /*ece0*/  IMAD.WIDE R88, R2.reuse, 0x4, R220 ;  /* 0x0000000402587825 */ /* 0x050fe200078e02dc */
[----:B------:R3:W-:Y:S04]  /*ecf0*/  STL.64 [R1+0xbe8], R90 ;  /* 0x000be85a01007387 */ /* 0x0007e80000100a00 */
[----:B------:R2:W-:Y:S04]  /*ed00*/  STL.64 [R1+0xbe0], R88 ;  /* 0x000be05801007387 */ /* 0x0005e80000100a00 */
[----:B------:R-:W4:Y:S01]  /*ed10*/  LDL.LU.64 R222, [R1+0x400] ;  /* 0x0004000001de7983 */ /* 0x000f220000300a00 */
[----:B-1----:R-:W-:-:S03]  /*ed20*/  IMAD.WIDE R86, R2, 0x4, R212 ;  /* 0x0000000402567825 */ /* 0x002fc600078e02d4 */
[----:B------:R-:W4:Y:S01]  /*ed30*/  LDL.LU.64 R220, [R1+0x3f8] ;  /* 0x0003f80001dc7983 */ /* 0x000f220000300a00 */
[----:B------:R-:W-:-:S03]  /*ed40*/  IMAD.WIDE R84, R2, 0x4, R210 ;  /* 0x0000000402547825 */ /* 0x000fc600078e02d2 */
[----:B------:R1:W-:Y:S04]  /*ed50*/  STL.64 [R1+0xbd8], R86 ;  /* 0x000bd85601007387 */ /* 0x0003e80000100a00 */
[----:B------:R1:W-:Y:S04]  /*ed60*/  STL.64 [R1+0xbd0], R84 ;  /* 0x000bd05401007387 */ /* 0x0003e80000100a00 */
[----:B------:R-:W4:Y:S04]  /*ed70*/  LDL.LU.64 R212, [R1+0x3f0] ;  /* 0x0003f00001d47983 */ /* 0x000f280000300a00 */
[----:B------:R-:W4:Y:S01]  /*ed80*/  LDL.LU.64 R210, [R1+0x3e8] ;  /* 0x0003e80001d27983 */ /* 0x000f220000300a00 */
[----:B------:R-:W-:-:S02]  /*ed90*/  VIADD R93, R234, 0xffffff75 ;  /* 0xffffff75ea5d7836 */ /* 0x000fc40000000000 */
[----:B------:R-:W-:Y:S01]  /*eda0*/  VIADD R0, R237, 0xffffff74 ;  /* 0xffffff74ed007836 */ /* 0x000fe20000000000 */
[----:B------:R-:W1:Y:S02]  /*edb0*/  LDC R234, c[0x0][0x3a0] ;  /* 0x0000e800ffea7b82 */ /* 0x000e640000000800 */
[----:B------:R-:W-:Y:S02]  /*edc0*/  ISETP.GE.U32.AND P4, PT, R93, 0x7ffffef6, PT ;  /* 0x7ffffef65d00780c */ /* 0x000fe40003f86070 */
[----:B------:R-:W-:Y:S02]  /*edd0*/  ISETP.GE.U32.AND P5, PT, R0, 0x7ffffef5, PT ;  /* 0x7ffffef50000780c */ /* 0x000fe40003fa6070 */
[----:B------:R-:W-:Y:S01]  /*ede0*/  IADD3 R93, PT, PT, R201, -0x8d, RZ ;  /* 0xffffff73c95d7810 */ /* 0x000fe20007ffe0ff */
[----:B------:R-:W-:Y:S01]  /*edf0*/  VIADD R0, R236, 0xffffff72 ;  /* 0xffffff72ec007836 */ /* 0x000fe20000000000 */
[----:B------:R-:W1:Y:S02]  /*ee00*/  LDC R237, c[0x0][0x3a0] ;  /* 0x0000e800ffed7b82 */ /* 0x000e640000000800 */
[----:B------:R-:W-:-:S05]  /*ee10*/  ISETP.GE.U32.AND P6, PT, R93, 0x7ffffef4, PT ;  /* 0x7ffffef45d00780c */ /* 0x000fca0003fc6070 */
[----:B------:R3:W-:Y:S01]  /*ee20*/  LDGSTS.E [R82+0x22800], desc[UR16][R90.64], !P4 ;  /* 0x228000005a527fae */ /* 0x0007e2000e1a1010 */
[----:B------:R-:W1:Y:S03]  /*ee30*/  LDC R201, c[0x0][0x3a0] ;  /* 0x0000e800ffc97b82 */ /* 0x000e660000000800 */
[----:B------:R2:W-:Y:S04]  /*ee40*/  LDGSTS.E [R82+0x22a00], desc[UR16][R88.64], !P4 ;  /* 0x22a0000058527fae */ /* 0x0005e8000e1a1010 */
[----:B------:R1:W-:Y:S01]  /*ee50*/  LDGSTS.E [R82+0x22c00], desc[UR16][R86.64], !P5 ;  /* 0x22c0000056527fae */ /* 0x0003e2000e9a1010 */
[----:B------:R-:W1:Y:S03]  /*ee60*/  LDC R236, c[0x0][0x3a0] ;  /* 0x0000e800ffec7b82 */ /* 0x000e660000000800 */
[----:B------:R1:W-:Y:S01]  /*ee70*/  LDGSTS.E [R82+0x22e00], desc[UR16][R84.64], !P5 ;  /* 0x22e0000054527fae */ /* 0x0003e2000e9a1010 */
[----:B------:R-:W-:Y:S01]  /*ee80*/  ISETP.GE.U32.AND P3, PT, R0, 0x7ffffef3, PT ;  /* 0x7ffffef30000780c */ /* 0x000fe20003f66070 */
[----:B---3--:R-:W-:-:S04]  /*ee90*/  IMAD.WIDE R90, R2, 0x4, R224 ;  /* 0x00000004025a7825 */ /* 0x008fc800078e02e0 */
[C---:B--2---:R-:W-:Y:S01]  /*eea0*/  IMAD.WIDE R88, R2.reuse, 0x4, R218 ;  /* 0x0000000402587825 */ /* 0x044fe200078e02da */
[----:B------:R4:W-:Y:S04]  /*eeb0*/  STL.64 [R1+0xbc8], R90 ;  /* 0x000bc85a01007387 */ /* 0x0009e80000100a00 */
[----:B------:R2:W-:Y:S04]  /*eec0*/  STL.64 [R1+0xbc0], R88 ;  /* 0x000bc05801007387 */ /* 0x0005e80000100a00 */
[----:B------:R-:W3:Y:S04]  /*eed0*/  LDL.LU.64 R224, [R1+0x3e0] ;  /* 0x0003e00001e07983 */ /* 0x000ee80000300a00 */
[----:B------:R-:W3:Y:S04]  /*eee0*/  LDL.LU.64 R218, [R1+0x3d8] ;  /* 0x0003d80001da7983 */ /* 0x000ee80000300a00 */
[----:B------:R4:W-:Y:S04]  /*eef0*/  LDGSTS.E [R82+0x23000], desc[UR16][R90.64], !P6 ;  /* 0x230000005a527fae */ /* 0x0009e8000f1a1010 */
[----:B------:R2:W-:Y:S01]  /*ef00*/  LDGSTS.E [R82+0x23200], desc[UR16][R88.64], !P6 ;  /* 0x2320000058527fae */ /* 0x0005e2000f1a1010 */
[----:B-1----:R-:W-:-:S04]  /*ef10*/  IMAD.WIDE R86, R2, 0x4, R216 ;  /* 0x0000000402567825 */ /* 0x002fc800078e02d8 */
[C---:B------:R-:W-:Y:S01]  /*ef20*/  IMAD.WIDE R84, R2.reuse, 0x4, R214 ;  /* 0x0000000402547825 */ /* 0x040fe200078e02d6 */
[----:B------:R1:W-:Y:S04]  /*ef30*/  STL.64 [R1+0xbb8], R86 ;  /* 0x000bb85601007387 */ /* 0x0003e80000100a00 */
[----:B------:R1:W-:Y:S04]  /*ef40*/  STL.64 [R1+0xbb0], R84 ;  /* 0x000bb05401007387 */ /* 0x0003e80000100a00 */
[----:B------:R-:W3:Y:S04]  /*ef50*/  LDL.LU.64 R216, [R1+0x3d0] ;  /* 0x0003d00001d87983 */ /* 0x000ee80000300a00 */
[----:B------:R-:W3:Y:S04]  /*ef60*/  LDL.LU.64 R214, [R1+0x3c8] ;  /* 0x0003c80001d67983 */ /* 0x000ee80000300a00 */
[----:B------:R1:W-:Y:S04]  /*ef70*/  LDGSTS.E [R82+0x23400], desc[UR16][R86.64], !P3 ;  /* 0x2340000056527fae */ /* 0x0003e8000d9a1010 */
[----:B------:R1:W-:Y:S01]  /*ef80*/  LDGSTS.E [R82+0x23600], desc[UR16][R84.64], !P3 ;  /* 0x2360000054527fae */ /* 0x0003e2000d9a1010 */
[----:B----4-:R-:W-:-:S04]  /*ef90*/  IMAD.WIDE R90, R2, 0x4, R222 ;  /* 0x00000004025a7825 */ /* 0x010fc800078e02de */
[C---:B--2---:R-:W-:Y:S01]  /*efa0*/  IMAD.WIDE R88, R2.reuse, 0x4, R220 ;  /* 0x0000000402587825 */ /* 0x044fe200078e02dc */
        /* <DEDUP_REMOVED lines=10> */
[----:B------:R-:W-:Y:S01]  /*f050*/  VIADD R93, R235, 0xffffff71 ;  /* 0xffffff71eb5d7836 */ /* 0x000fe20000000000 */
[----:B------:R-:W-:Y:S01]  /*f060*/  IADD3 R0, PT, PT, R252, -0x90, RZ ;  /* 0xffffff70fc007810 */ /* 0x000fe20007ffe0ff */
[----:B------:R-:W1:Y:S03]  /*f070*/  LDC R235, c[0x0][0x3a0] ;  /* 0x0000e800ffeb7b82 */ /* 0x000e660000000800 */
[----:B------:R-:W-:-:S02]  /*f080*/  ISETP.GE.U32.AND P4, PT, R93, 0x7ffffef2, PT ;  /* 0x7ffffef25d00780c */ /* 0x000fc40003f86070 */
[----:B------:R-:W-:Y:S01]  /*f090*/  ISETP.GE.U32.AND P5, PT, R0, 0x7ffffef1, PT ;  /* 0x7ffffef10000780c */ /* 0x000fe20003fa6070 */
[----:B------:R-:W-:Y:S02]  /*f0a0*/  VIADD R93, R234, 0xffffff6f ;  /* 0xffffff6fea5d7836 */ /* 0x000fe40000000000 */
        /* <DEDUP_REMOVED lines=732> */
[----:B------:R-:W-:Y:S04]  /*11e70*/  STL.64 [R1+0xb0], R90 ;  /* 0x0000b05a01007387 */ /* 0x000fe80000100a00 */
[----:B------:R-:W-:Y:S04]  /*11e80*/  STL.64 [R1+0xa8], R88 ;  /* 0x0000a85801007387 */ /* 0x000fe80000100a00 */
[----:B------:R-:W2:Y:S01]  /*11e90*/  LDL.LU.64 R222, [R1+0x5b8] ;  /* 0x0005b80001de7983 */ /* 0x000ea20000300a00 */
        /* <DEDUP_REMOVED lines=11> */
[----:B------:R-:W-:Y:S01]  /*11f50*/  ISETP.GE.U32.AND P5, PT, R0, 0x7ffffead, PT ;  /* 0x7ffffead0000780c */ /* 0x000fe20003fa6070 */
[----:B------:R-:W-:Y:S01]  /*11f60*/  VIADD R0, R236, 0xffffff2a ;  /* 0xffffff2aec007836 */ /* 0x000fe20000000000 */
[----:B------:R-:W-:Y:S02]  /*11f70*/  IADD3 R93, PT, PT, R201, -0xd5, RZ ;  /* 0xffffff2bc95d7810 */ /* 0x000fe40007ffe0ff */
[----:B------:R-:W1:Y:S02]  /*11f80*/  LDC R237, c[0x0][0x3a0] ;  /* 0x0000e800ffed7b82 */ /* 0x000e640000000800 */
[----:B------:R-:W-:-:S05]  /*11f90*/  ISETP.GE.U32.AND P6, PT, R93, 0x7ffffeac, PT ;  /* 0x7ffffeac5d00780c */ /* 0x000fca0003fc6070 */
[----:B------:R-:W-:Y:S01]  /*11fa0*/  LDGSTS.E [R82+0x34800], desc[UR16][R90.64], !P4 ;  /* 0x348000005a527fae */ /* 0x000fe2000e1a1010 */
[----:B------:R-:W-:Y:S01]  /*11fb0*/  ISETP.GE.U32.AND P3, PT, R0, 0x7ffffeab, PT ;  /* 0x7ffffeab0000780c */ /* 0x000fe20003f66070 */
[----:B------:R-:W2:Y:S02]  /*11fc0*/  LDC R236, c[0x0][0x3a0] ;  /* 0x0000e800ffec7b82 */ /* 0x000ea40000000800 */
[----:B------:R-:W-:Y:S04]  /*11fd0*/  LDGSTS.E [R82+0x34a00], desc[UR16][R88.64], !P4 ;  /* 0x34a0000058527fae */ /* 0x000fe8000e1a1010 */
[----:B------:R1:W-:Y:S02]  /*11fe0*/  LDGSTS.E [R82+0x34c00], desc[UR16][R86.64], !P5 ;  /* 0x34c0000056527fae */ /* 0x0003e4000e9a1010 */
[----:B------:R-:W2:Y:S02]  /*11ff0*/  LDC R201, c[0x0][0x3a0] ;  /* 0x0000e800ffc97b82 */ /* 0x000ea40000000800 */
[----:B------:R1:W-:Y:S01]  /*12000*/  LDGSTS.E [R82+0x34e00], desc[UR16][R84.64], !P5 ;  /* 0x34e0000054527fae */ /* 0x0003e2000e9a1010 */
[----:B------:R-:W-:Y:S01]  /*12010*/  VIADD R93, R235, 0xffffff29 ;  /* 0xffffff29eb5d7836 */ /* 0x000fe20000000000 */
[----:B------:R-:W-:-:S04]  /*12020*/  IADD3 R0, PT, PT, R252, -0xd8, RZ ;  /* 0xffffff28fc007810 */ /* 0x000fc80007ffe0ff */
[----:B------:R-:W-:Y:S01]  /*12030*/  ISETP.GE.U32.AND P4, PT, R93, 0x7ffffeaa, PT ;  /* 0x7ffffeaa5d00780c */ /* 0x000fe20003f86070 */
[----:B-1----:R-:W-:Y:S01]  /*12040*/  VIADD R93, R234, 0xffffff27 ;  /* 0xffffff27ea5d7836 */ /* 0x002fe20000000000 */
[----:B------:R-:W-:Y:S01]  /*12050*/  ISETP.GE.U32.AND P5, PT, R0, 0x7ffffea9, PT ;  /* 0x7ffffea90000780c */ /* 0x000fe20003fa6070 */
[----:B------:R-:W-:Y:S01]  /*12060*/  VIADD R0, R237, 0xffffff26 ;  /* 0xffffff26ed007836 */ /* 0x000fe20000000000 */
[----:B------:R-:W1:Y:S08]  /*12070*/  LDC R87, c[0x0][0x3a0] ;  /* 0x0000e800ff577b82 */ /* 0x000e700000000800 */
[----:B------:R-:W1:Y:S08]  /*12080*/  LDC R86, c[0x0][0x3a0] ;  /* 0x0000e800ff567b82 */ /* 0x000e700000000800 */
[----:B------:R-:W1:Y:S01]  /*12090*/  LDC R252, c[0x0][0x3a0] ;  /* 0x0000e800fffc7b82 */ /* 0x000e620000000800 */
[----:B---3--:R-:W-:-:S04]  /*120a0*/  IMAD.WIDE R198, R2, 0x4, R224 ;  /* 0x0000000402c67825 */ /* 0x008fc800078e02e0 */
[C---:B------:R-:W-:Y:S01]  /*120b0*/  IMAD.WIDE R90, R2.reuse, 0x4, R218 ;  /* 0x00000004025a7825 */ /* 0x040fe200078e02da */
[----:B------:R-:W-:Y:S04]  /*120c0*/  STL.64 [R1+0x90], R198 ;  /* 0x000090c601007387 */ /* 0x000fe80000100a00 */
[----:B------:R2:W-:Y:S04]  /*120d0*/  STL.64 [R1+0x88], R90 ;  /* 0x0000885a01007387 */ /* 0x0005e80000100a00 */
[----:B------:R-:W3:Y:S04]  /*120e0*/  LDL.LU.64 R224, [R1+0x5d8] ;  /* 0x0005d80001e07983 */ /* 0x000ee80000300a00 */
[----:B------:R-:W3:Y:S04]  /*120f0*/  LDL.LU.64 R218, [R1+0x5e0] ;  /* 0x0005e00001da7983 */ /* 0x000ee80000300a00 */
[----:B------:R-:W-:Y:S04]  /*12100*/  LDGSTS.E [R82+0x35000], desc[UR16][R198.64], !P6 ;  /* 0x35000000c6527fae */ /* 0x000fe8000f1a1010 */
[----:B------:R2:W-:Y:S01]  /*12110*/  LDGSTS.E [R82+0x35200], desc[UR16][R90.64], !P6 ;  /* 0x352000005a527fae */ /* 0x0005e2000f1a1010 */
[----:B------:R-:W-:-:S04]  /*12120*/  IMAD.WIDE R88, R2, 0x4, R216 ;  /* 0x0000000402587825 */ /* 0x000fc800078e02d8 */
[----:B------:R-:W-:Y:S01]  /*12130*/  IMAD.WIDE R84, R2, 0x4, R214 ;  /* 0x0000000402547825 */ /* 0x000fe200078e02d6 */
[----:B------:R1:W-:Y:S04]  /*12140*/  STL.64 [R1+0x80], R88 ;  /* 0x0000805801007387 */ /* 0x0003e80000100a00 */
[----:B------:R1:W-:Y:S04]  /*12150*/  STL.64 [R1+0x78], R84 ;  /* 0x0000785401007387 */ /* 0x0003e80000100a00 */
[----:B------:R-:W3:Y:S04]  /*12160*/  LDL.LU.64 R216, [R1+0x5e8] ;  /* 0x0005e80001d87983 */ /* 0x000ee80000300a00 */
[----:B------:R-:W3:Y:S04]  /*12170*/  LDL.LU.64 R214, [R1+0x5f0] ;  /* 0x0005f00001d67983 */ /* 0x000ee80000300a00 */
[----:B------:R1:W-:Y:S04]  /*12180*/  LDGSTS.E [R82+0x35400], desc[UR16][R88.64], !P3 ;  /* 0x3540000058527fae */ /* 0x0003e8000d9a1010 */
[----:B------:R1:W-:Y:S01]  /*12190*/  LDGSTS.E [R82+0x35600], desc[UR16][R84.64], !P3 ;  /* 0x3560000054527fae */ /* 0x0003e2000d9a1010 */
[----:B------:R-:W-:Y:S01]  /*121a0*/  ISETP.GE.U32.AND P3, PT, R0, 0x7ffffea7, PT ;  /* 0x7ffffea70000780c */ /* 0x000fe20003f66070 */
[----:B--2---:R-:W-:-:S04]  /*121b0*/  IMAD.WIDE R90, R2, 0x4, R222 ;  /* 0x00000004025a7825 */ /* 0x004fc800078e02de */
[----:B----4-:R-:W-:-:S04]  /*121c0*/  IMAD.WIDE R234, R2, 0x4, R210 ;  /* 0x0000000402ea7825 */ /* 0x010fc800078e02d2 */
[----:B-1----:R-:W-:Y:S01]  /*121d0*/  IMAD.WIDE R88, R2, 0x4, R220 ;  /* 0x0000000402587825 */ /* 0x002fe200078e02dc */
[----:B------:R1:W-:Y:S01]  /*121e0*/  STL.64 [R1+0x70], R90 ;  /* 0x0000705a01007387 */ /* 0x0003e20000100a00 */
[----:B------:R-:W-:Y:S01]  /*121f0*/  ISETP.GE.U32.AND P6, PT, R93, 0x7ffffea8, PT ;  /* 0x7ffffea85d00780c */ /* 0x000fe20003fc6070 */
[----:B------:R-:W2:Y:S02]  /*12200*/  LDC R85, c[0x0][0x3a0] ;  /* 0x0000e800ff557b82 */ /* 0x000ea40000000800 */
[----:B------:R4:W-:Y:S04]  /*12210*/  STL.64 [R1+0x68], R88 ;  /* 0x0000685801007387 */ /* 0x0009e80000100a00 */
[----:B------:R-:W2:Y:S01]  /*12220*/  LDL.LU.64 R210, [R1+0x5f8] ;  /* 0x0005f80001d27983 */ /* 0x000ea20000300a00 */
[----:B------:R-:W-:Y:S01]  /*12230*/  VIADD R0, R236, 0xffffff24 ;  /* 0xffffff24ec007836 */ /* 0x000fe20000000000 */
[----:B------:R-:W1:Y:S02]  /*12240*/  LDC R84, c[0x0][0x3a0] ;  /* 0x0000e800ff547b82 */ /* 0x000e640000000800 */
[----:B------:R-:W2:Y:S01]  /*12250*/  LDL.LU.64 R222, [R1+0x600] ;  /* 0x0006000001de7983 */ /* 0x000ea20000300a00 */
[----:B------:R-:W-:-:S03]  /*12260*/  IMAD.WIDE R236, R2, 0x4, R212 ;  /* 0x0000000402ec7825 */ /* 0x000fc600078e02d4 */
[----:B------:R-:W2:Y:S04]  /*12270*/  LDL.LU.64 R220, [R1+0x608] ;  /* 0x0006080001dc7983 */ /* 0x000ea80000300a00 */
[----:B------:R-:W2:Y:S01]  /*12280*/  LDL.LU.64 R212, [R1+0x610] ;  /* 0x0006100001d47983 */ /* 0x000ea20000300a00 */
[----:B------:R-:W-:Y:S02]  /*12290*/  IADD3 R93, PT, PT, R201, -0xdb, RZ ;  /* 0xffffff25c95d7810 */ /* 0x000fe40007ffe0ff */
[----:B------:R-:W1:Y:S01]  /*122a0*/  LDC R201, c[0x0][0x3a0] ;  /* 0x0000e800ffc97b82 */ /* 0x000e620000000800 */
[----:B------:R1:W-:Y:S04]  /*122b0*/  LDGSTS.E [R82+0x35800], desc[UR16][R90.64], !P4 ;  /* 0x358000005a527fae */ /* 0x0003e8000e1a1010 */
[----:B------:R4:W-:Y:S01]  /*122c0*/  LDGSTS.E [R82+0x35a00], desc[UR16][R88.64], !P4 ;  /* 0x35a0000058527fae */ /* 0x0009e2000e1a1010 */
[----:B------:R-:W-:-:S03]  /*122d0*/  ISETP.GE.U32.AND P4, PT, R93, 0x7ffffea6, PT ;  /* 0x7ffffea65d00780c */ /* 0x000fc60003f86070 */
[----:B------:R-:W-:Y:S01]  /*122e0*/  LDGSTS.E [R82+0x35c00], desc[UR16][R236.64], !P5 ;  /* 0x35c00000ec527fae */ /* 0x000fe2000e9a1010 */
[----:B------:R-:W-:-:S03]  /*122f0*/  VIADD R93, R87, 0xffffff23 ;  /* 0xffffff23575d7836 */ /* 0x000fc60000000000 */
[----:B------:R-:W-:Y:S01]  /*12300*/  LDGSTS.E [R82+0x35e00], desc[UR16][R234.64], !P5 ;  /* 0x35e00000ea527fae */ /* 0x000fe2000e9a1010 */
[----:B------:R-:W-:Y:S02]  /*12310*/  ISETP.GE.U32.AND P5, PT, R0, 0x7ffffea5, PT ;  /* 0x7ffffea50000780c */ /* 0x000fe40003fa6070 */
[----:B------:R-:W-:Y:S01]  /*12320*/  IADD3 R0, PT, PT, R86, -0xde, RZ ;  /* 0xffffff2256007810 */ /* 0x000fe20007ffe0ff */
[----:B---3--:R-:W-:-:S04]  /*12330*/  IMAD.WIDE R198, R2, 0x4, R224 ;  /* 0x0000000402c67825 */ /* 0x008fc800078e02e0 */
[C---:B-1----:R-:W-:Y:S01]  /*12340*/  IMAD.WIDE R90, R2.reuse, 0x4, R218 ;  /* 0x00000004025a7825 */ /* 0x042fe200078e02da */
[----:B------:R1:W-:Y:S04]  /*12350*/  STL.64 [R1+0x170], R198 ;  /* 0x000170c601007387 */ /* 0x0003e80000100a00 */
[----:B------:R3:W-:Y:S04]  /*12360*/  STL.64 [R1+0x178], R90 ;  /* 0x0001785a01007387 */ /* 0x0007e80000100a00 */
[----:B------:R1:W-:Y:S04]  /*12370*/  LDGSTS.E [R82+0x36000], desc[UR16][R198.64], !P6 ;  /* 0x36000000c6527fae */ /* 0x0003e8000f1a1010 */
[----:B------:R3:W-:Y:S01]  /*12380*/  LDGSTS.E [R82+0x36200], desc[UR16][R90.64], !P6 ;  /* 0x362000005a527fae */ /* 0x0007e2000f1a1010 */
[----:B----4-:R-:W-:-:S03]  /*12390*/  IMAD.WIDE R88, R2, 0x4, R216 ;  /* 0x0000000402587825 */ /* 0x010fc600078e02d8 */
[----:B------:R-:W4:Y:S01]  /*123a0*/  LDL.LU.64 R216, [R1+0x618] ;  /* 0x0006180001d87983 */ /* 0x000f220000300a00 */
[----:B------:R-:W-:-:S03]  /*123b0*/  IMAD.WIDE R86, R2, 0x4, R214 ;  /* 0x0000000402567825 */ /* 0x000fc600078e02d6 */
[----:B------:R-:W4:Y:S04]  /*123c0*/  LDL.LU.64 R224, [R1+0x620] ;  /* 0x0006200001e07983 */ /* 0x000f280000300a00 */
[----:B------:R-:W-:Y:S04]  /*123d0*/  STL.64 [R1+0x188], R88 ;  /* 0x0001885801007387 */ /* 0x000fe80000100a00 */
[----:B------:R1:W-:Y:S04]  /*123e0*/  STL.64 [R1+0x190], R86 ;  /* 0x0001905601007387 */ /* 0x0003e80000100a00 */
[----:B------:R-:W4:Y:S04]  /*123f0*/  LDL.LU.64 R218, [R1+0x628] ;  /* 0x0006280001da7983 */ /* 0x000f280000300a00 */
[----:B------:R-:W4:Y:S04]  /*12400*/  LDL.LU.64 R214, [R1+0x630] ;  /* 0x0006300001d67983 */ /* 0x000f280000300a00 */
[----:B------:R-:W-:Y:S04]  /*12410*/  LDGSTS.E [R82+0x36400], desc[UR16][R88.64], !P3 ;  /* 0x3640000058527fae */ /* 0x000fe8000d9a1010 */
[----:B------:R1:W-:Y:S01]  /*12420*/  LDGSTS.E [R82+0x36600], desc[UR16][R86.64], !P3 ;  /* 0x3660000056527fae */ /* 0x0003e2000d9a1010 */
[----:B--2---:R-:W-:-:S04]  /*12430*/  IMAD.WIDE R210, R2, 0x4, R210 ;  /* 0x0000000402d27825 */ /* 0x004fc800078e02d2 */
[C---:B-1----:R-:W-:Y:S01]  /*12440*/  IMAD.WIDE R198, R2.reuse, 0x4, R222 ;  /* 0x0000000402c67825 */ /* 0x042fe200078e02de */
[----:B------:R1:W-:Y:S03]  /*12450*/  STL.64 [R1+0x1a0], R210 ;  /* 0x0001a0d201007387 */ /* 0x0003e60000100a00 */
[C---:B---3--:R-:W-:Y:S01]  /*12460*/  IMAD.WIDE R90, R2.reuse, 0x4, R220 ;  /* 0x00000004025a7825 */ /* 0x048fe200078e02dc */
[----:B------:R2:W-:Y:S01]  /*12470*/  STL.64 [R1+0x1a8], R198 ;  /* 0x0001a8c601007387 */ /* 0x0005e20000100a00 */
[----:B------:R-:W-:Y:S01]  /*12480*/  ISETP.GE.U32.AND P6, PT, R93, 0x7ffffea4, PT ;  /* 0x7ffffea45d00780c */ /* 0x000fe20003fc6070 */
[----:B------:R-:W3:Y:S01]  /*12490*/  LDC R87, c[0x0][0x3a0] ;  /* 0x0000e800ff577b82 */ /* 0x000ee20000000800 */
[----:B------:R-:W-:Y:S01]  /*124a0*/  IMAD.WIDE R88, R2, 0x4, R212 ;  /* 0x0000000402587825 */ /* 0x000fe200078e02d4 */
[----:B------:R-:W3:Y:S04]  /*124b0*/  LDL.LU.64 R222, [R1+0x638] ;  /* 0x0006380001de7983 */ /* 0x000ee80000300a00 */
[----:B------:R-:W3:Y:S02]  /*124c0*/  LDL.LU.64 R220, [R1+0x640] ;  /* 0x0006400001dc7983 */ /* 0x000ee40000300a00 */
[----:B------:R-:W2:Y:S02]  /*124d0*/  LDC R86, c[0x0][0x3a0] ;  /* 0x0000e800ff567b82 */ /* 0x000ea40000000800 */
[----:B------:R1:W-:Y:S04]  /*124e0*/  STL.64 [R1+0x1b8], R90 ;  /* 0x0001b85a01007387 */ /* 0x0003e80000100a00 */
[----:B------:R1:W-:Y:S04]  /*124f0*/  STL.64 [R1+0x1c0], R88 ;  /* 0x0001c05801007387 */ /* 0x0003e80000100a00 */
[----:B------:R-:W-:Y:S04]  /*12500*/  LDGSTS.E [R82+0x36800], desc[UR16][R210.64], !P4 ;  /* 0x36800000d2527fae */ /* 0x000fe8000e1a1010 */
[----:B------:R-:W3:Y:S04]  /*12510*/  LDL.LU.64 R212, [R1+0x648] ;  /* 0x0006480001d47983 */ /* 0x000ee80000300a00 */
[----:B------:R2:W-:Y:S04]  /*12520*/  LDGSTS.E [R82+0x36a00], desc[UR16][R198.64], !P4 ;  /* 0x36a00000c6527fae */ /* 0x0005e8000e1a1010 */
[----:B-1----:R-:W3:Y:S01]  /*12530*/  LDL.LU.64 R210, [R1+0x650] ;  /* 0x0006500001d27983 */ /* 0x002ee20000300a00 */
[----:B------:R-:W-:-:S03]  /*12540*/  ISETP.GE.U32.AND P3, PT, R0, 0x7ffffea3, PT ;  /* 0x7ffffea30000780c */ /* 0x000fc60003f66070 */
[----:B------:R1:W-:Y:S04]  /*12550*/  LDGSTS.E [R82+0x36c00], desc[UR16][R90.64], !P5 ;  /* 0x36c000005a527fae */ /* 0x0003e8000e9a1010 */
[----:B------:R1:W-:Y:S01]  /*12560*/  LDGSTS.E [R82+0x36e00], desc[UR16][R88.64], !P5 ;  /* 0x36e0000058527fae */ /* 0x0003e2000e9a1010 */
[----:B------:R-:W-:Y:S02]  /*12570*/  VIADD R0, R85, 0xffffff20 ;  /* 0xffffff2055007836 */ /* 0x000fe40000000000 */
[----:B------:R-:W-:Y:S01]  /*12580*/  VIADD R93, R252, 0xffffff21 ;  /* 0xffffff21fc5d7836 */ /* 0x000fe20000000000 */
[----:B------:R-:W1:Y:S02]  /*12590*/  LDC R85, c[0x0][0x3a0] ;  /* 0x0000e800ff557b82 */ /* 0x000e640000000800 */
[----:B------:R-:W-:Y:S01]  /*125a0*/  ISETP.GE.U32.AND P5, PT, R0, 0x7ffffea1, PT ;  /* 0x7ffffea10000780c */ /* 0x000fe20003fa6070 */
[----:B------:R-:W-:Y:S01]  /*125b0*/  VIADD R0, R84, 0xffffff1e ;  /* 0xffffff1e54007836 */ /* 0x000fe20000000000 */
[----:B------:R-:W-:-:S02]  /*125c0*/  ISETP.GE.U32.AND P4, PT, R93, 0x7ffffea2, PT ;  /* 0x7ffffea25d00780c */ /* 0x000fc40003f86070 */
[----:B------:R-:W-:Y:S02]  /*125d0*/  IADD3 R93, PT, PT, R201, -0xe1, RZ ;  /* 0xffffff1fc95d7810 */ /* 0x000fe40007ffe0ff */
[----:B------:R-:W1:Y:S08]  /*125e0*/  LDC R252, c[0x0][0x3a0] ;  /* 0x0000e800fffc7b82 */ /* 0x000e700000000800 */
[----:B------:R-:W1:Y:S08]  /*125f0*/  LDC R84, c[0x0][0x3a0] ;  /* 0x0000e800ff547b82 */ /* 0x000e700000000800 */
[----:B------:R-:W1:Y:S01]  /*12600*/  LDC R201, c[0x0][0x3a0] ;  /* 0x0000e800ffc97b82 */ /* 0x000e620000000800 */
[----:B----4-:R-:W-:-:S04]  /*12610*/  IMAD.WIDE R216, R2, 0x4, R216 ;  /* 0x0000000402d87825 */ /* 0x010fc800078e02d8 */
[C---:B--2---:R-:W-:Y:S01]  /*12620*/  IMAD.WIDE R198, R2.reuse, 0x4, R224 ;  /* 0x0000000402c67825 */ /* 0x044fe200078e02e0 */
[----:B------:R2:W-:Y:S04]  /*12630*/  STL.64 [R1+0x1d0], R216 ;  /* 0x0001d0d801007387 */ /* 0x0005e80000100a00 */
[----:B------:R4:W-:Y:S04]  /*12640*/  STL.64 [R1+0x1d8], R198 ;  /* 0x0001d8c601007387 */ /* 0x0009e80000100a00 */
[----:B------:R-:W-:Y:S01]  /*12650*/  LDGSTS.E [R82+0x37000], desc[UR16][R216.64], !P6 ;  /* 0x37000000d8527fae */ /* 0x000fe2000f1a1010 */
[----:B-1----:R-:W-:-:S03]  /*12660*/  IMAD.WIDE R90, R2, 0x4, R218 ;  /* 0x00000004025a7825 */ /* 0x002fc600078e02da */
[----:B------:R4:W-:Y:S01]  /*12670*/  LDGSTS.E [R82+0x37200], desc[UR16][R198.64], !P6 ;  /* 0x37200000c6527fae */ /* 0x0009e2000f1a1010 */
[----:B------:R-:W-:-:S03]  /*12680*/  IMAD.WIDE R88, R2, 0x4, R214 ;  /* 0x0000000402587825 */ /* 0x000fc600078e02d6 */
[----:B------:R1:W-:Y:S04]  /*12690*/  LDGSTS.E [R82+0x37400], desc[UR16][R90.64], !P3 ;  /* 0x374000005a527fae */ /* 0x0003e8000d9a1010 */
[----:B------:R-:W3:Y:S04]  /*126a0*/  LDL.LU.64 R214, [R1+0x658] ;  /* 0x0006580001d67983 */ /* 0x000ee80000300a00 */
[----:B------:R-:W3:Y:S04]  /*126b0*/  LDL.LU.64 R224, [R1+0x660] ;  /* 0x0006600001e07983 */ /* 0x000ee80000300a00 */
[----:B------:R1:W-:Y:S04]  /*126c0*/  STL.64 [R1+0x1e8], R90 ;  /* 0x0001e85a01007387 */ /* 0x0003e80000100a00 */
[----:B------:R1:W-:Y:S04]  /*126d0*/  STL.64 [R1+0x1f0], R88 ;  /* 0x0001f05801007387 */ /* 0x0003e80000100a00 */
[----:B------:R-:W3:Y:S04]  /*126e0*/  LDL.LU.64 R218, [R1+0x668] ;  /* 0x0006680001da7983 */ /* 0x000ee80000300a00 */
[----:B--2---:R-:W2:Y:S01]  /*126f0*/  LDL.LU.64 R216, [R1+0x670] ;  /* 0x0006700001d87983 */ /* 0x004ea20000300a00 */
[----:B------:R-:W-:Y:S01]  /*12700*/  ISETP.GE.U32.AND P6, PT, R93, 0x7ffffea0, PT ;  /* 0x7ffffea05d00780c */ /* 0x000fe20003fc6070 */
[----:B---3--:R-:W-:-:S02]  /*12710*/  VIADD R93, R87, 0xffffff1d ;  /* 0xffffff1d575d7836 */ /* 0x008fc40000000000 */
[----:B------:R3:W-:Y:S01]  /*12720*/  LDGSTS.E [R82+0x37600], desc[UR16][R88.64], !P3 ;  /* 0x3760000058527fae */ /* 0x0007e2000d9a1010 */
[----:B------:R-:W-:Y:S02]  /*12730*/  ISETP.GE.U32.AND P3, PT, R0, 0x7ffffe9f, PT ;  /* 0x7ffffe9f0000780c */ /* 0x000fe40003f66070 */
[----:B------:R-:W-:Y:S01]  /*12740*/  IADD3 R0, PT, PT, R86, -0xe4, RZ ;  /* 0xffffff1c56007810 */ /* 0x000fe20007ffe0ff */
[----:B----4-:R-:W-:-:S04]  /*12750*/  IMAD.WIDE R198, R2, 0x4, R222 ;  /* 0x0000000402c67825 */ /* 0x010fc800078e02de */
[C---:B-1----:R-:W-:Y:S01]  /*12760*/  IMAD.WIDE R90, R2.reuse, 0x4, R220 ;  /* 0x00000004025a7825 */ /* 0x042fe200078e02dc */
[----:B------:R-:W-:Y:S04]  /*12770*/  STL.64 [R1+0x200], R198 ;  /* 0x000200c601007387 */ /* 0x000fe80000100a00 */
[----:B------:R-:W-:Y:S04]  /*12780*/  STL.64 [R1+0x208], R90 ;  /* 0x0002085a01007387 */ /* 0x000fe80000100a00 */
[----:B------:R-:W-:Y:S04]  /*12790*/  LDGSTS.E [R82+0x37800], desc[UR16][R198.64], !P4 ;  /* 0x37800000c6527fae */ /* 0x000fe8000e1a1010 */
[----:B------:R-:W-:Y:S01]  /*127a0*/  LDGSTS.E [R82+0x37a00], desc[UR16][R90.64], !P4 ;  /* 0x37a000005a527fae */ /* 0x000fe2000e1a1010 */
[----:B---3--:R-:W-:-:S03]  /*127b0*/  IMAD.WIDE R88, R2, 0x4, R212 ;  /* 0x0000000402587825 */ /* 0x008fc600078e02d4 */
[----:B------:R-:W3:Y:S04]  /*127c0*/  LDL.LU.64 R212, [R1+0x678] ;  /* 0x0006780001d47983 */ /* 0x000ee80000300a00 */
[----:B------:R-:W4:Y:S01]  /*127d0*/  LDL.LU.64 R222, [R1+0x680] ;  /* 0x0006800001de7983 */ /* 0x000f220000300a00 */
[----:B------:R-:W-:-:S03]  /*127e0*/  IMAD.WIDE R86, R2, 0x4, R210 ;  /* 0x0000000402567825 */ /* 0x000fc600078e02d2 */
[----:B------:R-:W-:Y:S04]  /*127f0*/  STL.64 [R1+0x218], R88 ;  /* 0x0002185801007387 */ /* 0x000fe80000100a00 */
[----:B------:R1:W-:Y:S04]  /*12800*/  STL.64 [R1+0x220], R86 ;  /* 0x0002205601007387 */ /* 0x0003e80000100a00 */
[----:B------:R-:W4:Y:S04]  /*12810*/  LDL.LU.64 R220, [R1+0x688] ;  /* 0x0006880001dc7983 */ /* 0x000f280000300a00 */
[----:B------:R-:W4:Y:S04]  /*12820*/  LDL.LU.64 R210, [R1+0x690] ;  /* 0x0006900001d27983 */ /* 0x000f280000300a00 */
[----:B------:R-:W-:Y:S04]  /*12830*/  LDGSTS.E [R82+0x37c00], desc[UR16][R88.64], !P5 ;  /* 0x37c0000058527fae */ /* 0x000fe8000e9a1010 */
[----:B------:R1:W-:Y:S01]  /*12840*/  LDGSTS.E [R82+0x37e00], desc[UR16][R86.64], !P5 ;  /* 0x37e0000056527fae */ /* 0x0003e2000e9a1010 */
[----:B------:R-:W-:Y:S01]  /*12850*/  ISETP.GE.U32.AND P4, PT, R93, 0x7ffffe9e, PT ;  /* 0x7ffffe9e5d00780c */ /* 0x000fe20003f86070 */
[C---:B------:R-:W-:Y:S01]  /*12860*/  IMAD.WIDE R214, R2.reuse, 0x4, R214 ;  /* 0x0000000402d67825 */ /* 0x040fe200078e02d6 */
[----:B-1----:R-:W1:Y:S03]  /*12870*/  LDC R87, c[0x0][0x3a0] ;  /* 0x0000e800ff577b82 */ /* 0x002e660000000800 */
[C---:B------:R-:W-:Y:S01]  /*12880*/  IMAD.WIDE R198, R2.reuse, 0x4, R224 ;  /* 0x0000000402c67825 */ /* 0x040fe200078e02e0 */
[----:B------:R2:W-:Y:S04]  /*12890*/  STL.64 [R1+0x230], R214 ;  /* 0x000230d601007387 */ /* 0x0005e80000100a00 */
[----:B------:R4:W-:Y:S01]  /*128a0*/  STL.64 [R1+0x238], R198 ;  /* 0x000238c601007387 */ /* 0x0009e20000100a00 */
[----:B------:R-:W1:Y:S03]  /*128b0*/  LDC R86, c[0x0][0x3a0] ;  /* 0x0000e800ff567b82 */ /* 0x000e660000000800 */
[----:B------:R-:W4:Y:S01]  /*128c0*/  LDL.LU.64 R224, [R1+0x698] ;  /* 0x0006980001e07983 */ /* 0x000f220000300a00 */
[----:B------:R-:W-:-:S03]  /*128d0*/  IMAD.WIDE R90, R2, 0x4, R218 ;  /* 0x00000004025a7825 */ /* 0x000fc600078e02da */
[----:B------:R-:W-:Y:S01]  /*128e0*/  LDGSTS.E [R82+0x38000], desc[UR16][R214.64], !P6 ;  /* 0x38000000d6527fae */ /* 0x000fe2000f1a1010 */
[----:B--2---:R-:W-:-:S03]  /*128f0*/  IMAD.WIDE R88, R2, 0x4, R216 ;  /* 0x0000000402587825 */ /* 0x004fc600078e02d8 */
[----:B------:R-:W2:Y:S04]  /*12900*/  LDL.LU.64 R218, [R1+0x6a0] ;  /* 0x0006a00001da7983 */ /* 0x000ea80000300a00 */
[----:B------:R1:W-:Y:S04]  /*12910*/  STL.64 [R1+0x248], R90 ;  /* 0x0002485a01007387 */ /* 0x0003e80000100a00 */
[----:B------:R1:W-:Y:S04]  /*12920*/  STL.64 [R1+0x250], R88 ;  /* 0x0002505801007387 */ /* 0x0003e80000100a00 */
[----:B------:R-:W2:Y:S04]  /*12930*/  LDL.LU.64 R216, [R1+0x6a8] ;  /* 0x0006a80001d87983 */ /* 0x000ea80000300a00 */
[----:B------:R-:W2:Y:S04]  /*12940*/  LDL.LU.64 R214, [R1+0x6b0] ;  /* 0x0006b00001d67983 */ /* 0x000ea80000300a00 */
[----:B------:R4:W-:Y:S04]  /*12950*/  LDGSTS.E [R82+0x38200], desc[UR16][R198.64], !P6 ;  /* 0x38200000c6527fae */ /* 0x0009e8000f1a1010 */
[----:B------:R1:W-:Y:S04]  /*12960*/  LDGSTS.E [R82+0x38400], desc[UR16][R90.64], !P3 ;  /* 0x384000005a527fae */ /* 0x0003e8000d9a1010 */
[----:B------:R1:W-:Y:S01]  /*12970*/  LDGSTS.E [R82+0x38600], desc[UR16][R88.64], !P3 ;  /* 0x3860000058527fae */ /* 0x0003e2000d9a1010 */
[----:B---3--:R-:W-:-:S04]  /*12980*/  IMAD.WIDE R212, R2, 0x4, R212 ;  /* 0x0000000402d47825 */ /* 0x008fc800078e02d4 */
[C---:B----4-:R-:W-:Y:S01]  /*12990*/  IMAD.WIDE R198, R2.reuse, 0x4, R222 ;  /* 0x0000000402c67825 */ /* 0x050fe200078e02de */
[----:B------:R3:W-:Y:S04]  /*129a0*/  STL.64 [R1+0x260], R212 ;  /* 0x000260d401007387 */ /* 0x0007e80000100a00 */
[----:B------:R4:W-:Y:S04]  /*129b0*/  STL.64 [R1+0x268], R198 ;  /* 0x000268c601007387 */ /* 0x0009e80000100a00 */
[----:B------:R-:W-:Y:S01]  /*129c0*/  LDGSTS.E [R82+0x38800], desc[UR16][R212.64], !P4 ;  /* 0x38800000d4527fae */ /* 0x000fe2000e1a1010 */
[----:B-1----:R-:W-:Y:S01]  /*129d0*/  IMAD.WIDE R90, R2, 0x4, R220 ;  /* 0x00000004025a7825 */ /* 0x002fe200078e02dc */
[----:B------:R-:W-:-:S02]  /*129e0*/  ISETP.GE.U32.AND P5, PT, R0, 0x7ffffe9d, PT ;  /* 0x7ffffe9d0000780c */ /* 0x000fc40003fa6070 */
[----:B------:R4:W-:Y:S01]  /*129f0*/  LDGSTS.E [R82+0x38a00], desc[UR16][R198.64], !P4 ;  /* 0x38a00000c6527fae */ /* 0x0009e2000e1a1010 */
[----:B------:R-:W-:-:S03]  /*12a00*/  IMAD.WIDE R88, R2, 0x4, R210 ;  /* 0x0000000402587825 */ /* 0x000fc600078e02d2 */
[----:B------:R-:W2:Y:S04]  /*12a10*/  LDL.LU.64 R210, [R1+0x6b8] ;  /* 0x0006b80001d27983 */ /* 0x000ea80000300a00 */
[----:B------:R-:W2:Y:S04]  /*12a20*/  LDL.LU.64 R222, [R1+0x6c0] ;  /* 0x0006c00001de7983 */ /* 0x000ea80000300a00 */
[----:B------:R2:W-:Y:S04]  /*12a30*/  STL.64 [R1+0x278], R90 ;  /* 0x0002785a01007387 */ /* 0x0005e80000100a00 */
[----:B------:R1:W-:Y:S04]  /*12a40*/  STL.64 [R1+0x280], R88 ;  /* 0x0002805801007387 */ /* 0x0003e80000100a00 */
[----:B------:R-:W2:Y:S04]  /*12a50*/  LDL.LU.64 R220, [R1+0x6c8] ;  /* 0x0006c80001dc7983 */ /* 0x000ea80000300a00 */
[----:B---3--:R-:W3:Y:S01]  /*12a60*/  LDL.LU.64 R212, [R1+0x6d0] ;  /* 0x0006d00001d47983 */ /* 0x008ee20000300a00 */
[----:B------:R-:W-:-:S02]  /*12a70*/  VIADD R0, R85, 0xffffff1a ;  /* 0xffffff1a55007836 */ /* 0x000fc40000000000 */
[----:B------:R-:W-:Y:S01]  /*12a80*/  VIADD R93, R252, 0xffffff1b ;  /* 0xffffff1bfc5d7836 */ /* 0x000fe20000000000 */
[----:B------:R2:W-:Y:S01]  /*12a90*/  LDGSTS.E [R82+0x38c00], desc[UR16][R90.64], !P5 ;  /* 0x38c000005a527fae */ /* 0x0005e2000e9a1010 */
[----:B------:R-:W1:Y:S01]  /*12aa0*/  LDC R85, c[0x0][0x3a0] ;  /* 0x0000e800ff557b82 */ /* 0x000e620000000800 */
[----:B------:R-:W-:Y:S01]  /*12ab0*/  ISETP.GE.U32.AND P3, PT, R0, 0x7ffffe9b, PT ;  /* 0x7ffffe9b0000780c */ /* 0x000fe20003f66070 */
[----:B------:R-:W-:Y:S01]  /*12ac0*/  VIADD R0, R84, 0xffffff18 ;  /* 0xffffff1854007836 */ /* 0x000fe20000000000 */
[----:B------:R-:W-:Y:S01]  /*12ad0*/  ISETP.GE.U32.AND P6, PT, R93, 0x7ffffe9c, PT ;  /* 0x7ffffe9c5d00780c */ /* 0x000fe20003fc6070 */
[----:B------:R1:W-:Y:S01]  /*12ae0*/  LDGSTS.E [R82+0x38e00], desc[UR16][R88.64], !P5 ;  /* 0x38e0000058527fae */ /* 0x0003e2000e9a1010 */
[----:B------:R-:W-:Y:S02]  /*12af0*/  IADD3 R93, PT, PT, R201, -0xe7, RZ ;  /* 0xffffff19c95d7810 */ /* 0x000fe40007ffe0ff */
[----:B------:R-:W-:Y:S01]  /*12b00*/  ISETP.GE.U32.AND P5, PT, R0, 0x7ffffe99, PT ;  /* 0x7ffffe990000780c */ /* 0x000fe20003fa6070 */
[----:B------:R-:W1:Y:S01]  /*12b10*/  LDC R252, c[0x0][0x3a0] ;  /* 0x0000e800fffc7b82 */ /* 0x000e620000000800 */
[----:B------:R-:W-:Y:S01]  /*12b20*/  ISETP.GE.U32.AND P4, PT, R93, 0x7ffffe9a, PT ;  /* 0x7ffffe9a5d00780c */ /* 0x000fe20003f86070 */
[----:B------:R-:W-:Y:S01]  /*12b30*/  VIADD R93, R87, 0xffffff17 ;  /* 0xffffff17575d7836 */ /* 0x000fe20000000000 */
[----:B------:R-:W-:-:S05]  /*12b40*/  IADD3 R0, PT, PT, R86, -0xea, RZ ;  /* 0xffffff1656007810 */ /* 0x000fca0007ffe0ff */
[----:B------:R-:W1:Y:S08]  /*12b50*/  LDC R84, c[0x0][0x3a0] ;  /* 0x0000e800ff547b82 */ /* 0x000e700000000800 */
[----:B------:R-:W1:Y:S01]  /*12b60*/  LDC R201, c[0x0][0x3a0] ;  /* 0x0000e800ffc97b82 */ /* 0x000e620000000800 */
[----:B----4-:R-:W-:-:S04]  /*12b70*/  IMAD.WIDE R198, R2, 0x4, R224 ;  /* 0x0000000402c67825 */ /* 0x010fc800078e02e0 */
[C---:B--2---:R-:W-:Y:S01]  /*12b80*/  IMAD.WIDE R90, R2.reuse, 0x4, R218 ;  /* 0x00000004025a7825 */ /* 0x044fe200078e02da */
[----:B------:R2:W-:Y:S04]  /*12b90*/  STL.64 [R1+0x290], R198 ;  /* 0x000290c601007387 */ /* 0x0005e80000100a00 */
[----:B------:R4:W-:Y:S04]  /*12ba0*/  STL.64 [R1+0x298], R90 ;  /* 0x0002985a01007387 */ /* 0x0009e80000100a00 */
[----:B------:R2:W-:Y:S01]  /*12bb0*/  LDGSTS.E [R82+0x39000], desc[UR16][R198.64], !P6 ;  /* 0x39000000c6527fae */ /* 0x0005e2000f1a1010 */
[----:B-1----:R-:W-:-:S03]  /*12bc0*/  IMAD.WIDE R88, R2, 0x4, R216 ;  /* 0x0000000402587825 */ /* 0x002fc600078e02d8 */
[----:B------:R4:W-:Y:S01]  /*12bd0*/  LDGSTS.E [R82+0x39200], desc[UR16][R90.64], !P6 ;  /* 0x392000005a527fae */ /* 0x0009e2000f1a1010 */
[----:B------:R-:W-:-:S03]  /*12be0*/  IMAD.WIDE R86, R2, 0x4, R214 ;  /* 0x0000000402567825 */ /* 0x000fc600078e02d6 */
[----:B------:R-:W-:Y:S04]  /*12bf0*/  LDGSTS.E [R82+0x39400], desc[UR16][R88.64], !P3 ;  /* 0x3940000058527fae */ /* 0x000fe8000d9a1010 */
[----:B------:R-:W3:Y:S04]  /*12c00*/  LDL.LU.64 R214, [R1+0x6d8] ;  /* 0x0006d80001d67983 */ /* 0x000ee80000300a00 */
[----:B------:R-:W3:Y:S04]  /*12c10*/  LDL.LU.64 R224, [R1+0x6e0] ;  /* 0x0006e00001e07983 */ /* 0x000ee80000300a00 */
[----:B------:R-:W-:Y:S04]  /*12c20*/  STL.64 [R1+0x2a8], R88 ;  /* 0x0002a85801007387 */ /* 0x000fe80000100a00 */
[----:B------:R1:W-:Y:S04]  /*12c30*/  STL.64 [R1+0x2b0], R86 ;  /* 0x0002b05601007387 */ /* 0x0003e80000100a00 */
[----:B------:R-:W3:Y:S04]  /*12c40*/  LDL.LU.64 R218, [R1+0x6e8] ;  /* 0x0006e80001da7983 */ /* 0x000ee80000300a00 */
[----:B------:R-:W3:Y:S04]  /*12c50*/  LDL.LU.64 R216, [R1+0x6f0] ;  /* 0x0006f00001d87983 */ /* 0x000ee80000300a00 */
[----:B------:R1:W-:Y:S01]  /*12c60*/  LDGSTS.E [R82+0x39600], desc[UR16][R86.64], !P3 ;  /* 0x3960000056527fae */ /* 0x0003e2000d9a1010 */
[----:B------:R-:W-:-:S04]  /*12c70*/  IMAD.WIDE R210, R2, 0x4, R210 ;  /* 0x0000000402d27825 */ /* 0x000fc800078e02d2 */
[C---:B--2---:R-:W-:Y:S01]  /*12c80*/  IMAD.WIDE R198, R2.reuse, 0x4, R222 ;  /* 0x0000000402c67825 */ /* 0x044fe200078e02de */
[----:B------:R2:W-:Y:S03]  /*12c90*/  STL.64 [R1+0x2c0], R210 ;  /* 0x0002c0d201007387 */ /* 0x0005e60000100a00 */
[C---:B----4-:R-:W-:Y:S01]  /*12ca0*/  IMAD.WIDE R90, R2.reuse, 0x4, R220 ;  /* 0x00000004025a7825 */ /* 0x050fe200078e02dc */
[----:B------:R4:W-:Y:S01]  /*12cb0*/  STL.64 [R1+0x2c8], R198 ;  /* 0x0002c8c601007387 */ /* 0x0009e20000100a00 */
[----:B------:R-:W-:Y:S01]  /*12cc0*/  ISETP.GE.U32.AND P6, PT, R93, 0x7ffffe98, PT ;  /* 0x7ffffe985d00780c */ /* 0x000fe20003fc6070 */
[----:B-1----:R-:W1:Y:S01]  /*12cd0*/  LDC R87, c[0x0][0x3a0] ;  /* 0x0000e800ff577b82 */ /* 0x002e620000000800 */
[----:B---3--:R-:W-:Y:S01]  /*12ce0*/  IMAD.WIDE R88, R2, 0x4, R212 ;  /* 0x0000000402587825 */ /* 0x008fe200078e02d4 */
[----:B------:R-:W3:Y:S04]  /*12cf0*/  LDL.LU.64 R222, [R1+0x6f8] ;  /* 0x0006f80001de7983 */ /* 0x000ee80000300a00 */
[----:B------:R-:W3:Y:S02]  /*12d00*/  LDL.LU.64 R220, [R1+0x700] ;  /* 0x0007000001dc7983 */ /* 0x000ee40000300a00 */
[----:B------:R-:W1:Y:S02]  /*12d10*/  LDC R86, c[0x0][0x3a0] ;  /* 0x0000e800ff567b82 */ /* 0x000e640000000800 */
[----:B------:R1:W-:Y:S04]  /*12d20*/  STL.64 [R1+0x2d8], R90 ;  /* 0x0002d85a01007387 */ /* 0x0003e80000100a00 */
[----:B------:R1:W-:Y:S04]  /*12d30*/  STL.64 [R1+0x2e0], R88 ;  /* 0x0002e05801007387 */ /* 0x0003e80000100a00 */
[----:B------:R-:W-:Y:S04]  /*12d40*/  LDGSTS.E [R82+0x39800], desc[UR16][R210.64], !P4 ;  /* 0x39800000d2527fae */ /* 0x000fe8000e1a1010 */
[----:B------:R-:W3:Y:S04]  /*12d50*/  LDL.LU.64 R212, [R1+0x708] ;  /* 0x0007080001d47983 */ /* 0x000ee80000300a00 */
[----:B------:R4:W-:Y:S04]  /*12d60*/  LDGSTS.E [R82+0x39a00], desc[UR16][R198.64], !P4 ;  /* 0x39a00000c6527fae */ /* 0x0009e8000e1a1010 */
[----:B--2---:R-:W2:Y:S01]  /*12d70*/  LDL.LU.64 R210, [R1+0x710] ;  /* 0x0007100001d27983 */ /* 0x004ea20000300a00 */
        /* <DEDUP_REMOVED lines=13> */
[----:B------:R-:W-:-:S04]  /*12e50*/  IMAD.WIDE R214, R2, 0x4, R214 ;  /* 0x0000000402d67825 */ /* 0x000fc800078e02d6 */
[C---:B----4-:R-:W-:Y:S01]  /*12e60*/  IMAD.WIDE R198, R2.reuse, 0x4, R224 ;  /* 0x0000000402c67825 */ /* 0x050fe200078e02e0 */
[----:B------:R4:W-:Y:S04]  /*12e70*/  STL.64 [R1+0x2f0], R214 ;  /* 0x0002f0d601007387 */ /* 0x0009e80000100a00 */
[----:B------:R3:W-:Y:S04]  /*12e80*/  STL.64 [R1+0x2f8], R198 ;  /* 0x0002f8c601007387 */ /* 0x0007e80000100a00 */
[----:B------:R-:W-:Y:S01]  /*12e90*/  LDGSTS.E [R82+0x3a000], desc[UR16][R214.64], !P6 ;  /* 0x3a000000d6527fae */ /* 0x000fe2000f1a1010 */
[----:B-1----:R-:W-:-:S03]  /*12ea0*/  IMAD.WIDE R90, R2, 0x4, R218 ;  /* 0x00000004025a7825 */ /* 0x002fc600078e02da */
[----:B------:R3:W-:Y:S01]  /*12eb0*/  LDGSTS.E [R82+0x3a200], desc[UR16][R198.64], !P6 ;  /* 0x3a200000c6527fae */ /* 0x0007e2000f1a1010 */
[----:B------:R-:W-:-:S03]  /*12ec0*/  IMAD.WIDE R88, R2, 0x4, R216 ;  /* 0x0000000402587825 */ /* 0x000fc600078e02d8 */
[----:B------:R-:W2:Y:S04]  /*12ed0*/  LDL.LU.64 R218, [R1+0x718] ;  /* 0x0007180001da7983 */ /* 0x000ea80000300a00 */
[----:B------:R-:W2:Y:S04]  /*12ee0*/  LDL.LU.64 R216, [R1+0x720] ;  /* 0x0007200001d87983 */ /* 0x000ea80000300a00 */
[----:B------:R1:W-:Y:S04]  /*12ef0*/  STL.64 [R1+0x308], R90 ;  /* 0x0003085a01007387 */ /* 0x0003e80000100a00 */
[----:B------:R1:W-:Y:S04]  /*12f00*/  STL.64 [R1+0x310], R88 ;  /* 0x0003105801007387 */ /* 0x0003e80000100a00 */
[----:B------:R-:W2:Y:S04]  /*12f10*/  LDL.LU.64 R224, [R1+0x728] ;  /* 0x0007280001e07983 */ /* 0x000ea80000300a00 */
[----:B----4-:R-:W4:Y:S04]  /*12f20*/  LDL.LU.64 R214, [R1+0x730] ;  /* 0x0007300001d67983 */ /* 0x010f280000300a00 */
[----:B------:R1:W-:Y:S01]  /*12f30*/  LDGSTS.E [R82+0x3a400], desc[UR16][R90.64], !P3 ;  /* 0x3a4000005a527fae */ /* 0x0003e2000d9a1010 */
[----:B------:R-:W-:Y:S01]  /*12f40*/  ISETP.GE.U32.AND P6, PT, R93, 0x7ffffe94, PT ;  /* 0x7ffffe945d00780c */ /* 0x000fe20003fc6070 */
[----:B------:R-:W-:-:S02]  /*12f50*/  VIADD R93, R87, 0xffffff11 ;  /* 0xffffff11575d7836 */ /* 0x000fc40000000000 */
[----:B------:R1:W-:Y:S01]  /*12f60*/  LDGSTS.E [R82+0x3a600], desc[UR16][R88.64], !P3 ;  /* 0x3a60000058527fae */ /* 0x0003e2000d9a1010 */
[----:B------:R-:W-:Y:S02]  /*12f70*/  ISETP.GE.U32.AND P3, PT, R0, 0x7ffffe93, PT ;  /* 0x7ffffe930000780c */ /* 0x000fe40003f66070 */
[----:B------:R-:W-:Y:S01]  /*12f80*/  IADD3 R0, PT, PT, R86, -0xf0, RZ ;  /* 0xffffff1056007810 */ /* 0x000fe20007ffe0ff */
[----:B---3--:R-:W-:-:S04]  /*12f90*/  IMAD.WIDE R198, R2, 0x4, R222 ;  /* 0x0000000402c67825 */ /* 0x008fc800078e02de */
[C---:B-1----:R-:W-:Y:S01]  /*12fa0*/  IMAD.WIDE R90, R2.reuse, 0x4, R220 ;  /* 0x00000004025a7825 */ /* 0x042fe200078e02dc */
[----:B------:R-:W-:Y:S04]  /*12fb0*/  STL.64 [R1+0x320], R198 ;  /* 0x000320c601007387 */ /* 0x000fe80000100a00 */
[----:B------:R-:W-:Y:S04]  /*12fc0*/  STL.64 [R1+0x328], R90 ;  /* 0x0003285a01007387 */ /* 0x000fe80000100a00 */
[----:B------:R-:W3:Y:S04]  /*12fd0*/  LDL.LU.64 R222, [R1+0x738] ;  /* 0x0007380001de7983 */ /* 0x000ee80000300a00 */
[----:B------:R-:W-:Y:S01]  /*12fe0*/  LDGSTS.E [R82+0x3a800], desc[UR16][R198.64], !P4 ;  /* 0x3a800000c6527fae */ /* 0x000fe2000e1a1010 */
[----:B------:R-:W-:-:S03]  /*12ff0*/  IMAD.WIDE R88, R2, 0x4, R212 ;  /* 0x0000000402587825 */ /* 0x000fc600078e02d4 */
[----:B------:R-:W-:Y:S04]  /*13000*/  LDGSTS.E [R82+0x3aa00], desc[UR16][R90.64], !P4 ;  /* 0x3aa000005a527fae */ /* 0x000fe8000e1a1010 */
[----:B------:R1:W-:Y:S01]  /*13010*/  LDGSTS.E [R82+0x3ac00], desc[UR16][R88.64], !P5 ;  /* 0x3ac0000058527fae */ /* 0x0003e2000e9a1010 */
[----:B--2---:R-:W-:-:S03]  /*13020*/  IMAD.WIDE R86, R2, 0x4, R210 ;  /* 0x0000000402567825 */ /* 0x004fc600078e02d2 */
[----:B------:R-:W2:Y:S04]  /*13030*/  LDL.LU.64 R210, [R1+0x740] ;  /* 0x0007400001d27983 */ /* 0x000ea80000300a00 */
[----:B------:R1:W-:Y:S04]  /*13040*/  STL.64 [R1+0x338], R88 ;  /* 0x0003385801007387 */ /* 0x0003e80000100a00 */
[----:B------:R1:W-:Y:S04]  /*13050*/  STL.64 [R1+0x340], R86 ;  /* 0x0003405601007387 */ /* 0x0003e80000100a00 */
[----:B------:R-:W2:Y:S04]  /*13060*/  LDL.LU.64 R220, [R1+0x748] ;  /* 0x0007480001dc7983 */ /* 0x000ea80000300a00 */
[----:B------:R-:W2:Y:S01]  /*13070*/  LDL.LU.64 R212, [R1+0x750] ;  /* 0x0007500001d47983 */ /* 0x000ea20000300a00 */
[----:B------:R-:W-:Y:S01]  /*13080*/  ISETP.GE.U32.AND P4, PT, R93, 0x7ffffe92, PT ;  /* 0x7ffffe925d00780c */ /* 0x000fe20003f86070 */
[----:B-1----:R-:W1:Y:S02]  /*13090*/  LDC R88, c[0x0][0x3a0] ;  /* 0x0000e800ff587b82 */ /* 0x002e640000000800 */
[----:B------:R1:W-:Y:S01]  /*130a0*/  LDGSTS.E [R82+0x3ae00], desc[UR16][R86.64], !P5 ;  /* 0x3ae0000056527fae */ /* 0x0003e2000e9a1010 */
[----:B------:R-:W-:-:S05]  /*130b0*/  IMAD.WIDE R218, R2, 0x4, R218 ;  /* 0x0000000402da7825 */ /* 0x000fca00078e02da */
[----:B-1----:R-:W1:Y:S01]  /*130c0*/  LDC R87, c[0x0][0x3a0] ;  /* 0x0000e800ff577b82 */ /* 0x002e620000000800 */
[C---:B------:R-:W-:Y:S01]  /*130d0*/  IMAD.WIDE R216, R2.reuse, 0x4, R216 ;  /* 0x0000000402d87825 */ /* 0x040fe200078e02d8 */
[----:B------:R4:W-:Y:S04]  /*130e0*/  STL.64 [R1+0x350], R218 ;  /* 0x000350da01007387 */ /* 0x0009e80000100a00 */
[----:B------:R4:W-:Y:S01]  /*130f0*/  STL.64 [R1+0x358], R216 ;  /* 0x000358d801007387 */ /* 0x0009e20000100a00 */
[----:B------:R-:W-:-:S03]  /*13100*/  IMAD.WIDE R198, R2, 0x4, R224 ;  /* 0x0000000402c67825 */ /* 0x000fc600078e02e0 */
[----:B------:R-:W-:Y:S01]  /*13110*/  LDGSTS.E [R82+0x3b000], desc[UR16][R218.64], !P6 ;  /* 0x3b000000da527fae */ /* 0x000fe2000f1a1010 */
[----:B------:R-:W1:Y:S01]  /*13120*/  LDC R86, c[0x0][0x3a0] ;  /* 0x0000e800ff567b82 */ /* 0x000e620000000800 */
[C---:B----4-:R-:W-:Y:S02]  /*13130*/  IMAD.WIDE R90, R2.reuse, 0x4, R214 ;  /* 0x00000004025a7825 */ /* 0x050fe400078e02d6 */
[----:B------:R-:W-:Y:S04]  /*13140*/  LDGSTS.E [R82+0x3b200], desc[UR16][R216.64], !P6 ;  /* 0x3b200000d8527fae */ /* 0x000fe8000f1a1010 */
[----:B------:R-:W4:Y:S04]  /*13150*/  LDL.LU.64 R214, [R1+0x758] ;  /* 0x0007580001d67983 */ /* 0x000f280000300a00 */
[----:B------:R-:W4:Y:S04]  /*13160*/  LDL.LU.64 R224, [R1+0x760] ;  /* 0x0007600001e07983 */ /* 0x000f280000300a00 */
[----:B------:R1:W-:Y:S04]  /*13170*/  STL.64 [R1+0x360], R198 ;  /* 0x000360c601007387 */ /* 0x0003e80000100a00 */
[----:B------:R1:W-:Y:S04]  /*13180*/  STL.64 [R1+0x368], R90 ;  /* 0x0003685a01007387 */ /* 0x0003e80000100a00 */
[----:B------:R-:W4:Y:S04]  /*13190*/  LDL.LU.64 R218, [R1+0x768] ;  /* 0x0007680001da7983 */ /* 0x000f280000300a00 */
[----:B------:R-:W4:Y:S04]  /*131a0*/  LDL.LU.64 R216, [R1+0x770] ;  /* 0x0007700001d87983 */ /* 0x000f280000300a00 */
[----:B------:R1:W-:Y:S04]  /*131b0*/  LDGSTS.E [R82+0x3b400], desc[UR16][R198.64], !P3 ;  /* 0x3b400000c6527fae */ /* 0x0003e8000d9a1010 */
[----:B------:R1:W-:Y:S01]  /*131c0*/  LDGSTS.E [R82+0x3b600], desc[UR16][R90.64], !P3 ;  /* 0x3b6000005a527fae */ /* 0x0003e2000d9a1010 */
[----:B---3--:R-:W-:-:S05]  /*131d0*/  IMAD.WIDE R222, R2, 0x4, R222 ;  /* 0x0000000402de7825 */ /* 0x008fca00078e02de */
[----:B------:R3:W-:Y:S04]  /*131e0*/  STL.64 [R1+0x370], R222 ;  /* 0x000370de01007387 */ /* 0x0007e80000100a00 */
[----:B------:R-:W-:Y:S01]  /*131f0*/  LDGSTS.E [R82+0x3b800], desc[UR16][R222.64], !P4 ;  /* 0x3b800000de527fae */ /* 0x000fe2000e1a1010 */
[----:B--2---:R-:W-:-:S05]  /*13200*/  IMAD.WIDE R210, R2, 0x4, R210 ;  /* 0x0000000402d27825 */ /* 0x004fca00078e02d2 */
[----:B------:R2:W-:Y:S04]  /*13210*/  STL.64 [R1+0x378], R210 ;  /* 0x000378d201007387 */ /* 0x0005e80000100a00 */
[----:B------:R-:W-:Y:S01]  /*13220*/  LDGSTS.E [R82+0x3ba00], desc[UR16][R210.64], !P4 ;  /* 0x3ba00000d2527fae */ /* 0x000fe2000e1a1010 */
[----:B-1----:R-:W-:-:S03]  /*13230*/  IMAD.WIDE R198, R2, 0x4, R220 ;  /* 0x0000000402c67825 */ /* 0x002fc600078e02dc */
[----:B------:R-:W4:Y:S01]  /*13240*/  LDL.LU.64 R220, [R1+0x778] ;  /* 0x0007780001dc7983 */ /* 0x000f220000300a00 */
[----:B------:R-:W-:-:S03]  /*13250*/  IMAD.WIDE R90, R2, 0x4, R212 ;  /* 0x00000004025a7825 */ /* 0x000fc600078e02d4 */
[----:B------:R-:W4:Y:S04]  /*13260*/  LDL.LU.64 R212, [R1+0x780] ;  /* 0x0007800001d47983 */ /* 0x000f280000300a00 */
[----:B------:R1:W-:Y:S04]  /*13270*/  STL.64 [R1+0x380], R198 ;  /* 0x000380c601007387 */ /* 0x0003e80000100a00 */
[----:B------:R1:W-:Y:S04]  /*13280*/  STL.64 [R1+0x388], R90 ;  /* 0x0003885a01007387 */ /* 0x0003e80000100a00 */
[----:B---3--:R-:W3:Y:S04]  /*13290*/  LDL.LU.64 R222, [R1+0x788] ;  /* 0x0007880001de7983 */ /* 0x008ee80000300a00 */
[----:B--2---:R-:W2:Y:S01]  /*132a0*/  LDL.LU.64 R210, [R1+0x790] ;  /* 0x0007900001d27983 */ /* 0x004ea20000300a00 */
[----:B------:R-:W-:Y:S01]  /*132b0*/  ISETP.GE.U32.AND P5, PT, R0, 0x7ffffe91, PT ;  /* 0x7ffffe910000780c */ /* 0x000fe20003fa6070 */
[----:B------:R-:W-:-:S02]  /*132c0*/  VIADD R93, R252, 0xffffff0f ;  /* 0xffffff0ffc5d7836 */ /* 0x000fc40000000000 */
[----:B------:R-:W-:Y:S01]  /*132d0*/  VIADD R0, R85, 0xffffff0e ;  /* 0xffffff0e55007836 */ /* 0x000fe20000000000 */
[----:B------:R-:W1:Y:S02]  /*132e0*/  LDC R252, c[0x0][0x3a0] ;  /* 0x0000e800fffc7b82 */ /* 0x000e640000000800 */
[----:B------:R-:W-:Y:S02]  /*132f0*/  ISETP.GE.U32.AND P6, PT, R93, 0x7ffffe90, PT ;  /* 0x7ffffe905d00780c */ /* 0x000fe40003fc6070 */
[----:B------:R-:W-:-:S05]  /*13300*/  IADD3 R93, PT, PT, R201, -0xf3, RZ ;  /* 0xffffff0dc95d7810 */ /* 0x000fca0007ffe0ff */
[----:B------:R1:W-:Y:S01]  /*13310*/  LDGSTS.E [R82+0x3bc00], desc[UR16][R198.64], !P5 ;  /* 0x3bc00000c6527fae */ /* 0x0003e2000e9a1010 */
[----:B------:R-:W-:Y:S01]  /*13320*/  ISETP.GE.U32.AND P4, PT, R93, 0x7ffffe8e, PT ;  /* 0x7ffffe8e5d00780c */ /* 0x000fe20003f86070 */
[----:B------:R-:W-:Y:S01]  /*13330*/  VIADD R93, R88, 0xffffff0b ;  /* 0xffffff0b585d7836 */ /* 0x000fe20000000000 */
[----:B------:R-:W-:Y:S01]  /*13340*/  ISETP.GE.U32.AND P3, PT, R0, 0x7ffffe8f, PT ;  /* 0x7ffffe8f0000780c */ /* 0x000fe20003f66070 */
[----:B------:R1:W-:Y:S01]  /*13350*/  LDGSTS.E [R82+0x3be00], desc[UR16][R90.64], !P5 ;  /* 0x3be000005a527fae */ /* 0x0003e2000e9a1010 */
[----:B------:R-:W1:Y:S08]  /*13360*/  LDC R85, c[0x0][0x3a0] ;  /* 0x0000e800ff557b82 */ /* 0x000e700000000800 */
[----:B------:R-:W1:Y:S01]  /*13370*/  LDC R201, c[0x0][0x3a0] ;  /* 0x0000e800ffc97b82 */ /* 0x000e620000000800 */
[----:B----4-:R-:W-:-:S04]  /*13380*/  IMAD.WIDE R214, R2, 0x4, R214 ;  /* 0x0000000402d67825 */ /* 0x010fc800078e02d6 */
[C---:B-1----:R-:W-:Y:S01]  /*13390*/  IMAD.WIDE R198, R2.reuse, 0x4, R224 ;  /* 0x0000000402c67825 */ /* 0x042fe200078e02e0 */
[----:B------:R1:W-:Y:S04]  /*133a0*/  STL.64 [R1+0x390], R214 ;  /* 0x000390d601007387 */ /* 0x0003e80000100a00 */
[----:B------:R3:W-:Y:S04]  /*133b0*/  STL.64 [R1+0x398], R198 ;  /* 0x000398c601007387 */ /* 0x0007e80000100a00 */
[----:B------:R-:W-:Y:S01]  /*133c0*/  LDGSTS.E [R82+0x3c000], desc[UR16][R214.64], !P6 ;  /* 0x3c000000d6527fae */ /* 0x000fe2000f1a1010 */
[----:B------:R-:W-:-:S03]  /*133d0*/  IMAD.WIDE R90, R2, 0x4, R218 ;  /* 0x00000004025a7825 */ /* 0x000fc600078e02da */
[----:B------:R3:W-:Y:S01]  /*133e0*/  LDGSTS.E [R82+0x3c200], desc[UR16][R198.64], !P6 ;  /* 0x3c200000c6527fae */ /* 0x0007e2000f1a1010 */
[----:B------:R-:W-:-:S03]  /*133f0*/  IMAD.WIDE R88, R2, 0x4, R216 ;  /* 0x0000000402587825 */ /* 0x000fc600078e02d8 */
[----:B------:R-:W4:Y:S04]  /*13400*/  LDL.LU.64 R218, [R1+0x798] ;  /* 0x0007980001da7983 */ /* 0x000f280000300a00 */
[----:B------:R-:W4:Y:S04]  /*13410*/  LDL.LU.64 R216, [R1+0x7a0] ;  /* 0x0007a00001d87983 */ /* 0x000f280000300a00 */
[----:B------:R2:W-:Y:S04]  /*13420*/  STL.64 [R1+0x3a0], R90 ;  /* 0x0003a05a01007387 */ /* 0x0005e80000100a00 */
[----:B------:R2:W-:Y:S04]  /*13430*/  STL.64 [R1+0x3a8], R88 ;  /* 0x0003a85801007387 */ /* 0x0005e80000100a00 */
[----:B-1----:R-:W4:Y:S04]  /*13440*/  LDL.LU.64 R214, [R1+0x7a8] ;  /* 0x0007a80001d67983 */ /* 0x002f280000300a00 */
[----:B------:R-:W4:Y:S04]  /*13450*/  LDL.LU.64 R226, [R1+0x7b0] ;  /* 0x0007b00001e27983 */ /* 0x000f280000300a00 */
[----:B------:R2:W-:Y:S04]  /*13460*/  LDGSTS.E [R82+0x3c400], desc[UR16][R90.64], !P3 ;  /* 0x3c4000005a527fae */ /* 0x0005e8000d9a1010 */
[----:B------:R1:W-:Y:S01]  /*13470*/  LDGSTS.E [R82+0x3c600], desc[UR16][R88.64], !P3 ;  /* 0x3c60000058527fae */ /* 0x0003e2000d9a1010 */
[----:B------:R-:W-:-:S04]  /*13480*/  IMAD.WIDE R220, R2, 0x4, R220 ;  /* 0x0000000402dc7825 */ /* 0x000fc800078e02dc */
[C---:B------:R-:W-:Y:S01]  /*13490*/  IMAD.WIDE R212, R2.reuse, 0x4, R212 ;  /* 0x0000000402d47825 */ /* 0x040fe200078e02d4 */
[----:B------:R-:W-:Y:S03]  /*134a0*/  STL.64 [R1+0x3b0], R220 ;  /* 0x0003b0dc01007387 */ /* 0x000fe60000100a00 */
[----:B---3--:R-:W-:Y:S01]  /*134b0*/  IMAD.WIDE R198, R2, 0x4, R222 ;  /* 0x0000000402c67825 */ /* 0x008fe200078e02de */
[----:B------:R3:W-:Y:S03]  /*134c0*/  STL.64 [R1+0x3b8], R212 ;  /* 0x0003b8d401007387 */ /* 0x0007e60000100a00 */
[----:B------:R-:W-:Y:S01]  /*134d0*/  VIADD R0, R84, 0xffffff0c ;  /* 0xffffff0c54007836 */ /* 0x000fe20000000000 */
[----:B------:R-:W-:Y:S01]  /*134e0*/  LDGSTS.E [R82+0x3c800], desc[UR16][R220.64], !P4 ;  /* 0x3c800000dc527fae */ /* 0x000fe2000e1a1010 */
[----:B--2---:R-:W-:Y:S01]  /*134f0*/  IMAD.WIDE R90, R2, 0x4, R210 ;  /* 0x00000004025a7825 */ /* 0x004fe200078e02d2 */
[----:B------:R-:W2:Y:S02]  /*13500*/  LDC R84, c[0x0][0x3a0] ;  /* 0x0000e800ff547b82 */ /* 0x000ea40000000800 */
[----:B------:R-:W4:Y:S04]  /*13510*/  LDL.LU.64 R210, [R1+0x7b8] ;  /* 0x0007b80001d27983 */ /* 0x000f280000300a00 */
[----:B------:R-:W4:Y:S01]  /*13520*/  LDL.LU.64 R224, [R1+0x7c0] ;  /* 0x0007c00001e07983 */ /* 0x000f220000300a00 */
[----:B------:R-:W-:Y:S01]  /*13530*/  ISETP.GE.U32.AND P6, PT, R93, 0x7ffffe8c, PT ;  /* 0x7ffffe8c5d00780c */ /* 0x000fe20003fc6070 */
[----:B-1----:R-:W1:Y:S02]  /*13540*/  LDC R88, c[0x0][0x3a0] ;  /* 0x0000e800ff587b82 */ /* 0x002e640000000800 */
[----:B------:R1:W-:Y:S04]  /*13550*/  STL.64 [R1+0x3c0], R198 ;  /* 0x0003c0c601007387 */ /* 0x0003e80000100a00 */
[----:B------:R1:W-:Y:S04]  /*13560*/  STL.64 [R1+0x3c8], R90 ;  /* 0x0003c85a01007387 */ /* 0x0003e80000100a00 */
[----:B------:R-:W4:Y:S04]  /*13570*/  LDL.LU.64 R222, [R1+0x7c8] ;  /* 0x0007c80001de7983 */ /* 0x000f280000300a00 */
[----:B------:R-:W-:Y:S04]  /*13580*/  LDGSTS.E [R82+0x3ca00], desc[UR16][R212.64], !P4 ;  /* 0x3ca00000d4527fae */ /* 0x000fe8000e1a1010 */
[----:B---3--:R-:W3:Y:S01]  /*13590*/  LDL.LU.64 R212, [R1+0x7d0] ;  /* 0x0007d00001d47983 */ /* 0x008ee20000300a00 */
[----:B------:R-:W-:-:S02]  /*135a0*/  ISETP.GE.U32.AND P5, PT, R0, 0x7ffffe8d, PT ;  /* 0x7ffffe8d0000780c */ /* 0x000fc40003fa6070 */
[----:B------:R-:W-:Y:S01]  /*135b0*/  IADD3 R0, PT, PT, R87, -0xf6, RZ ;  /* 0xffffff0a57007810 */ /* 0x000fe20007ffe0ff */
[----:B------:R-:W3:Y:S01]  /*135c0*/  LDL.LU.64 R220, [R1+0x7d8] ;  /* 0x0007d80001dc7983 */ /* 0x000ee20000300a00 */
[----:B------:R-:W-:Y:S01]  /*135d0*/  VIADD R93, R86, 0xffffff09 ;  /* 0xffffff09565d7836 */ /* 0x000fe20000000000 */
[----:B------:R-:W1:Y:S01]  /*135e0*/  LDC R87, c[0x0][0x3a0] ;  /* 0x0000e800ff577b82 */ /* 0x000e620000000800 */
[----:B------:R-:W-:-:S07]  /*135f0*/  ISETP.GE.U32.AND P3, PT, R0, 0x7ffffe8b, PT ;  /* 0x7ffffe8b0000780c */ /* 0x000fce0003f66070 */
[----:B------:R1:W-:Y:S01]  /*13600*/  LDGSTS.E [R82+0x3cc00], desc[UR16][R198.64], !P5 ;  /* 0x3cc00000c6527fae */ /* 0x0003e2000e9a1010 */
[----:B------:R-:W1:Y:S03]  /*13610*/  LDC R86, c[0x0][0x3a0] ;  /* 0x0000e800ff567b82 */ /* 0x000e660000000800 */
[----:B------:R1:W-:Y:S01]  /*13620*/  LDGSTS.E [R82+0x3ce00], desc[UR16][R90.64], !P5 ;  /* 0x3ce000005a527fae */ /* 0x0003e2000e9a1010 */
[----:B------:R-:W-:Y:S01]  /*13630*/  VIADD R0, R85, 0xffffff08 ;  /* 0xffffff0855007836 */ /* 0x000fe20000000000 */
[----:B------:R-:W-:-:S04]  /*13640*/  ISETP.GE.U32.AND P4, PT, R93, 0x7ffffe8a, PT ;  /* 0x7ffffe8a5d00780c */ /* 0x000fc80003f86070 */
[----:B------:R-:W-:Y:S01]  /*13650*/  ISETP.GE.U32.AND P5, PT, R0, 0x7ffffe89, PT ;  /* 0x7ffffe890000780c */ /* 0x000fe20003fa6070 */
[----:B--2---:R-:W-:Y:S01]  /*13660*/  VIADD R0, R84, 0xffffff06 ;  /* 0xffffff0654007836 */ /* 0x004fe20000000000 */
[----:B------:R-:W-:Y:S02]  /*13670*/  IADD3 R93, PT, PT, R252, -0xf9, RZ ;  /* 0xffffff07fc5d7810 */ /* 0x000fe40007ffe0ff */
[----:B------:R-:W-:Y:S01]  /*13680*/  SHF.L.U32 R3, R3, 0x7, RZ ;  /* 0x0000000703037819 */ /* 0x000fe200000006ff */
[----:B------:R-:W2:Y:S01]  /*13690*/  LDC R252, c[0x0][0x3a0] ;  /* 0x0000e800fffc7b82 */ /* 0x000ea20000000800 */
[----:B----4-:R-:W-:-:S04]  /*136a0*/  IMAD.WIDE R218, R2, 0x4, R218 ;  /* 0x0000000402da7825 */ /* 0x010fc800078e02da */
[C---:B-1----:R-:W-:Y:S01]  /*136b0*/  IMAD.WIDE R198, R2.reuse, 0x4, R216 ;  /* 0x0000000402c67825 */ /* 0x042fe200078e02d8 */
[----:B------:R1:W-:Y:S04]  /*136c0*/  STL.64 [R1+0x3d0], R218 ;  /* 0x0003d0da01007387 */ /* 0x0003e80000100a00 */
[----:B------:R-:W4:Y:S04]  /*136d0*/  LDL.LU.64 R216, [R1+0x7e0] ;  /* 0x0007e00001d87983 */ /* 0x000f280000300a00 */
[----:B------:R-:W-:Y:S01]  /*136e0*/  STL.64 [R1+0x3d8], R198 ;  /* 0x0003d8c601007387 */ /* 0x000fe20000100a00 */
[----:B------:R-:W-:-:S03]  /*136f0*/  IMAD.WIDE R90, R2, 0x4, R214 ;  /* 0x00000004025a7825 */ /* 0x000fc600078e02d6 */
[----:B------:R-:W-:Y:S04]  /*13700*/  LDGSTS.E [R82+0x3d000], desc[UR16][R218.64], !P6 ;  /* 0x3d000000da527fae */ /* 0x000fe8000f1a1010 */
[----:B------:R-:W2:Y:S04]  /*13710*/  LDL.LU.64 R214, [R1+0x7e8] ;  /* 0x0007e80001d67983 */ /* 0x000ea80000300a00 */
[----:B------:R-:W-:Y:S04]  /*13720*/  STL.64 [R1+0x3e0], R90 ;  /* 0x0003e05a01007387 */ /* 0x000fe80000100a00 */
[----:B-1----:R-:W2:Y:S01]  /*13730*/  LDL.LU.64 R218, [R1+0x7f0] ;  /* 0x0007f00001da7983 */ /* 0x002ea20000300a00 */
[----:B------:R-:W-:-:S03]  /*13740*/  IMAD.WIDE R84, R2, 0x4, R226 ;  /* 0x0000000402547825 */ /* 0x000fc600078e02e2 */
[----:B------:R-:W-:Y:S04]  /*13750*/  LDGSTS.E [R82+0x3d200], desc[UR16][R198.64], !P6 ;  /* 0x3d200000c6527fae */ /* 0x000fe8000f1a1010 */
[----:B------:R1:W-:Y:S04]  /*13760*/  STL.64 [R1+0x3e8], R84 ;  /* 0x0003e85401007387 */ /* 0x0003e80000100a00 */
[----:B------:R-:W-:Y:S01]  /*13770*/  LDGSTS.E [R82+0x3d400], desc[UR16][R90.64], !P3 ;  /* 0x3d4000005a527fae */ /* 0x000fe2000d9a1010 */
[----:B------:R-:W-:Y:S01]  /*13780*/  ISETP.GE.U32.AND P6, PT, R93, 0x7ffffe88, PT ;  /* 0x7ffffe885d00780c */ /* 0x000fe20003fc6070 */
[----:B------:R-:W-:-:S02]  /*13790*/  VIADD R93, R88, 0xffffff05 ;  /* 0xffffff05585d7836 */ /* 0x000fc40000000000 */
[----:B------:R1:W-:Y:S01]  /*137a0*/  LDGSTS.E [R82+0x3d600], desc[UR16][R84.64], !P3 ;  /* 0x3d60000054527fae */ /* 0x0003e2000d9a1010 */
[C---:B------:R-:W-:Y:S01]  /*137b0*/  IMAD.WIDE R210, R2.reuse, 0x4, R210 ;  /* 0x0000000402d27825 */ /* 0x040fe200078e02d2 */
[----:B-1----:R-:W1:Y:S03]  /*137c0*/  LDC R85, c[0x0][0x3a0] ;  /* 0x0000e800ff557b82 */ /* 0x002e660000000800 */
[C---:B------:R-:W-:Y:S01]  /*137d0*/  IMAD.WIDE R198, R2.reuse, 0x4, R224 ;  /* 0x0000000402c67825 */ /* 0x040fe200078e02e0 */
[----:B------:R3:W-:Y:S04]  /*137e0*/  STL.64 [R1+0x3f0], R210 ;  /* 0x0003f0d201007387 */ /* 0x0007e80000100a00 */
[----:B------:R-:W2:Y:S01]  /*137f0*/  LDL.LU.64 R224, [R1+0x7f8] ;  /* 0x0007f80001e07983 */ /* 0x000ea20000300a00 */
[----:B------:R-:W1:Y:S03]  /*13800*/  LDC R84, c[0x0][0x3a0] ;  /* 0x0000e800ff547b82 */ /* 0x000e660000000800 */
[----:B------:R3:W-:Y:S01]  /*13810*/  STL.64 [R1+0x3f8], R198 ;  /* 0x0003f8c601007387 */ /* 0x0007e20000100a00 */
[----:B------:R-:W-:-:S03]  /*13820*/  IMAD.WIDE R90, R2, 0x4, R222 ;  /* 0x00000004025a7825 */ /* 0x000fc600078e02de */
[----:B------:R-:W-:Y:S04]  /*13830*/  LDGSTS.E [R82+0x3d800], desc[UR16][R210.64], !P4 ;  /* 0x3d800000d2527fae */ /* 0x000fe8000e1a1010 */
[----:B------:R-:W2:Y:S04]  /*13840*/  LDL.LU.64 R222, [R1+0x800] ;  /* 0x0008000001de7983 */ /* 0x000ea80000300a00 */
[----:B------:R4:W-:Y:S01]  /*13850*/  STL.64 [R1+0x400], R90 ;  /* 0x0004005a01007387 */ /* 0x0009e20000100a00 */
[----:B---3--:R-:W-:Y:S01]  /*13860*/  IMAD.WIDE R88, R2, 0x4, R212 ;  /* 0x0000000402587825 */ /* 0x008fe200078e02d4 */
[----:B------:R-:W-:-:S02]  /*13870*/  ISETP.GE.U32.AND P3, PT, R0, 0x7ffffe87, PT ;  /* 0x7ffffe870000780c */ /* 0x000fc40003f66070 */
[----:B------:R-:W3:Y:S04]  /*13880*/  LDL.LU.64 R212, [R1+0x808] ;  /* 0x0008080001d47983 */ /* 0x000ee80000300a00 */
[----:B------:R-:W3:Y:S01]  /*13890*/  LDL.LU.64 R210, [R1+0x810] ;  /* 0x0008100001d27983 */ /* 0x000ee20000300a00 */
[----:B------:R-:W-:-:S03]  /*138a0*/  IADD3 R0, PT, PT, R87, -0xfc, RZ ;  /* 0xffffff0457007810 */ /* 0x000fc60007ffe0ff */
[----:B------:R1:W-:Y:S04]  /*138b0*/  LDGSTS.E [R82+0x3da00], desc[UR16][R198.64], !P4 ;  /* 0x3da00000c6527fae */ /* 0x0003e8000e1a1010 */
[----:B------:R4:W-:Y:S04]  /*138c0*/  LDGSTS.E [R82+0x3dc00], desc[UR16][R90.64], !P5 ;  /* 0x3dc000005a527fae */ /* 0x0009e8000e9a1010 */
[----:B------:R2:W-:Y:S01]  /*138d0*/  LDGSTS.E [R82+0x3de00], desc[UR16][R88.64], !P5 ;  /* 0x3de0000058527fae */ /* 0x0005e2000e9a1010 */
[----:B------:R-:W-:Y:S01]  /*138e0*/  ISETP.GE.U32.AND P5, PT, R0, 0x7ffffe85, PT ;  /* 0x7ffffe850000780c */ /* 0x000fe20003fa6070 */
[----:B-1----:R-:W-:-:S02]  /*138f0*/  IMAD.WIDE R198, R2, 0x4, R220 ;  /* 0x0000000402c67825 */ /* 0x002fc400078e02dc */
[----:B------:R2:W-:Y:S02]  /*13900*/  STL.64 [R1+0x408], R88 ;  /* 0x0004085801007387 */ /* 0x0005e40000100a00 */
[----:B------:R-:W-:Y:S02]  /*13910*/  VIADD R0, R86, 0xffffff02 ;  /* 0xffffff0256007836 */ /* 0x000fe40000000000 */
[----:B------:R-:W-:Y:S01]  /*13920*/  STL.64 [R1+0x410], R198 ;  /* 0x000410c601007387 */ /* 0x000fe20000100a00 */
[----:B------:R-:W-:Y:S01]  /*13930*/  ISETP.GE.U32.AND P4, PT, R93, 0x7ffffe86, PT ;  /* 0x7ffffe865d00780c */ /* 0x000fe20003f86070 */
[----:B------:R-:W-:Y:S02]  /*13940*/  VIADD R93, R201, 0xffffff03 ;  /* 0xffffff03c95d7836 */ /* 0x000fe40000000000 */
[----:B------:R-:W-:Y:S01]  /*13950*/  LDGSTS.E [R82+0x3e000], desc[UR16][R198.64], !P6 ;  /* 0x3e000000c6527fae */ /* 0x000fe2000f1a1010 */
[----:B------:R-:W-:Y:S01]  /*13960*/  IMAD.WIDE R250, R3, 0x4, R250 ;  /* 0x0000000403fa7825 */ /* 0x000fe200078e02fa */
[----:B------:R-:W1:Y:S03]  /*13970*/  LDC R201, c[0x0][0x3a0] ;  /* 0x0000e800ffc97b82 */ /* 0x000e660000000800 */
[----:B----4-:R-:W-:-:S02]  /*13980*/  IMAD.WIDE R90, R2, 0x4, R216 ;  /* 0x00000004025a7825 */ /* 0x010fc400078e02d8 */
[----:B------:R-:W4:Y:S04]  /*13990*/  LDL.LU.64 R216, [R1+0x818] ;  /* 0x0008180001d87983 */ /* 0x000f280000300a00 */
[----:B------:R1:W-:Y:S04]  /*139a0*/  STL.64 [R1+0x418], R90 ;  /* 0x0004185a01007387 */ /* 0x0003e80000100a00 */
[----:B------:R1:W-:Y:S01]  /*139b0*/  LDGSTS.E [R82+0x3e200], desc[UR16][R90.64], !P6 ;  /* 0x3e2000005a527fae */ /* 0x0003e2000f1a1010 */
[----:B--2---:R-:W-:-:S03]  /*139c0*/  IMAD.WIDE R88, R2, 0x4, R214 ;  /* 0x0000000402587825 */ /* 0x004fc600078e02d6 */
[----:B------:R-:W2:Y:S01]  /*139d0*/  LDL.LU.64 R214, [R1+0x820] ;  /* 0x0008200001d67983 */ /* 0x000ea20000300a00 */
[----:B------:R-:W-:-:S03]  /*139e0*/  IMAD.WIDE R86, R2, 0x4, R218 ;  /* 0x0000000402567825 */ /* 0x000fc600078e02da */
[----:B------:R1:W-:Y:S04]  /*139f0*/  STL.64 [R1+0x420], R88 ;  /* 0x0004205801007387 */ /* 0x0003e80000100a00 */
[----:B------:R3:W-:Y:S04]  /*13a00*/  STL.64 [R1+0x428], R86 ;  /* 0x0004285601007387 */ /* 0x0007e80000100a00 */
[----:B------:R-:W2:Y:S04]  /*13a10*/  LDL.LU.64 R220, [R1+0x828] ;  /* 0x0008280001dc7983 */ /* 0x000ea80000300a00 */
[----:B------:R-:W2:Y:S01]  /*13a20*/  LDL.LU.64 R218, [R1+0x830] ;  /* 0x0008300001da7983 */ /* 0x000ea20000300a00 */
[----:B------:R-:W-:-:S03]  /*13a30*/  ISETP.GE.U32.AND P6, PT, R93, 0x7ffffe84, PT ;  /* 0x7ffffe845d00780c */ /* 0x000fc60003fc6070 */
[----:B------:R1:W-:Y:S01]  /*13a40*/  LDGSTS.E [R82+0x3e400], desc[UR16][R88.64], !P3 ;  /* 0x3e40000058527fae */ /* 0x0003e2000d9a1010 */
[----:B------:R-:W-:-:S03]  /*13a50*/  VIADD R93, R84, 0xffffff00 ;  /* 0xffffff00545d7836 */ /* 0x000fc60000000000 */
[----:B------:R3:W-:Y:S01]  /*13a60*/  LDGSTS.E [R82+0x3e600], desc[UR16][R86.64], !P3 ;  /* 0x3e60000056527fae */ /* 0x0007e2000d9a1010 */
[----:B------:R-:W-:Y:S02]  /*13a70*/  ISETP.GE.U32.AND P3, PT, R0, 0x7ffffe83, PT ;  /* 0x7ffffe830000780c */ /* 0x000fe40003f66070 */
[----:B------:R-:W-:Y:S01]  /*13a80*/  IADD3 R0, PT, PT, R85, -0xff, RZ ;  /* 0xffffff0155007810 */ /* 0x000fe20007ffe0ff */
[----:B-1----:R-:W-:-:S05]  /*13a90*/  IMAD.WIDE R90, R2, 0x4, R224 ;  /* 0x00000004025a7825 */ /* 0x002fca00078e02e0 */
[----:B------:R4:W-:Y:S04]  /*13aa0*/  STL.64 [R1+0x430], R90 ;  /* 0x0004305a01007387 */ /* 0x0009e80000100a00 */
[----:B------:R4:W-:Y:S01]  /*13ab0*/  LDGSTS.E [R82+0x3e800], desc[UR16][R90.64], !P4 ;  /* 0x3e8000005a527fae */ /* 0x0009e2000e1a1010 */
[C---:B------:R-:W-:Y:S02]  /*13ac0*/  IMAD.WIDE R88, R2.reuse, 0x4, R222 ;  /* 0x0000000402587825 */ /* 0x040fe400078e02de */
[----:B------:R-:W1:Y:S03]  /*13ad0*/  LDC R223, c[0x0][0x3a0] ;  /* 0x0000e800ffdf7b82 */ /* 0x000e660000000800 */
[----:B------:R2:W-:Y:S04]  /*13ae0*/  STL.64 [R1+0x438], R88 ;  /* 0x0004385801007387 */ /* 0x0005e80000100a00 */
[----:B------:R2:W-:Y:S01]  /*13af0*/  LDGSTS.E [R82+0x3ea00], desc[UR16][R88.64], !P4 ;  /* 0x3ea0000058527fae */ /* 0x0005e2000e1a1010 */
[----:B---3--:R-:W-:-:S04]  /*13b00*/  IMAD.WIDE R86, R2, 0x4, R212 ;  /* 0x0000000402567825 */ /* 0x008fc800078e02d4 */
[----:B------:R-:W-:Y:S01]  /*13b10*/  IMAD.WIDE R84, R2, 0x4, R210 ;  /* 0x0000000402547825 */ /* 0x000fe200078e02d2 */
[----:B------:R3:W-:Y:S04]  /*13b20*/  LDGSTS.E [R82+0x3ec00], desc[UR16][R86.64], !P5 ;  /* 0x3ec0000056527fae */ /* 0x0007e8000e9a1010 */
[----:B------:R-:W2:Y:S04]  /*13b30*/  LDL.LU.64 R210, [R1+0x838] ;  /* 0x0008380001d27983 */ /* 0x000ea80000300a00 */
[----:B------:R3:W-:Y:S04]  /*13b40*/  STL.64 [R1+0x440], R86 ;  /* 0x0004405601007387 */ /* 0x0007e80000100a00 */
[----:B------:R1:W-:Y:S04]  /*13b50*/  STL.64 [R1+0x448], R84 ;  /* 0x0004485401007387 */ /* 0x0003e80000100a00 */
[----:B------:R-:W2:Y:S04]  /*13b60*/  LDL.LU.64 R212, [R1+0x840] ;  /* 0x0008400001d47983 */ /* 0x000ea80000300a00 */
[----:B------:R1:W-:Y:S01]  /*13b70*/  LDGSTS.E [R82+0x3ee00], desc[UR16][R84.64], !P5 ;  /* 0x3ee0000054527fae */ /* 0x0003e2000e9a1010 */
[----:B------:R-:W-:Y:S01]  /*13b80*/  ISETP.GE.AND P4, PT, R83, R93, PT ;  /* 0x0000005d5300720c */ /* 0x000fe20003f86270 */
[----:B-1----:R-:W-:Y:S01]  /*13b90*/  VIADD R223, R223, 0x7f ;  /* 0x0000007fdfdf7836 */ /* 0x002fe20000000000 */
[----:B------:R-:W-:-:S02]  /*13ba0*/  ISETP.GE.U32.AND P5, PT, R0, 0x7ffffe82, PT ;  /* 0x7ffffe820000780c */ /* 0x000fc40003fa6070 */
[----:B------:R-:W-:Y:S02]  /*13bb0*/  SEL R0, RZ, 0x4, P4 ;  /* 0x00000004ff007807 */ /* 0x000fe40002000000 */
[----:B------:R-:W-:Y:S01]  /*13bc0*/  ISETP.GT.AND P4, PT, R223, 0x17f, PT ;  /* 0x0000017fdf00780c */ /* 0x000fe20003f84270 */
[----:B----4-:R-:W-:-:S05]  /*13bd0*/  IMAD.WIDE R90, R2, 0x4, R216 ;  /* 0x00000004025a7825 */ /* 0x010fca00078e02d8 */
[----:B------:R-:W-:Y:S01]  /*13be0*/  LDGSTS.E [R82+0x3f000], desc[UR16][R90.64], !P6 ;  /* 0x3f0000005a527fae */ /* 0x000fe2000f1a1010 */
[----:B--2---:R-:W-:-:S03]  /*13bf0*/  IMAD.WIDE R88, R2, 0x4, R214 ;  /* 0x0000000402587825 */ /* 0x004fc600078e02d6 */
[----:B------:R-:W2:Y:S04]  /*13c00*/  LDL.LU.64 R214, [R1+0x848] ;  /* 0x0008480001d67983 */ /* 0x000ea80000300a00 */
[----:B------:R-:W4:Y:S04]  /*13c10*/  LDL.LU.64 R216, [R1+0x850] ;  /* 0x0008500001d87983 */ /* 0x000f280000300a00 */
[----:B------:R-:W-:Y:S01]  /*13c20*/  STL.64 [R1+0x450], R90 ;  /* 0x0004505a01007387 */ /* 0x000fe20000100a00 */
[----:B---3--:R-:W-:-:S03]  /*13c30*/  IMAD.WIDE R86, R2, 0x4, R220 ;  /* 0x0000000402567825 */ /* 0x008fc600078e02dc */
[----:B------:R1:W-:Y:S01]  /*13c40*/  STL.64 [R1+0x458], R88 ;  /* 0x0004585801007387 */ /* 0x0003e20000100a00 */
[----:B------:R-:W-:-:S03]  /*13c50*/  IMAD.WIDE R84, R2, 0x4, R218 ;  /* 0x0000000402547825 */ /* 0x000fc600078e02da */
[----:B------:R3:W-:Y:S04]  /*13c60*/  STL.64 [R1+0x858], R86 ;  /* 0x0008585601007387 */ /* 0x0007e80000100a00 */
[----:B------:R1:W-:Y:S04]  /*13c70*/  LDGSTS.E [R82+0x3f200], desc[UR16][R88.64], !P6 ;  /* 0x3f20000058527fae */ /* 0x0003e8000f1a1010 */
[----:B------:R3:W-:Y:S04]  /*13c80*/  STL.64 [R1+0x870], R84 ;  /* 0x0008705401007387 */ /* 0x0007e80000100a00 */
[----:B------:R2:W-:Y:S04]  /*13c90*/  LDGSTS.E [R82+0x3f400], desc[UR16][R86.64], !P3 ;  /* 0x3f40000056527fae */ /* 0x0005e8000d9a1010 */
[----:B-1----:R-:W4:Y:S04]  /*13ca0*/  LDL.LU.64 R88, [R1+0x60] ;  /* 0x0000600001587983 */ /* 0x002f280000300a00 */
[----:B------:R1:W-:Y:S04]  /*13cb0*/  LDGSTS.E [R82+0x3f600], desc[UR16][R84.64], !P3 ;  /* 0x3f60000054527fae */ /* 0x0003e8000d9a1010 */
[----:B---3--:R-:W3:Y:S04]  /*13cc0*/  LDL.LU.64 R86, [R1+0x58] ;  /* 0x0000580001567983 */ /* 0x008ee80000300a00 */
[----:B------:R-:W1:Y:S04]  /*13cd0*/  LDL.LU.64 R84, [R1+0x50] ;  /* 0x0000500001547983 */ /* 0x000e680000300a00 */
[----:B------:R-:W3:Y:S04]  /*13ce0*/  LDL.LU.64 R218, [R1+0x48] ;  /* 0x0000480001da7983 */ /* 0x000ee80000300a00 */
[----:B------:R-:W3:Y:S04]  /*13cf0*/  LDL.LU.64 R220, [R1+0x40] ;  /* 0x0000400001dc7983 */ /* 0x000ee80000300a00 */
[----:B------:R-:W3:Y:S04]  /*13d00*/  LDL.LU.64 R222, [R1+0x38] ;  /* 0x0000380001de7983 */ /* 0x000ee80000300a00 */
[----:B------:R-:W3:Y:S01]  /*13d10*/  LDL.LU.64 R224, [R1+0x30] ;  /* 0x0000300001e07983 */ /* 0x000ee20000300a00 */
[----:B------:R-:W-:-:S05]  /*13d20*/  IMAD.WIDE R210, R2, 0x4, R210 ;  /* 0x0000000402d27825 */ /* 0x000fca00078e02d2 */
[----:B------:R2:W-:Y:S04]  /*13d30*/  STL.64 [R1+0x8a0], R210 ;  /* 0x0008a0d201007387 */ /* 0x0005e80000100a00 */
[----:B------:R-:W3:Y:S01]  /*13d40*/  LDL.LU.64 R226, [R1+0x28] ;  /* 0x0000280001e27983 */ /* 0x000ee20000300a00 */
[----:B------:R-:W-:-:S03]  /*13d50*/  IMAD.WIDE R212, R2, 0x4, R212 ;  /* 0x0000000402d47825 */ /* 0x000fc600078e02d4 */
[----:B------:R-:W3:Y:S04]  /*13d60*/  LDL.LU.64 R228, [R1+0x20] ;  /* 0x0000200001e47983 */ /* 0x000ee80000300a00 */
[----:B------:R2:W-:Y:S04]  /*13d70*/  STL.64 [R1+0x898], R212 ;  /* 0x000898d401007387 */ /* 0x0005e80000100a00 */
[----:B------:R-:W3:Y:S04]  /*13d80*/  LDL.LU.64 R230, [R1+0x18] ;  /* 0x0000180001e67983 */ /* 0x000ee80000300a00 */
[----:B------:R-:W3:Y:S04]  /*13d90*/  LDL.LU.64 R232, [R1+0x10] ;  /* 0x0000100001e87983 */ /* 0x000ee80000300a00 */
[----:B------:R-:W3:Y:S04]  /*13da0*/  LDL.LU.64 R90, [R1+0x8] ;  /* 0x00000800015a7983 */ /* 0x000ee80000300a00 */
[----:B------:R-:W3:Y:S01]  /*13db0*/  LDL.LU.64 R198, [R1] ;  /* 0x0000000001c67983 */ /* 0x000ee20000300a00 */
[----:B------:R-:W-:-:S03]  /*13dc0*/  ISETP.GE.U32.AND P6, PT, R93, 0x7ffffe81, PT ;  /* 0x7ffffe815d00780c */ /* 0x000fc60003fc6070 */
[----:B------:R-:W-:Y:S04]  /*13dd0*/  LDGSTS.E [R82+0x3f800], desc[UR16][R210.64], !P5 ;  /* 0x3f800000d2527fae */ /* 0x000fe8000e9a1010 */
[----:B------:R-:W-:Y:S04]  /*13de0*/  LDGSTS.E [R82+0x3fa00], desc[UR16][R212.64], !P5 ;  /* 0x3fa00000d4527fae */ /* 0x000fe8000e9a1010 */
[----:B--2---:R-:W2:Y:S04]  /*13df0*/  LDL.LU.64 R210, [R1+0x1590] ;  /* 0x0015900001d27983 */ /* 0x004ea80000300a00 */
[----:B------:R-:W2:Y:S01]  /*13e00*/  LDL.LU.64 R212, [R1+0x1588] ;  /* 0x0015880001d47983 */ /* 0x000ea20000300a00 */
[----:B------:R-:W-:-:S04]  /*13e10*/  IMAD.WIDE R246, R3, 0x4, R246 ;  /* 0x0000000403f67825 */ /* 0x000fc800078e02f6 */
[----:B------:R-:W-:-:S04]  /*13e20*/  IMAD.WIDE R244, R3, 0x4, R244 ;  /* 0x0000000403f47825 */ /* 0x000fc800078e02f4 */
[----:B------:R-:W-:-:S04]  /*13e30*/  IMAD.WIDE R240, R3, 0x4, R240 ;  /* 0x0000000403f07825 */ /* 0x000fc800078e02f0 */
[----:B------:R-:W-:-:S04]  /*13e40*/  IMAD.WIDE R238, R3, 0x4, R238 ;  /* 0x0000000403ee7825 */ /* 0x000fc800078e02ee */
[----:B------:R-:W-:-:S04]  /*13e50*/  IMAD.WIDE R8, R3, 0x4, R8 ;  /* 0x0000000403087825 */ /* 0x000fc800078e0208 */
[----:B------:R-:W-:-:S04]  /*13e60*/  IMAD.WIDE R214, R2, 0x4, R214 ;  /* 0x0000000402d67825 */ /* 0x000fc800078e02d6 */
[----:B----4-:R-:W-:Y:S01]  /*13e70*/  IMAD.WIDE R216, R2, 0x4, R216 ;  /* 0x0000000402d87825 */ /* 0x010fe200078e02d8 */
[----:B------:R4:W-:Y:S04]  /*13e80*/  STL.64 [R1+0x890], R214 ;  /* 0x000890d601007387 */ /* 0x0009e80000100a00 */
[----:B------:R4:W-:Y:S04]  /*13e90*/  STL.64 [R1+0x888], R216 ;  /* 0x000888d801007387 */ /* 0x0009e80000100a00 */
[----:B------:R-:W-:Y:S04]  /*13ea0*/  LDGSTS.E [R82+0x3fc00], desc[UR16][R214.64], !P6 ;  /* 0x3fc00000d6527fae */ /* 0x000fe8000f1a1010 */
[----:B------:R-:W-:Y:S04]  /*13eb0*/  LDGSTS.E [R82+0x3fe00], desc[UR16][R216.64], !P6 ;  /* 0x3fe00000d8527fae */ /* 0x000fe8000f1a1010 */
[----:B------:R-:W0:Y:S04]  /*13ec0*/  LDGDEPBAR ;  /* 0x00000000000079af */ /* 0x000e280000000000 */
[----:B----4-:R-:W4:Y:S04]  /*13ed0*/  LDL.LU.64 R214, [R1+0x1580] ;  /* 0x0015800001d67983 */ /* 0x010f280000300a00 */
[----:B------:R-:W2:Y:S01]  /*13ee0*/  LDL.LU.64 R216, [R1+0x1578] ;  /* 0x0015780001d87983 */ /* 0x000ea20000300a00 */
[----:B------:R-:W-:-:S04]  /*13ef0*/  IMAD.WIDE R88, R3, 0x4, R88 ;  /* 0x0000000403587825 */ /* 0x000fc800078e0258 */
[----:B---3--:R-:W-:-:S04]  /*13f00*/  IMAD.WIDE R86, R3, 0x4, R86 ;  /* 0x0000000403567825 */ /* 0x008fc800078e0256 */
[----:B------:R-:W-:-:S04]  /*13f10*/  IMAD.WIDE R218, R3, 0x4, R218 ;  /* 0x0000000403da7825 */ /* 0x000fc800078e02da */
[C---:B------:R-:W-:Y:S01]  /*13f20*/  IMAD.WIDE R220, R3.reuse, 0x4, R220 ;  /* 0x0000000403dc7825 */ /* 0x040fe200078e02dc */
[----:B------:R3:W-:Y:S03]  /*13f30*/  STL.64 [R1+0x838], R218 ;  /* 0x000838da01007387 */ /* 0x0007e60000100a00 */
[----:B------:R-:W-:-:S04]  /*13f40*/  IMAD.WIDE R222, R3, 0x4, R222 ;  /* 0x0000000403de7825 */ /* 0x000fc800078e02de */
[C---:B-1----:R-:W-:Y:S01]  /*13f50*/  IMAD.WIDE R84, R3.reuse, 0x4, R84 ;  /* 0x0000000403547825 */ /* 0x042fe200078e0254 */
[----:B---3--:R-:W3:Y:S03]  /*13f60*/  LDL.LU.64 R218, [R1+0x1570] ;  /* 0x0015700001da7983 */ /* 0x008ee60000300a00 */
[C---:B------:R-:W-:Y:S01]  /*13f70*/  IMAD.WIDE R224, R3.reuse, 0x4, R224 ;  /* 0x0000000403e07825 */ /* 0x040fe200078e02e0 */
[----:B------:R-:W-:Y:S04]  /*13f80*/  STL.64 [R1+0x850], R88 ;  /* 0x0008505801007387 */ /* 0x000fe80000100a00 */
[----:B------:R1:W-:Y:S04]  /*13f90*/  STL.64 [R1+0x830], R220 ;  /* 0x000830dc01007387 */ /* 0x0003e80000100a00 */
[----:B-1----:R-:W2:Y:S04]  /*13fa0*/  LDL.LU.64 R220, [R1+0x1568] ;  /* 0x0015680001dc7983 */ /* 0x002ea80000300a00 */
[----:B------:R-:W-:Y:S01]  /*13fb0*/  STL.64 [R1+0x848], R86 ;  /* 0x0008485601007387 */ /* 0x000fe20000100a00 */
[----:B------:R-:W-:-:S03]  /*13fc0*/  IMAD.WIDE R226, R3, 0x4, R226 ;  /* 0x0000000403e27825 */ /* 0x000fc600078e02e2 */
[----:B------:R1:W-:Y:S01]  /*13fd0*/  STL.64 [R1+0x828], R222 ;  /* 0x000828de01007387 */ /* 0x0003e20000100a00 */
[----:B------:R-:W-:-:S04]  /*13fe0*/  IMAD.WIDE R228, R3, 0x4, R228 ;  /* 0x0000000403e47825 */ /* 0x000fc800078e02e4 */
[C---:B------:R-:W-:Y:S01]  /*13ff0*/  IMAD.WIDE R230, R3.reuse, 0x4, R230 ;  /* 0x0000000403e67825 */ /* 0x040fe200078e02e6 */
[----:B-1----:R-:W2:Y:S04]  /*14000*/  LDL.LU.64 R222, [R1+0x1560] ;  /* 0x0015600001de7983 */ /* 0x002ea80000300a00 */
[----:B------:R-:W-:Y:S04]  /*14010*/  STL.64 [R1+0x840], R84 ;  /* 0x0008405401007387 */ /* 0x000fe80000100a00 */
[----:B------:R1:W-:Y:S04]  /*14020*/  STL.64 [R1+0x820], R224 ;  /* 0x000820e001007387 */ /* 0x0003e80000100a00 */
[----:B-1----:R-:W2:Y:S04]  /*14030*/  LDL.LU.64 R224, [R1+0x1558] ;  /* 0x0015580001e07983 */ /* 0x002ea80000300a00 */
[----:B------:R1:W-:Y:S04]  /*14040*/  STL.64 [R1+0x818], R226 ;  /* 0x000818e201007387 */ /* 0x0003e80000100a00 */
[----:B-1----:R-:W2:Y:S04]  /*14050*/  LDL.LU.64 R226, [R1+0x1550] ;  /* 0x0015500001e27983 */ /* 0x002ea80000300a00 */
[----:B------:R1:W-:Y:S04]  /*14060*/  STL.64 [R1+0x810], R228 ;  /* 0x000810e401007387 */ /* 0x0003e80000100a00 */
[----:B-1----:R-:W2:Y:S04]  /*14070*/  LDL.LU.64 R228, [R1+0x1548] ;  /* 0x0015480001e47983 */ /* 0x002ea80000300a00 */
[----:B------:R1:W-:Y:S04]  /*14080*/  STL.64 [R1+0x808], R230 ;  /* 0x000808e601007387 */ /* 0x0003e80000100a00 */
[----:B-1----:R-:W2:Y:S01]  /*14090*/  LDL.LU.64 R230, [R1+0x1540] ;  /* 0x0015400001e67983 */ /* 0x002ea20000300a00 */
[----:B------:R-:W-:-:S05]  /*140a0*/  IMAD.WIDE R232, R3, 0x4, R232 ;  /* 0x0000000403e87825 */ /* 0x000fca00078e02e8 */
[----:B------:R1:W-:Y:S04]  /*140b0*/  STL.64 [R1+0x800], R232 ;  /* 0x000800e801007387 */ /* 0x0003e80000100a00 */
[----:B-1----:R-:W2:Y:S01]  /*140c0*/  LDL.LU.64 R232, [R1+0x1538] ;  /* 0x0015380001e87983 */ /* 0x002ea20000300a00 */
[----:B------:R-:W-:-:S04]  /*140d0*/  IMAD.WIDE R90, R3, 0x4, R90 ;  /* 0x00000004035a7825 */ /* 0x000fc800078e025a */
[C---:B------:R-:W-:Y:S01]  /*140e0*/  IMAD.WIDE R198, R3.reuse, 0x4, R198 ;  /* 0x0000000403c67825 */ /* 0x040fe200078e02c6 */
[----:B------:R1:W-:Y:S04]  /*140f0*/  STL.64 [R1+0x7f8], R90 ;  /* 0x0007f85a01007387 */ /* 0x0003e80000100a00 */
[----:B-1----:R-:W2:Y:S04]  /*14100*/  LDL.LU.64 R90, [R1+0x1530] ;  /* 0x00153000015a7983 */ /* 0x002ea80000300a00 */
[----:B------:R1:W-:Y:S04]  /*14110*/  STL.64 [R1+0x7f0], R198 ;  /* 0x0007f0c601007387 */ /* 0x0003e80000100a00 */
[----:B------:R-:W-:Y:S01]  /*14120*/  STL.64 [R1+0x7e8], R250 ;  /* 0x0007e8fa01007387 */ /* 0x000fe20000100a00 */
[----:B-1----:R-:W-:-:S05]  /*14130*/  IMAD.WIDE R198, R3, 0x4, R248 ;  /* 0x0000000403c67825 */ /* 0x002fca00078e02f8 */
[----:B------:R1:W-:Y:S04]  /*14140*/  STL.64 [R1+0x7e0], R198 ;  /* 0x0007e0c601007387 */ /* 0x0003e80000100a00 */
[----:B------:R-:W-:Y:S04]  /*14150*/  STL.64 [R1+0x7d8], R246 ;  /* 0x0007d8f601007387 */ /* 0x000fe80000100a00 */
[----:B------:R-:W-:Y:S01]  /*14160*/  STL.64 [R1+0x7d0], R244 ;  /* 0x0007d0f401007387 */ /* 0x000fe20000100a00 */
[----:B-1----:R-:W-:-:S05]  /*14170*/  IMAD.WIDE R198, R3, 0x4, R242 ;  /* 0x0000000403c67825 */ /* 0x002fca00078e02f2 */
[----:B------:R1:W-:Y:S04]  /*14180*/  STL.64 [R1+0x7c8], R198 ;  /* 0x0007c8c601007387 */ /* 0x0003e80000100a00 */
[----:B------:R-:W-:Y:S04]  /*14190*/  STL.64 [R1+0x7c0], R240 ;  /* 0x0007c0f001007387 */ /* 0x000fe80000100a00 */
[----:B------:R1:W-:Y:S02]  /*141a0*/  STL.64 [R1+0x7b8], R238 ;  /* 0x0007b8ee01007387 */ /* 0x0003e40000100a00 */
[----:B-1----:R-:W-:-:S04]  /*141b0*/  IMAD.WIDE R198, R3, 0x4, R4 ;  /* 0x0000000403c67825 */ /* 0x002fc800078e0204 */
[C---:B------:R-:W-:Y:S01]  /*141c0*/  IMAD.WIDE R4, R3.reuse, 0x4, R6 ;  /* 0x0000000403047825 */ /* 0x040fe200078e0206 */
[----:B------:R-:W-:Y:S03]  /*141d0*/  STL.64 [R1+0x7b0], R198 ;  /* 0x0007b0c601007387 */ /* 0x000fe60000100a00 */
[----:B------:R-:W-:Y:S01]  /*141e0*/  IMAD.WIDE R6, R3, 0x4, R10 ;  /* 0x0000000403067825 */ /* 0x000fe200078e020a */
[----:B------:R1:W-:Y:S01]  /*141f0*/  STL.64 [R1+0x7a8], R4 ;  /* 0x0007a80401007387 */ /* 0x0003e20000100a00 */
[----:B------:R-:W-:Y:S01]  /*14200*/  IADD3 R93, PT, PT, R201, -0x101, RZ ;  /* 0xfffffeffc95d7810 */ /* 0x000fe20007ffe0ff */
[----:B------:R-:W2:Y:S02]  /*14210*/  LDC R239, c[0x0][0x3a0] ;  /* 0x0000e800ffef7b82 */ /* 0x000ea40000000800 */
[----:B------:R1:W-:Y:S04]  /*14220*/  STL.64 [R1+0x7a0], R8 ;  /* 0x0007a00801007387 */ /* 0x0003e80000100a00 */
[----:B------:R4:W-:Y:S01]  /*14230*/  STL.64 [R1+0x798], R6 ;  /* 0x0007980601007387 */ /* 0x0009e20000100a00 */
[C---:B------:R-:W-:Y:S01]  /*14240*/  IMAD.WIDE R10, R3.reuse, 0x4, R182 ;  /* 0x00000004030a7825 */ /* 0x040fe200078e02b6 */
[----:B------:R-:W2:Y:S03]  /*14250*/  LDC R201, c[0x0][0x3a0] ;  /* 0x0000e800ffc97b82 */ /* 0x000ea60000000800 */
[----:B-1----:R-:W-:-:S04]  /*14260*/  IMAD.WIDE R4, R3, 0x4, R12 ;  /* 0x0000000403047825 */ /* 0x002fc800078e020c */
[C---:B------:R-:W-:Y:S01]  /*14270*/  IMAD.WIDE R8, R3.reuse, 0x4, R14 ;  /* 0x0000000403087825 */ /* 0x040fe200078e020e */
[----:B------:R1:W-:Y:S03]  /*14280*/  STL.64 [R1+0x790], R4 ;  /* 0x0007900401007387 */ /* 0x0003e60000100a00 */
[C---:B----4-:R-:W-:Y:S01]  /*14290*/  IMAD.WIDE R6, R3.reuse, 0x4, R16 ;  /* 0x0000000403067825 */ /* 0x050fe200078e0210 */
[----:B------:R4:W-:Y:S04]  /*142a0*/  STL.64 [R1+0x788], R8 ;  /* 0x0007880801007387 */ /* 0x0009e80000100a00 */
[----:B------:R4:W-:Y:S01]  /*142b0*/  STL.64 [R1+0x780], R6 ;  /* 0x0007800601007387 */ /* 0x0009e20000100a00 */
[----:B-1----:R-:W-:-:S04]  /*142c0*/  IMAD.WIDE R4, R3, 0x4, R18 ;  /* 0x0000000403047825 */ /* 0x002fc800078e0212 */
[C---:B----4-:R-:W-:Y:S01]  /*142d0*/  IMAD.WIDE R8, R3.reuse, 0x4, R20 ;  /* 0x0000000403087825 */ /* 0x050fe200078e0214 */
[----:B------:R1:W-:Y:S03]  /*142e0*/  STL.64 [R1+0x778], R4 ;  /* 0x0007780401007387 */ /* 0x0003e60000100a00 */
[C---:B------:R-:W-:Y:S01]  /*142f0*/  IMAD.WIDE R6, R3.reuse, 0x4, R22 ;  /* 0x0000000403067825 */ /* 0x040fe200078e0216 */
        /* <DEDUP_REMOVED lines=11> */
[C---:B---3--:R-:W-:Y:S01]  /*143b0*/  IMAD.WIDE R6, R3.reuse, 0x4, R34 ;  /* 0x0000000403067825 */ /* 0x048fe200078e0222 */
[----:B------:R3:W-:Y:S04]  /*143c0*/  STL.64 [R1+0x740], R8 ;  /* 0x0007400801007387 */ /* 0x0007e80000100a00 */
[----:B------:R4:W-:Y:S01]  /*143d0*/  STL.64 [R1+0x738], R6 ;  /* 0x0007380601007387 */ /* 0x0009e20000100a00 */
[----:B-1----:R-:W-:-:S04]  /*143e0*/  IMAD.WIDE R4, R3, 0x4, R36 ;  /* 0x0000000403047825 */ /* 0x002fc800078e0224 */
[C---:B---3--:R-:W-:Y:S01]  /*143f0*/  IMAD.WIDE R8, R3.reuse, 0x4, R38 ;  /* 0x0000000403087825 */ /* 0x048fe200078e0226 */
[----:B------:R1:W-:Y:S03]  /*14400*/  STL.64 [R1+0x730], R4 ;  /* 0x0007300401007387 */ /* 0x0003e60000100a00 */
[C---:B----4-:R-:W-:Y:S01]  /*14410*/  IMAD.WIDE R6, R3.reuse, 0x4, R40 ;  /* 0x0000000403067825 */ /* 0x050fe200078e0228 */
        /* <DEDUP_REMOVED lines=56> */
[----:B-1----:R-:W-:-:S03]  /*147a0*/  IMAD.WIDE R4, R3, 0x4, R108 ;  /* 0x0000000403047825 */ /* 0x002fc600078e026c */
[----:B--2---:R-:W-:Y:S01]  /*147b0*/  LDGSTS.E [R91+-0x10000], desc[UR16][R88.64], P1 ;  /* 0xf0000000585b7fae */ /* 0x004fe200089a1010 */
[----:B---3--:R-:W-:-:S03]  /*147c0*/  IMAD.WIDE R8, R3, 0x4, R110 ;  /* 0x0000000403087825 */ /* 0x008fc600078e026e */
[----:B------:R1:W-:Y:S01]  /*147d0*/  STL.64 [R1+0x640], R4 ;  /* 0x0006400401007387 */ /* 0x0003e20000100a00 */
[----:B----4-:R-:W-:-:S03]  /*147e0*/  IMAD.WIDE R6, R3, 0x4, R112 ;  /* 0x0000000403067825 */ /* 0x010fc600078e0270 */
[----:B------:R2:W-:Y:S04]  /*147f0*/  STL.64 [R1+0x638], R8 ;  /* 0x0006380801007387 */ /* 0x0005e80000100a00 */
[----:B------:R3:W-:Y:S01]  /*14800*/  STL.64 [R1+0x630], R6 ;  /* 0x0006300601007387 */ /* 0x0007e20000100a00 */
[----:B-1----:R-:W-:-:S04]  /*14810*/  IMAD.WIDE R4, R3, 0x4, R114 ;  /* 0x0000000403047825 */ /* 0x002fc800078e0272 */
[C---:B--2---:R-:W-:Y:S01]  /*14820*/  IMAD.WIDE R8, R3.reuse, 0x4, R116 ;  /* 0x0000000403087825 */ /* 0x044fe200078e0274 */
[----:B------:R1:W-:Y:S03]  /*14830*/  STL.64 [R1+0x628], R4 ;  /* 0x0006280401007387 */ /* 0x0003e60000100a00 */
[C---:B---3--:R-:W-:Y:S01]  /*14840*/  IMAD.WIDE R6, R3.reuse, 0x4, R118 ;  /* 0x0000000403067825 */ /* 0x048fe200078e0276 */
        /* <DEDUP_REMOVED lines=18> */
[----:B------:R-:W-:Y:S03]  /*14970*/  STL.64 [R1+0x5d8], R8 ;  /* 0x0005d80801007387 */ /* 0x000fe60000100a00 */
[C---:B------:R-:W-:Y:S01]  /*14980*/  IMAD.WIDE R80, R3.reuse, 0x4, R140 ;  /* 0x0000000403507825 */ /* 0x040fe200078e028c */
[----:B------:R-:W-:Y:S03]  /*14990*/  STL.64 [R1+0x5d0], R6 ;  /* 0x0005d00601007387 */ /* 0x000fe60000100a00 */
[----:B-1----:R-:W-:-:S04]  /*149a0*/  IMAD.WIDE R4, R3, 0x4, R138 ;  /* 0x0000000403047825 */ /* 0x002fc800078e028a */
[C---:B------:R-:W-:Y:S01]  /*149b0*/  IMAD.WIDE R58, R3.reuse, 0x4, R142 ;  /* 0x00000004033a7825 */ /* 0x040fe200078e028e */
[----:B------:R1:W-:Y:S03]  /*149c0*/  STL.64 [R1+0x5c8], R4 ;  /* 0x0005c80401007387 */ /* 0x0003e60000100a00 */
[C---:B------:R-:W-:Y:S01]  /*149d0*/  IMAD.WIDE R48, R3.reuse, 0x4, R144 ;  /* 0x0000000403307825 */ /* 0x040fe200078e0290 */
[----:B------:R-:W-:Y:S03]  /*149e0*/  STL.64 [R1+0x5c0], R80 ;  /* 0x0005c05001007387 */ /* 0x000fe60000100a00 */
[C---:B------:R-:W-:Y:S01]  /*149f0*/  IMAD.WIDE R36, R3.reuse, 0x4, R146 ;  /* 0x0000000403247825 */ /* 0x040fe200078e0292 */
[----:B------:R-:W-:Y:S03]  /*14a00*/  STL.64 [R1+0x5b8], R58 ;  /* 0x0005b83a01007387 */ /* 0x000fe60000100a00 */
[C---:B-1----:R-:W-:Y:S01]  /*14a10*/  IMAD.WIDE R4, R3.reuse, 0x4, R150 ;  /* 0x0000000403047825 */ /* 0x042fe200078e0296 */
[----:B------:R-:W2:Y:S03]  /*14a20*/  LDL.LU.64 R250, [R1+0x860] ;  /* 0x0008600001fa7983 */ /* 0x000ea60000300a00 */
[C---:B------:R-:W-:Y:S01]  /*14a30*/  IMAD.WIDE R24, R3.reuse, 0x4, R148 ;  /* 0x0000000403187825 */ /* 0x040fe200078e0294 */
[----:B------:R-:W-:Y:S04]  /*14a40*/  STL.64 [R1+0x5b0], R48 ;  /* 0x0005b03001007387 */ /* 0x000fe80000100a00 */
[----:B------:R2:W-:Y:S04]  /*14a50*/  STL.64 [R1+0x598], R4 ;  /* 0x0005980401007387 */ /* 0x0005e80000100a00 */
[----:B------:R-:W3:Y:S04]  /*14a60*/  LDL.LU.64 R70, [R1+0x810] ;  /* 0x0008100001467983 */ /* 0x000ee80000300a00 */
[----:B------:R-:W-:Y:S04]  /*14a70*/  STL.64 [R1+0x5a8], R36 ;  /* 0x0005a82401007387 */ /* 0x000fe80000100a00 */
[----:B------:R-:W4:Y:S04]  /*14a80*/  LDL.LU.64 R72, [R1+0x808] ;  /* 0x0008080001487983 */ /* 0x000f280000300a00 */
[----:B------:R-:W-:Y:S01]  /*14a90*/  STL.64 [R1+0x5a0], R24 ;  /* 0x0005a01801007387 */ /* 0x000fe20000100a00 */
[----:B------:R-:W-:-:S03]  /*14aa0*/  IMAD.WIDE R74, R3, 0x4, R152 ;  /* 0x00000004034a7825 */ /* 0x000fc600078e0298 */
[----:B------:R-:W4:Y:S01]  /*14ab0*/  LDL.LU.64 R98, [R1+0x7d0] ;  /* 0x0007d00001627983 */ /* 0x000f220000300a00 */
[----:B------:R-:W-:-:S03]  /*14ac0*/  IMAD.WIDE R60, R3, 0x4, R154 ;  /* 0x00000004033c7825 */ /* 0x000fc600078e029a */
[----:B------:R-:W4:Y:S01]  /*14ad0*/  LDL.LU.64 R100, [R1+0x7c8] ;  /* 0x0007c80001647983 */ /* 0x000f220000300a00 */
[----:B------:R-:W-:-:S03]  /*14ae0*/  IMAD.WIDE R78, R3, 0x4, R156 ;  /* 0x00000004034e7825 */ /* 0x000fc600078e029c */
[----:B------:R-:W4:Y:S04]  /*14af0*/  LDL.LU.64 R114, [R1+0x790] ;  /* 0x0007900001727983 */ /* 0x000f280000300a00 */
        /* <DEDUP_REMOVED lines=9> */
[----:B------:R1:W-:Y:S01]  /*14b90*/  STL.64 [R1+0x590], R74 ;  /* 0x0005904a01007387 */ /* 0x0003e20000100a00 */
[----:B------:R-:W-:-:S03]  /*14ba0*/  IMAD.WIDE R112, R3, 0x4, R168 ;  /* 0x0000000403707825 */ /* 0x000fc600078e02a8 */
[----:B------:R1:W-:Y:S01]  /*14bb0*/  STL.64 [R1+0x588], R60 ;  /* 0x0005883c01007387 */ /* 0x0003e20000100a00 */
[----:B------:R-:W-:-:S03]  /*14bc0*/  IMAD.WIDE R12, R3, 0x4, R166 ;  /* 0x00000004030c7825 */ /* 0x000fc600078e02a6 */
[----:B------:R-:W-:Y:S01]  /*14bd0*/  STL.64 [R1+0x580], R78 ;  /* 0x0005804e01007387 */ /* 0x000fe20000100a00 */
[----:B------:R-:W-:-:S03]  /*14be0*/  IMAD.WIDE R108, R3, 0x4, R170 ;  /* 0x00000004036c7825 */ /* 0x000fc600078e02aa */
[----:B------:R-:W4:Y:S01]  /*14bf0*/  LDL.LU.64 R162, [R1+0x6d0] ;  /* 0x0006d00001a27983 */ /* 0x000f220000300a00 */
[----:B------:R-:W-:-:S03]  /*14c00*/  IMAD.WIDE R62, R3, 0x4, R172 ;  /* 0x00000004033e7825 */ /* 0x000fc600078e02ac */
[----:B------:R-:W-:Y:S04]  /*14c10*/  STL.64 [R1+0x578], R56 ;  /* 0x0005783801007387 */ /* 0x000fe80000100a00 */
[----:B------:R-:W-:Y:S01]  /*14c20*/  STL.64 [R1+0x570], R46 ;  /* 0x0005702e01007387 */ /* 0x000fe20000100a00 */
[----:B------:R-:W-:-:S03]  /*14c30*/  IMAD.WIDE R54, R3, 0x4, R174 ;  /* 0x0000000403367825 */ /* 0x000fc600078e02ae */
[----:B------:R-:W4:Y:S01]  /*14c40*/  LDL.LU.64 R164, [R1+0x6c8] ;  /* 0x0006c80001a47983 */ /* 0x000f220000300a00 */
[----:B------:R-:W-:-:S03]  /*14c50*/  IMAD.WIDE R44, R3, 0x4, R176 ;  /* 0x00000004032c7825 */ /* 0x000fc600078e02b0 */
[----:B------:R-:W-:Y:S04]  /*14c60*/  STL.64 [R1+0x568], R34 ;  /* 0x0005682201007387 */ /* 0x000fe80000100a00 */
[----:B------:R-:W-:Y:S01]  /*14c70*/  STL.64 [R1+0x560], R22 ;  /* 0x0005601601007387 */ /* 0x000fe20000100a00 */
[----:B------:R-:W-:-:S03]  /*14c80*/  IMAD.WIDE R32, R3, 0x4, R178 ;  /* 0x0000000403207825 */ /* 0x000fc600078e02b2 */
[----:B------:R-:W-:Y:S01]  /*14c90*/  STL.64 [R1+0x550], R112 ;  /* 0x0005507001007387 */ /* 0x000fe20000100a00 */
[----:B------:R-:W-:-:S03]  /*14ca0*/  IMAD.WIDE R20, R3, 0x4, R180 ;  /* 0x0000000403147825 */ /* 0x000fc600078e02b4 */
[----:B------:R-:W-:Y:S01]  /*14cb0*/  STL.64 [R1+0x558], R12 ;  /* 0x0005580c01007387 */ /* 0x000fe20000100a00 */
        /* <DEDUP_REMOVED lines=43> */
[----:B------:R-:W-:Y:S04]  /*14f70*/  STL.64 [R1+0x4b0], R40 ;  /* 0x0004b02801007387 */ /* 0x000fe80000100a00 */
[----:B------:R-:W4:Y:S04]  /*14f80*/  LDL.LU.64 R216, [R1+0x608] ;  /* 0x0006080001d87983 */ /* 0x000f280000300a00 */
[----:B------:R-:W-:Y:S04]  /*14f90*/  STL.64 [R1+0x4a8], R28 ;  /* 0x0004a81c01007387 */ /* 0x000fe80000100a00 */
[----:B------:R-:W-:Y:S01]  /*14fa0*/  STL.64 [R1+0x4a0], R16 ;  /* 0x0004a01001007387 */ /* 0x000fe20000100a00 */
[----:B------:R-:W-:-:S03]  /*14fb0*/  IMAD.WIDE R26, R3, 0x4, R230 ;  /* 0x00000004031a7825 */ /* 0x000fc600078e02e6 */
[----:B------:R1:W-:Y:S04]  /*14fc0*/  STL.64 [R1+0x490], R76 ;  /* 0x0004904c01007387 */ /* 0x0003e80000100a00 */
[----:B------:R-:W-:Y:S04]  /*14fd0*/  STL.64 [R1+0x498], R6 ;  /* 0x0004980601007387 */ /* 0x000fe80000100a00 */
[----:B------:R-:W-:Y:S04]  /*14fe0*/  STL.64 [R1+0x468], R94 ;  /* 0x0004685e01007387 */ /* 0x000fe80000100a00 */
[----:B------:R1:W-:Y:S04]  /*14ff0*/  STL.64 [R1+0x478], R64 ;  /* 0x0004784001007387 */ /* 0x0003e80000100a00 */
[----:B------:R-:W4:Y:S01]  /*15000*/  LDL.LU.64 R230, [R1+0x5d0] ;  /* 0x0005d00001e67983 */ /* 0x000f220000300a00 */
[----:B------:R-:W-:-:S04]  /*15010*/  IMAD.WIDE R38, R3, 0x4, R228 ;  /* 0x0000000403267825 */ /* 0x000fc800078e02e4 */
[C---:B------:R-:W-:Y:S01]  /*15020*/  IMAD.WIDE R14, R3.reuse, 0x4, R232 ;  /* 0x00000004030e7825 */ /* 0x040fe200078e02e8 */
[----:B------:R-:W-:Y:S04]  /*15030*/  STL.64 [R1+0x480], R38 ;  /* 0x0004802601007387 */ /* 0x000fe80000100a00 */
[----:B------:R-:W4:Y:S04]  /*15040*/  LDL.LU.64 R232, [R1+0x5c8] ;  /* 0x0005c80001e87983 */ /* 0x000f280000300a00 */
[----:B------:R-:W-:Y:S04]  /*15050*/  STL.64 [R1+0x470], R26 ;  /* 0x0004701a01007387 */ /* 0x000fe80000100a00 */
[----:B------:R-:W-:Y:S04]  /*15060*/  STL.64 [R1+0x460], R14 ;  /* 0x0004600e01007387 */ /* 0x000fe80000100a00 */
[----:B------:R-:W4:Y:S01]  /*15070*/  LDL.LU.64 R88, [R1+0x1528] ;  /* 0x0015280001587983 */ /* 0x000f220000300a00 */
[----:B--2---:R-:W-:-:S03]  /*15080*/  IMAD.WIDE R4, R3, 0x4, R250 ;  /* 0x0000000403047825 */ /* 0x004fc600078e02fa */
[----:B---3--:R-:W-:Y:S04]  /*15090*/  LDGSTS.E [R91+-0xfc00], desc[UR16][R70.64], P1 ;  /* 0xf0400000465b7fae */ /* 0x008fe800089a1010 */
[----:B------:R-:W-:Y:S04]  /*150a0*/  STL.64 [R1+0x868], R4 ;  /* 0x0008680401007387 */ /* 0x000fe80000100a00 */
[----:B----4-:R-:W-:Y:S04]  /*150b0*/  LDGSTS.E [R91+-0xf800], desc[UR16][R98.64], P1 ;  /* 0xf0800000625b7fae */ /* 0x010fe800089a1010 */
        /* <DEDUP_REMOVED lines=11> */
[----:B-1----:R-:W2:Y:S04]  /*15170*/  LDL.LU.64 R74, [R1+0x800] ;  /* 0x00080000014a7983 */ /* 0x002ea80000300a00 */
[----:B------:R-:W3:Y:S04]  /*15180*/  LDL.LU.64 R102, [R1+0x7c0] ;  /* 0x0007c00001667983 */ /* 0x000ee80000300a00 */
[----:B------:R-:W4:Y:S04]  /*15190*/  LDL.LU.64 R118, [R1+0x780] ;  /* 0x0007800001767983 */ /* 0x000f280000300a00 */
[----:B------:R-:W4:Y:S04]  /*151a0*/  LDL.LU.64 R134, [R1+0x740] ;  /* 0x0007400001867983 */ /* 0x000f280000300a00 */
[----:B------:R-:W4:Y:S04]  /*151b0*/  LDL.LU.64 R150, [R1+0x700] ;  /* 0x0007000001967983 */ /* 0x000f280000300a00 */
[----:B------:R-:W4:Y:S04]  /*151c0*/  LDL.LU.64 R166, [R1+0x6c0] ;  /* 0x0006c00001a67983 */ /* 0x000f280000300a00 */
[----:B------:R-:W4:Y:S04]  /*151d0*/  LDL.LU.64 R182, [R1+0x680] ;  /* 0x0006800001b67983 */ /* 0x000f280000300a00 */
[----:B------:R-:W4:Y:S04]  /*151e0*/  LDL.LU.64 R202, [R1+0x640] ;  /* 0x0006400001ca7983 */ /* 0x000f280000300a00 */
[----:B------:R-:W4:Y:S04]  /*151f0*/  LDL.LU.64 R218, [R1+0x600] ;  /* 0x0006000001da7983 */ /* 0x000f280000300a00 */
        /* <DEDUP_REMOVED lines=13> */
[----:B------:R-:W4:Y:S04]  /*152d0*/  LDL.LU.64 R86, [R1+0x1520] ;  /* 0x0015200001567983 */ /* 0x000f280000300a00 */
[----:B------:R-:W-:Y:S04]  /*152e0*/  LDGSTS.E [R90+-0xd380], desc[UR16][R60.64], P1 ;  /* 0xf2c800003c5a7fae */ /* 0x000fe800089a1010 */
[----:B------:R-:W-:Y:S04]  /*152f0*/  LDGSTS.E [R90+-0xcf80], desc[UR16][R108.64], P1 ;  /* 0xf30800006c5a7fae */ /* 0x000fe800089a1010 */
[----:B------:R-:W-:Y:S04]  /*15300*/  LDGSTS.E [R90+-0xcb80], desc[UR16][R106.64], P1 ;  /* 0xf34800006a5a7fae */ /* 0x000fe800089a1010 */
[----:B------:R-:W4:Y:S04]  /*15310*/  LDL.LU.64 R60, [R1+0x838] ;  /* 0x00083800013c7983 */ /* 0x000f280000300a00 */
        /* <DEDUP_REMOVED lines=12> */
[----:B------:R-:W4:Y:S01]  /*153e0*/  LDL.LU.64 R84, [R1+0x1518] ;  /* 0x0015180001547983 */ /* 0x000f220000300a00 */
[----:B------:R-:W-:-:S03]  /*153f0*/  IMAD.WIDE R198, R3, 0x4, R226 ;  /* 0x0000000403c67825 */ /* 0x000fc600078e02e2 */
[----:B--2---:R-:W-:Y:S04]  /*15400*/  LDGSTS.E [R89+-0xfb00], desc[UR16][R74.64], P1 ;  /* 0xf05000004a597fae */ /* 0x004fe800089a1010 */
[----:B---3--:R-:W-:Y:S04]  /*15410*/  LDGSTS.E [R89+-0xf700], desc[UR16][R102.64], P1 ;  /* 0xf090000066597fae */ /* 0x008fe800089a1010 */
        /* <DEDUP_REMOVED lines=12> */
[----:B------:R-:W2:Y:S04]  /*154e0*/  LDL.LU.64 R62, [R1+0x830] ;  /* 0x00083000013e7983 */ /* 0x000ea80000300a00 */
        /* <DEDUP_REMOVED lines=21> */
[----:B------:R1:W-:Y:S04]  /*15640*/  STL.64 [R1+0x14d0], R88 ;  /* 0x0014d05801007387 */ /* 0x0003e80000100a00 */
        /* <DEDUP_REMOVED lines=18> */
[----:B------:R-:W4:Y:S04]  /*15770*/  LDL.LU.64 R96, [R1+0x7d8] ;  /* 0x0007d80001607983 */ /* 0x000f280000300a00 */
[----:B------:R-:W-:Y:S04]  /*15780*/  LDGSTS.E [R88+-0xde80], desc[UR16][R204.64], P1 ;  /* 0xf2180000cc587fae */ /* 0x000fe800089a1010 */
[----:B------:R-:W4:Y:S04]  /*15790*/  LDL.LU.64 R112, [R1+0x798] ;  /* 0x0007980001707983 */ /* 0x000f280000300a00 */
[----:B------:R-:W-:Y:S04]  /*157a0*/  LDGSTS.E [R88+-0xda80], desc[UR16][R220.64], P1 ;  /* 0xf2580000dc587fae */ /* 0x000fe800089a1010 */
[----:B------:R-:W4:Y:S04]  /*157b0*/  LDL.LU.64 R128, [R1+0x758] ;  /* 0x0007580001807983 */ /* 0x000f280000300a00 */
[----:B------:R1:W-:Y:S04]  /*157c0*/  LDGSTS.E [R88+-0xd680], desc[UR16][R58.64], P1 ;  /* 0xf29800003a587fae */ /* 0x0003e800089a1010 */
[----:B------:R-:W4:Y:S04]  /*157d0*/  LDL.LU.64 R144, [R1+0x718] ;  /* 0x0007180001907983 */ /* 0x000f280000300a00 */
[----:B------:R1:W-:Y:S04]  /*157e0*/  LDGSTS.E [R88+-0xd280], desc[UR16][R56.64], P1 ;  /* 0xf2d8000038587fae */ /* 0x0003e800089a1010 */
[----:B------:R-:W4:Y:S01]  /*157f0*/  LDL.LU.64 R160, [R1+0x6d8] ;  /* 0x0006d80001a07983 */ /* 0x000f220000300a00 */
[----:B------:R-:W-:Y:S01]  /*15800*/  SEL R0, R0, RZ, P4 ;  /* 0x000000ff00007207 */ /* 0x000fe20002000000 */
[----:B-1----:R-:W1:Y:S02]  /*15810*/  LDC R58, c[0x0][0x3a0] ;  /* 0x0000e800ff3a7b82 */ /* 0x002e640000000800 */
[----:B------:R1:W-:Y:S04]  /*15820*/  LDGSTS.E [R88+-0xce80], desc[UR16][R54.64], P1 ;  /* 0xf318000036587fae */ /* 0x0003e800089a1010 */
[----:B------:R-:W4:Y:S01]  /*15830*/  LDL.LU.64 R176, [R1+0x698] ;  /* 0x0006980001b07983 */ /* 0x000f220000300a00 */
[----:B------:R-:W-:Y:S01]  /*15840*/  ISETP.GE.U32.AND P3, PT, R93, 0x7ffffe80, PT ;  /* 0x7ffffe805d00780c */ /* 0x000fe20003f66070 */
[----:B------:R-:W2:Y:S02]  /*15850*/  LDC R57, c[0x0][0x3a0] ;  /* 0x0000e800ff397b82 */ /* 0x000ea40000000800 */
[----:B------:R-:W-:Y:S04]  /*15860*/  LDGSTS.E [R88+-0xca80], desc[UR16][R52.64], P1 ;  /* 0xf358000034587fae */ /* 0x000fe800089a1010 */
[----:B------:R-:W4:Y:S01]  /*15870*/  LDL.LU.64 R192, [R1+0x658] ;  /* 0x0006580001c07983 */ /* 0x000f220000300a00 */
[----:B------:R-:W-:Y:S01]  /*15880*/  ISETP.NE.U32.AND P4, PT, R0, RZ, PT ;  /* 0x000000ff0000720c */ /* 0x000fe20003f85070 */
[----:B-1----:R-:W1:Y:S02]  /*15890*/  LDC R54, c[0x0][0x3a0] ;  /* 0x0000e800ff367b82 */ /* 0x002e640000000800 */
[----:B------:R-:W-:Y:S04]  /*158a0*/  LDGSTS.E [R88+-0xc680], desc[UR16][R50.64], P1 ;  /* 0xf398000032587fae */ /* 0x000fe800089a1010 */
[----:B------:R-:W4:Y:S02]  /*158b0*/  LDL.LU.64 R212, [R1+0x618] ;  /* 0x0006180001d47983 */ /* 0x000f240000300a00 */
[----:B------:R-:W1:Y:S02]  /*158c0*/  LDC R55, c[0x0][0x3a0] ;  /* 0x0000e800ff377b82 */ /* 0x000e640000000800 */
[----:B------:R-:W-:Y:S04]  /*158d0*/  LDGSTS.E [R88+-0xc280], desc[UR16][R198.64], P1 ;  /* 0xf3d80000c6587fae */ /* 0x000fe800089a1010 */
[----:B------:R-:W4:Y:S02]  /*158e0*/  LDL.LU.64 R228, [R1+0x5d8] ;  /* 0x0005d80001e47983 */ /* 0x000f240000300a00 */
[----:B------:R-:W1:Y:S02]  /*158f0*/  LDC R56, c[0x0][0x3a0] ;  /* 0x0000e800ff387b82 */ /* 0x000e640000000800 */
[----:B------:R-:W4:Y:S04]  /*15900*/  LDL.LU.64 R88, [R1+0x598] ;  /* 0x0005980001587983 */ /* 0x000f280000300a00 */
[----:B------:R-:W-:Y:S04]  /*15910*/  STL.64 [R1+0x1488], R86 ;  /* 0x0014885601007387 */ /* 0x000fe80000100a00 */
[----:B------:R-:W4:Y:S04]  /*15920*/  LDL.LU.64 R240, [R1+0x880] ;  /* 0x0008800001f07983 */ /* 0x000f280000300a00 */
[----:B------:R-:W4:Y:S04]  /*15930*/  LDL.LU.64 R242, [R1+0x8b0] ;  /* 0x0008b00001f27983 */ /* 0x000f280000300a00 */
[----:B------:R-:W4:Y:S04]  /*15940*/  LDL.LU.64 R244, [R1+0x8c8] ;  /* 0x0008c80001f47983 */ /* 0x000f280000300a00 */
[----:B------:R-:W4:Y:S04]  /*15950*/  LDL.LU.64 R246, [R1+0x8e0] ;  /* 0x0008e00001f67983 */ /* 0x000f280000300a00 */
        /* <DEDUP_REMOVED lines=16> */
[----:B------:R-:W-:Y:S04]  /*15a60*/  LDGSTS.E [R86+-0xfd80], desc[UR16][R64.64], P1 ;  /* 0xf028000040567fae */ /* 0x000fe800089a1010 */
[----:B------:R-:W-:Y:S04]  /*15a70*/  LDGSTS.E [R86+-0xf980], desc[UR16][R80.64], P1 ;  /* 0xf068000050567fae */ /* 0x000fe800089a1010 */
[----:B------:R-:W-:Y:S01]  /*15a80*/  LDGSTS.E [R86+-0xf580], desc[UR16][R108.64], P1 ;  /* 0xf0a800006c567fae */ /* 0x000fe200089a1010 */
[----:B------:R-:W-:Y:S01]  /*15a90*/  VIADD R0, R201, 0xfffffefd ;  /* 0xfffffefdc9007836 */ /* 0x000fe20000000000 */
[----:B--2---:R-:W2:Y:S02]  /*15aa0*/  LDC R38, c[0x0][0x3a0] ;  /* 0x0000e800ff267b82 */ /* 0x004ea40000000800 */
[----:B------:R-:W-:Y:S04]  /*15ab0*/  LDGSTS.E [R86+-0xf180], desc[UR16][R124.64], P1 ;  /* 0xf0e800007c567fae */ /* 0x000fe800089a1010 */
[----:B------:R-:W-:Y:S02]  /*15ac0*/  LDGSTS.E [R86+-0xed80], desc[UR16][R140.64], P1 ;  /* 0xf12800008c567fae */ /* 0x000fe400089a1010 */
[----:B------:R-:W3:Y:S02]  /*15ad0*/  LDC R201, c[0x0][0x3a0] ;  /* 0x0000e800ffc97b82 */ /* 0x000ee40000000800 */
[----:B------:R-:W-:Y:S04]  /*15ae0*/  LDGSTS.E [R86+-0xe980], desc[UR16][R156.64], P1 ;  /* 0xf16800009c567fae */ /* 0x000fe800089a1010 */
[----:B------:R-:W-:Y:S01]  /*15af0*/  LDGSTS.E [R86+-0xe580], desc[UR16][R172.64], P1 ;  /* 0xf1a80000ac567fae */ /* 0x000fe200089a1010 */
[----:B------:R-:W-:Y:S01]  /*15b00*/  VIADD R93, R252, 0xfffffefe ;  /* 0xfffffefefc5d7836 */ /* 0x000fe20000000000 */
[----:B------:R-:W-:Y:S01]  /*15b10*/  ISETP.GE.U32.AND P6, PT, R0, 0x7ffffe7e, PT ;  /* 0x7ffffe7e0000780c */ /* 0x000fe20003fc6070 */
[----:B------:R-:W4:Y:S01]  /*15b20*/  LDC R252, c[0x0][0x3a0] ;  /* 0x0000e800fffc7b82 */ /* 0x000f220000000800 */
[----:B------:R-:W-:Y:S04]  /*15b30*/  LDGSTS.E [R86+-0xe180], desc[UR16][R188.64], P1 ;  /* 0xf1e80000bc567fae */ /* 0x000fe800089a1010 */
[----:B------:R-:W-:Y:S03]  /*15b40*/  LDGSTS.E [R86+-0xdd80], desc[UR16][R208.64], P1 ;  /* 0xf2280000d0567fae */ /* 0x000fe600089a1010 */
[----:B------:R-:W1:Y:S01]  /*15b50*/  LDC R0, c[0x0][0x3a0] ;  /* 0x0000e800ff007b82 */ /* 0x000e620000000800 */
[----:B------:R-:W-:Y:S04]  /*15b60*/  LDGSTS.E [R86+-0xd980], desc[UR16][R224.64], P1 ;  /* 0xf2680000e0567fae */ /* 0x000fe800089a1010 */
[----:B------:R-:W-:Y:S03]  /*15b70*/  LDGSTS.E [R86+-0xd580], desc[UR16][R36.64], P1 ;  /* 0xf2a8000024567fae */ /* 0x000fe600089a1010 */
[----:B------:R-:W2:Y:S01]  /*15b80*/  LDC R39, c[0x0][0x3a0] ;  /* 0x0000e800ff277b82 */ /* 0x000ea20000000800 */
[----:B------:R-:W-:Y:S04]  /*15b90*/  LDGSTS.E [R86+-0xd180], desc[UR16][R34.64], P1 ;  /* 0xf2e8000022567fae */ /* 0x000fe800089a1010 */
[----:B------:R-:W-:Y:S04]  /*15ba0*/  LDGSTS.E [R86+-0xcd80], desc[UR16][R32.64], P1 ;  /* 0xf328000020567fae */ /* 0x000fe800089a1010 */
[----:B------:R-:W-:Y:S04]  /*15bb0*/  LDGSTS.E [R86+-0xc980], desc[UR16][R30.64], P1 ;  /* 0xf36800001e567fae */ /* 0x000fe800089a1010 */
[----:B------:R-:W-:Y:S04]  /*15bc0*/  LDGSTS.E [R86+-0xc580], desc[UR16][R28.64], P1 ;  /* 0xf3a800001c567fae */ /* 0x000fe800089a1010 */
[----:B------:R1:W-:Y:S04]  /*15bd0*/  LDGSTS.E [R86+-0xc180], desc[UR16][R26.64], P1 ;  /* 0xf3e800001a567fae */ /* 0x0003e800089a1010 */
[----:B------:R-:W-:Y:S01]  /*15be0*/  LDGSTS.E [R85+-0xfd00], desc[UR16][R66.64], P1 ;  /* 0xf030000042557fae */ /* 0x000fe200089a1010 */
[----:B------:R-:W-:Y:S01]  /*15bf0*/  ISETP.GE.U32.AND P5, PT, R93, 0x7ffffe7f, PT ;  /* 0x7ffffe7f5d00780c */ /* 0x000fe20003fa6070 */
[----:B-1----:R-:W-:Y:S01]  /*15c00*/  VIADD R0, R0, 0xfffffefc ;  /* 0xfffffefc00007836 */ /* 0x002fe20000000000 */
[----:B------:R-:W1:Y:S01]  /*15c10*/  LDC R93, c[0x0][0x3a0] ;  /* 0x0000e800ff5d7b82 */ /* 0x000e620000000800 */
[----:B------:R-:W-:Y:S04]  /*15c20*/  LDGSTS.E [R85+-0xf900], desc[UR16][R94.64], P1 ;  /* 0xf07000005e557fae */ /* 0x000fe800089a1010 */
[----:B------:R-:W-:Y:S03]  /*15c30*/  LDGSTS.E [R85+-0xf500], desc[UR16][R110.64], P1 ;  /* 0xf0b000006e557fae */ /* 0x000fe600089a1010 */
[----:B------:R-:W1:Y:S01]  /*15c40*/  LDC R26, c[0x0][0x3a0] ;  /* 0x0000e800ff1a7b82 */ /* 0x000e620000000800 */
[----:B------:R-:W-:Y:S04]  /*15c50*/  LDGSTS.E [R85+-0xf100], desc[UR16][R126.64], P1 ;  /* 0xf0f000007e557fae */ /* 0x000fe800089a1010 */
[----:B------:R-:W-:Y:S03]  /*15c60*/  LDGSTS.E [R85+-0xed00], desc[UR16][R142.64], P1 ;  /* 0xf13000008e557fae */ /* 0x000fe600089a1010 */
[----:B------:R-:W1:Y:S01]  /*15c70*/  LDC R30, c[0x0][0x3a0] ;  /* 0x0000e800ff1e7b82 */ /* 0x000e620000000800 */
        /* <DEDUP_REMOVED lines=8> */
[----:B------:R1:W-:Y:S04]  /*15d00*/  LDGSTS.E [R85+-0xc900], desc[UR16][R18.64], P1 ;  /* 0xf370000012557fae */ /* 0x0003e800089a1010 */
[----:B------:R1:W-:Y:S01]  /*15d10*/  LDGSTS.E [R85+-0xc500], desc[UR16][R16.64], P1 ;  /* 0xf3b0000010557fae */ /* 0x0003e200089a1010 */
[----:B--2---:R-:W2:Y:S03]  /*15d20*/  LDC R22, c[0x0][0x3a0] ;  /* 0x0000e800ff167b82 */ /* 0x004ea60000000800 */
[----:B------:R1:W-:Y:S04]  /*15d30*/  LDGSTS.E [R85+-0xc100], desc[UR16][R14.64], P1 ;  /* 0xf3f000000e557fae */ /* 0x0003e800089a1010 */
        /* <DEDUP_REMOVED lines=12> */
[----:B------:R-:W-:Y:S01]  /*15e00*/  LDGSTS.E [R84+-0xcc80], desc[UR16][R10.64], P1 ;  /* 0xf33800000a547fae */ /* 0x000fe200089a1010 */
[----:B-1----:R-:W-:-:S03]  /*15e10*/  IMAD.WIDE R18, R2, 0x4, R240 ;  /* 0x0000000402127825 */ /* 0x002fc600078e02f0 */
[----:B------:R1:W-:Y:S04]  /*15e20*/  LDGSTS.E [R84+-0xc880], desc[UR16][R8.64], P1 ;  /* 0xf378000008547fae */ /* 0x0003e800089a1010 */
[----:B------:R-:W2:Y:S04]  /*15e30*/  LDL.LU.64 R12, [R1+0x8f8] ;  /* 0x0008f800010c7983 */ /* 0x000ea80000300a00 */
[----:B------:R-:W2:Y:S01]  /*15e40*/  LDL.LU.64 R10, [R1+0x910] ;  /* 0x00091000010a7983 */ /* 0x000ea20000300a00 */
[----:B------:R-:W-:-:S03]  /*15e50*/  IMAD.WIDE R16, R2, 0x4, R242 ;  /* 0x0000000402107825 */ /* 0x000fc600078e02f2 */
[----:B------:R-:W2:Y:S01]  /*15e60*/  LDL.LU.64 R248, [R1+0xc58] ;  /* 0x000c580001f87983 */ /* 0x000ea20000300a00 */
[C---:B------:R-:W-:Y:S01]  /*15e70*/  IMAD.WIDE R14, R2.reuse, 0x4, R244 ;  /* 0x00000004020e7825 */ /* 0x040fe200078e02f4 */
[----:B-1----:R-:W1:Y:S02]  /*15e80*/  LDC R8, c[0x0][0x3a0] ;  /* 0x0000e800ff087b82 */ /* 0x002e640000000800 */
[----:B------:R-:W2:Y:S04]  /*15e90*/  LDL.LU.64 R250, [R1+0xc50] ;  /* 0x000c500001fa7983 */ /* 0x000ea80000300a00 */
[----:B------:R-:W-:Y:S02]  /*15ea0*/  STL.64 [R1+0x1450], R84 ;  /* 0x0014505401007387 */ /* 0x000fe40000100a00 */
[----:B------:R-:W1:Y:S02]  /*15eb0*/  LDC R9, c[0x0][0x3a0] ;  /* 0x0000e800ff097b82 */ /* 0x000e640000000800 */
[----:B------:R-:W-:Y:S04]  /*15ec0*/  STL [R1+0x1410], R200 ;  /* 0x001410c801007387 */ /* 0x000fe80000100800 */
[----:B------:R-:W-:Y:S04]  /*15ed0*/  STL.64 [R1+0x880], R18 ;  /* 0x0008801201007387 */ /* 0x000fe80000100a00 */
[----:B------:R3:W-:Y:S04]  /*15ee0*/  LDGSTS.E [R84+-0xc480], desc[UR16][R6.64], P1 ;  /* 0xf3b8000006547fae */ /* 0x0007e800089a1010 */
[----:B------:R-:W2:Y:S04]  /*15ef0*/  LDL.LU.64 R240, [R1+0xc48] ;  /* 0x000c480001f07983 */ /* 0x000ea80000300a00 */
[----:B------:R-:W-:Y:S01]  /*15f00*/  STL.64 [R1+0x8b0], R16 ;  /* 0x0008b01001007387 */ /* 0x000fe20000100a00 */
[----:B---3--:R-:W-:-:S03]  /*15f10*/  IMAD.WIDE R6, R2, 0x4, R246 ;  /* 0x0000000402067825 */ /* 0x008fc600078e02f6 */
[----:B------:R-:W3:Y:S04]  /*15f20*/  LDL.LU.64 R242, [R1+0xc40] ;  /* 0x000c400001f27983 */ /* 0x000ee80000300a00 */
[----:B------:R-:W-:Y:S04]  /*15f30*/  STL.64 [R1+0x8c8], R14 ;  /* 0x0008c80e01007387 */ /* 0x000fe80000100a00 */
[----:B------:R1:W-:Y:S04]  /*15f40*/  STL.64 [R1+0x8e0], R6 ;  /* 0x0008e00601007387 */ /* 0x0003e80000100a00 */
[----:B------:R-:W3:Y:S04]  /*15f50*/  LDL.LU.64 R244, [R1+0xc38] ;  /* 0x000c380001f47983 */ /* 0x000ee80000300a00 */
[----:B------:R-:W3:Y:S04]  /*15f60*/  LDL.LU.64 R246, [R1+0xc30] ;  /* 0x000c300001f67983 */ /* 0x000ee80000300a00 */
[----:B------:R1:W-:Y:S04]  /*15f70*/  LDGSTS.E [R84+-0xc080], desc[UR16][R4.64], P1 ;  /* 0xf3f8000004547fae */ /* 0x0003e800089a1010 */
[----:B------:R-:W0:Y:S01]  /*15f80*/  LDGDEPBAR ;  /* 0x00000000000079af */ /* 0x000e220000000000 */
[----:B------:R-:W-:Y:S01]  /*15f90*/  BAR.SYNC.DEFER_BLOCKING 0x0 ;  /* 0x0000000000007b1d */ /* 0x000fe20000010000 */
[----:B------:R-:W-:-:S02]  /*15fa0*/  ISETP.GE.U32.AND P1, PT, R0, 0x7ffffe7d, PT ;  /* 0x7ffffe7d0000780c */ /* 0x000fc40003f26070 */
[----:B------:R-:W-:-:S05]  /*15fb0*/  IADD3 R0, PT, PT, R201, -0x106, RZ ;  /* 0xfffffefac9007810 */ /* 0x000fca0007ffe0ff */
[----:B-1----:R-:W1:Y:S01]  /*15fc0*/  LDC R5, c[0x0][0x3a0] ;  /* 0x0000e800ff057b82 */ /* 0x002e620000000800 */
[----:B------:R-:W-:Y:S01]  /*15fd0*/  @!PT LDS RZ, [RZ] ;  /* 0x00000000fffff984 */ /* 0x000fe20000000800 */
[----:B------:R-:W-:Y:S01]  /*15fe0*/  @!PT LDS RZ, [RZ] ;  /* 0x00000000fffff984 */ /* 0x000fe20000000800 */
[----:B------:R-:W-:Y:S01]  /*15ff0*/  @!PT LDS RZ, [RZ] ;  /* 0x00000000fffff984 */ /* 0x000fe20000000800 */
[----:B------:R-:W-:Y:S04]  /*16000*/  LDGSTS.E [R82+0x40000], desc[UR16][R18.64], !P3 ;  /* 0x4000000012527fae */ /* 0x000fe8000d9a1010 */
[----:B------:R-:W-:Y:S04]  /*16010*/  LDGSTS.E [R82+0x40200], desc[UR16][R16.64], !P3 ;  /* 0x4020000010527fae */ /* 0x000fe8000d9a1010 */
[----:B------:R-:W-:Y:S04]  /*16020*/  LDGSTS.E [R82+0x40400], desc[UR16][R14.64], !P5 ;  /* 0x404000000e527fae */ /* 0x000fe8000e9a1010 */
[----:B------:R1:W-:Y:S01]  /*16030*/  LDGSTS.E [R82+0x40600], desc[UR16][R6.64], !P5 ;  /* 0x4060000006527fae */ /* 0x0003e2000e9a1010 */
[----:B------:R-:W-:Y:S01]  /*16040*/  ISETP.GE.U32.AND P5, PT, R0, 0x7ffffe7b, PT ;  /* 0x7ffffe7b0000780c */ /* 0x000fe20003fa6070 */
[----:B------:R-:W-:-:S02]  /*16050*/  VIADD R0, R239, 0xfffffef8 ;  /* 0xfffffef8ef007836 */ /* 0x000fc40000000000 */
[C---:B--2---:R-:W-:Y:S01]  /*16060*/  IMAD.WIDE R20, R2.reuse, 0x4, R240 ;  /* 0x0000000402147825 */ /* 0x044fe200078e02f0 */
[----:B-1----:R-:W1:Y:S03]  /*16070*/  LDC R6, c[0x0][0x3a0] ;  /* 0x0000e800ff067b82 */ /* 0x002e660000000800 */
[----:B------:R-:W-:-:S04]  /*16080*/  IMAD.WIDE R18, R2, 0x4, R12 ;  /* 0x0000000402127825 */ /* 0x000fc800078e020c */
[C---:B------:R-:W-:Y:S01]  /*16090*/  IMAD.WIDE R16, R2.reuse, 0x4, R10 ;  /* 0x0000000402107825 */ /* 0x040fe200078e020a */
[----:B------:R3:W-:Y:S01]  /*160a0*/  STL.64 [R1+0x8f8], R18 ;  /* 0x0008f81201007387 */ /* 0x0007e20000100a00 */
[----:B------:R-:W2:Y:S02]  /*160b0*/  LDC R7, c[0x0][0x3a0] ;  /* 0x0000e800ff077b82 */ /* 0x000ea40000000800 */
[C---:B------:R-:W-:Y:S01]  /*160c0*/  IMAD.WIDE R14, R2.reuse, 0x4, R248 ;  /* 0x00000004020e7825 */ /* 0x040fe200078e02f8 */
[----:B------:R1:W-:Y:S03]  /*160d0*/  STL.64 [R1+0x910], R16 ;  /* 0x0009101001007387 */ /* 0x0003e60000100a00 */
[C---:B------:R-:W-:Y:S01]  /*160e0*/  IMAD.WIDE R10, R2.reuse, 0x4, R250 ;  /* 0x00000004020a7825 */ /* 0x040fe200078e02fa */
[----:B------:R-:W2:Y:S04]  /*160f0*/  LDL.LU.64 R12, [R1+0xc28] ;  /* 0x000c2800010c7983 */ /* 0x000ea80000300a00 */
[----:B------:R-:W2:Y:S04]  /*16100*/  LDL.LU.64 R238, [R1+0xc20] ;  /* 0x000c200001ee7983 */ /* 0x000ea80000300a00 */
[----:B------:R1:W-:Y:S04]  /*16110*/  STL.64 [R1+0xd58], R14 ;  /* 0x000d580e01007387 */ /* 0x0003e80000100a00 */
[----:B------:R3:W-:Y:S04]  /*16120*/  LDGSTS.E [R82+0x40800], desc[UR16][R18.64], !P6 ;  /* 0x4080000012527fae */ /* 0x0007e8000f1a1010 */
[----:B------:R1:W-:Y:S04]  /*16130*/  STL.64 [R1+0xd50], R10 ;  /* 0x000d500a01007387 */ /* 0x0003e80000100a00 */
[----:B------:R-:W2:Y:S01]  /*16140*/  LDL.LU.64 R248, [R1+0xc18] ;  /* 0x000c180001f87983 */ /* 0x000ea20000300a00 */
[----:B---3--:R-:W-:-:S03]  /*16150*/  IMAD.WIDE R18, R2, 0x4, R242 ;  /* 0x0000000402127825 */ /* 0x008fc600078e02f2 */
[----:B------:R-:W3:Y:S04]  /*16160*/  LDL.LU.64 R250, [R1+0xc10] ;  /* 0x000c100001fa7983 */ /* 0x000ee80000300a00 */
[----:B------:R1:W-:Y:S04]  /*16170*/  LDGSTS.E [R82+0x40a00], desc[UR16][R16.64], !P6 ;  /* 0x40a0000010527fae */ /* 0x0003e8000f1a1010 */
[----:B------:R-:W-:Y:S04]  /*16180*/  STL.64 [R1+0xd48], R20 ;  /* 0x000d481401007387 */ /* 0x000fe80000100a00 */
[----:B------:R4:W-:Y:S01]  /*16190*/  LDGSTS.E [R82+0x40c00], desc[UR16][R14.64], !P1 ;  /* 0x40c000000e527fae */ /* 0x0009e2000c9a1010 */
[----:B-1----:R-:W-:-:S03]  /*161a0*/  IMAD.WIDE R16, R2, 0x4, R244 ;  /* 0x0000000402107825 */ /* 0x002fc600078e02f4 */
[----:B------:R2:W-:Y:S04]  /*161b0*/  STL.64 [R1+0xd40], R18 ;  /* 0x000d401201007387 */ /* 0x0005e80000100a00 */
[----:B------:R-:W3:Y:S01]  /*161c0*/  LDL.LU.64 R240, [R1+0xc08] ;  /* 0x000c080001f07983 */ /* 0x000ee20000300a00 */
[----:B----4-:R-:W-:-:S03]  /*161d0*/  IMAD.WIDE R14, R2, 0x4, R246 ;  /* 0x00000004020e7825 */ /* 0x010fc600078e02f6 */
[----:B------:R-:W4:Y:S04]  /*161e0*/  LDL.LU.64 R242, [R1+0xc00] ;  /* 0x000c000001f27983 */ /* 0x000f280000300a00 */
[----:B------:R1:W-:Y:S04]  /*161f0*/  STL.64 [R1+0xd38], R16 ;  /* 0x000d381001007387 */ /* 0x0003e80000100a00 */
[----:B------:R1:W-:Y:S04]  /*16200*/  STL.64 [R1+0xd30], R14 ;  /* 0x000d300e01007387 */ /* 0x0003e80000100a00 */
[----:B------:R-:W4:Y:S04]  /*16210*/  LDL.LU.64 R244, [R1+0xbf8] ;  /* 0x000bf80001f47983 */ /* 0x000f280000300a00 */
[----:B------:R-:W4:Y:S01]  /*16220*/  LDL.LU.64 R246, [R1+0xbf0] ;  /* 0x000bf00001f67983 */ /* 0x000f220000300a00 */
[----:B------:R-:W-:-:S02]  /*16230*/  VIADD R4, R93, 0xfffffefb ;  /* 0xfffffefb5d047836 */ /* 0x000fc40000000000 */
[----:B------:R-:W-:Y:S01]  /*16240*/  VIADD R22, R22, 0xfffffe87 ;  /* 0xfffffe8716167836 */ /* 0x000fe20000000000 */
[----:B------:R1:W-:Y:S01]  /*16250*/  LDGSTS.E [R82+0x40e00], desc[UR16][R10.64], !P1 ;  /* 0x40e000000a527fae */ /* 0x0003e2000c9a1010 */
[----:B------:R-:W-:Y:S01]  /*16260*/  IADD3 R30, PT, PT, R30, -0x17b, RZ ;  /* 0xfffffe851e1e7810 */ /* 0x000fe20007ffe0ff */
[----:B------:R-:W-:Y:S01]  /*16270*/  VIADD R38, R38, 0xfffffe83 ;  /* 0xfffffe8326267836 */ /* 0x000fe20000000000 */
[----:B------:R-:W-:Y:S01]  /*16280*/  ISETP.GE.U32.AND P3, PT, R4, 0x7ffffe7c, PT ;  /* 0x7ffffe7c0400780c */ /* 0x000fe20003f66070 */
[----:B------:R-:W-:Y:S01]  /*16290*/  VIADD R4, R252, 0xfffffef9 ;  /* 0xfffffef9fc047836 */ /* 0x000fe20000000000 */
[----:B------:R-:W-:Y:S01]  /*162a0*/  ISETP.GE.U32.AND P1, PT, R0, 0x7ffffe79, PT ;  /* 0x7ffffe790000780c */ /* 0x000fe20003f26070 */
[----:B------:R-:W-:Y:S01]  /*162b0*/  VIADD R0, R8, 0xfffffef6 ;  /* 0xfffffef608007836 */ /* 0x000fe20000000000 */
[----:B------:R-:W-:Y:S01]  /*162c0*/  IADD3 R57, PT, PT, R57, 0x7f, RZ ;  /* 0x0000007f39397810 */ /* 0x000fe20007ffe0ff */
[----:B------:R-:W-:Y:S01]  /*162d0*/  VIADD R54, R54, 0xfffffe80 ;  /* 0xfffffe8036367836 */ /* 0x000fe20000000000 */
[----:B------:R-:W-:Y:S01]  /*162e0*/  ISETP.GE.U32.AND P6, PT, R4, 0x7ffffe7a, PT ;  /* 0x7ffffe7a0400780c */ /* 0x000fe20003fc6070 */
[----:B------:R-:W2:Y:S06]  /*162f0*/  LDC R93, c[0x0][0x3a0] ;  /* 0x0000e800ff5d7b82 */ /* 0x000eac0000000800 */
[----:B------:R-:W-:Y:S02]  /*16300*/  LDGSTS.E [R82+0x41000], desc[UR16][R20.64], !P3 ;  /* 0x4100000014527fae */ /* 0x000fe4000d9a1010 */
[----:B-1----:R-:W1:Y:S02]  /*16310*/  LDC R11, c[0x0][0x3a0] ;  /* 0x0000e800ff0b7b82 */ /* 0x002e640000000800 */
[----:B------:R2:W-:Y:S04]  /*16320*/  LDGSTS.E [R82+0x41200], desc[UR16][R18.64], !P3 ;  /* 0x4120000012527fae */ /* 0x0005e8000d9a1010 */
[----:B------:R1:W-:Y:S02]  /*16330*/  LDGSTS.E [R82+0x41400], desc[UR16][R16.64], !P5 ;  /* 0x4140000010527fae */ /* 0x0003e4000e9a1010 */
[----:B------:R-:W1:Y:S02]  /*16340*/  LDC R10, c[0x0][0x3a0] ;  /* 0x0000e800ff0a7b82 */ /* 0x000e640000000800 */
[----:B------:R1:W-:Y:S01]  /*16350*/  LDGSTS.E [R82+0x41600], desc[UR16][R14.64], !P5 ;  /* 0x416000000e527fae */ /* 0x0003e2000e9a1010 */
[----:B------:R-:W-:-:S02]  /*16360*/  ISETP.GE.U32.AND P5, PT, R0, 0x7ffffe77, PT ;  /* 0x7ffffe770000780c */ /* 0x000fc40003fa6070 */
[----:B------:R-:W-:Y:S01]  /*16370*/  IADD3 R0, PT, PT, R9, -0x10c, RZ ;  /* 0xfffffef409007810 */ /* 0x000fe20007ffe0ff */
[----:B------:R-:W-:Y:S02]  /*16380*/  IMAD.WIDE R60, R3, 0x4, R60 ;  /* 0x00000004033c7825 */ /* 0x000fe400078e023c */
[----:B------:R-:W1:Y:S02]  /*16390*/  LDC R252, c[0x0][0x3a0] ;  /* 0x0000e800fffc7b82 */ /* 0x000e640000000800 */
[----:B--2---:R-:W-:-:S04]  /*163a0*/  IMAD.WIDE R18, R2, 0x4, R12 ;  /* 0x0000000402127825 */ /* 0x004fc800078e020c */
[C---:B-1----:R-:W-:Y:S01]  /*163b0*/  IMAD.WIDE R16, R2.reuse, 0x4, R238 ;  /* 0x0000000402107825 */ /* 0x042fe200078e02ee */
[----:B------:R4:W-:Y:S04]  /*163c0*/  STL.64 [R1+0xd28], R18 ;  /* 0x000d281201007387 */ /* 0x0009e80000100a00 */
[----:B------:R1:W-:Y:S04]  /*163d0*/  STL.64 [R1+0xd20], R16 ;  /* 0x000d201001007387 */ /* 0x0003e80000100a00 */
[----:B------:R-:W2:Y:S04]  /*163e0*/  LDL.LU.64 R12, [R1+0xbe8] ;  /* 0x000be800010c7983 */ /* 0x000ea80000300a00 */
[----:B------:R-:W2:Y:S01]  /*163f0*/  LDL.LU.64 R238, [R1+0xbe0] ;  /* 0x000be00001ee7983 */ /* 0x000ea20000300a00 */
[----:B------:R-:W-:-:S03]  /*16400*/  IMAD.WIDE R14, R2, 0x4, R248 ;  /* 0x00000004020e7825 */ /* 0x000fc600078e02f8 */
[----:B------:R4:W-:Y:S01]  /*16410*/  LDGSTS.E [R82+0x41800], desc[UR16][R18.64], !P6 ;  /* 0x4180000012527fae */ /* 0x0009e2000f1a1010 */
[----:B---3--:R-:W-:-:S03]  /*16420*/  IMAD.WIDE R8, R2, 0x4, R250 ;  /* 0x0000000402087825 */ /* 0x008fc600078e02fa */
[----:B------:R3:W-:Y:S04]  /*16430*/  STL.64 [R1+0xd18], R14 ;  /* 0x000d180e01007387 */ /* 0x0007e80000100a00 */
[----:B------:R1:W-:Y:S04]  /*16440*/  STL.64 [R1+0xd10], R8 ;  /* 0x000d100801007387 */ /* 0x0003e80000100a00 */
[----:B------:R-:W2:Y:S04]  /*16450*/  LDL.LU.64 R248, [R1+0xbd8] ;  /* 0x000bd80001f87983 */ /* 0x000ea80000300a00 */
[----:B------:R-:W2:Y:S04]  /*16460*/  LDL.LU.64 R250, [R1+0xbd0] ;  /* 0x000bd00001fa7983 */ /* 0x000ea80000300a00 */
[----:B------:R1:W-:Y:S01]  /*16470*/  LDGSTS.E [R82+0x41a00], desc[UR16][R16.64], !P6 ;  /* 0x41a0000010527fae */ /* 0x0003e2000f1a1010 */
[----:B------:R-:W-:-:S03]  /*16480*/  IMAD.WIDE R20, R2, 0x4, R240 ;  /* 0x0000000402147825 */ /* 0x000fc600078e02f0 */
[----:B------:R3:W-:Y:S01]  /*16490*/  LDGSTS.E [R82+0x41c00], desc[UR16][R14.64], !P1 ;  /* 0x41c000000e527fae */ /* 0x0007e2000c9a1010 */
[----:B----4-:R-:W-:-:S03]  /*164a0*/  IMAD.WIDE R18, R2, 0x4, R242 ;  /* 0x0000000402127825 */ /* 0x010fc600078e02f2 */
[----:B------:R2:W-:Y:S04]  /*164b0*/  STL.64 [R1+0xd08], R20 ;  /* 0x000d081401007387 */ /* 0x0005e80000100a00 */
[----:B------:R4:W-:Y:S04]  /*164c0*/  STL.64 [R1+0xd00], R18 ;  /* 0x000d001201007387 */ /* 0x0009e80000100a00 */
[----:B------:R-:W2:Y:S01]  /*164d0*/  LDL.LU.64 R240, [R1+0xbc8] ;  /* 0x000bc80001f07983 */ /* 0x000ea20000300a00 */
[----:B-1----:R-:W-:-:S03]  /*164e0*/  IMAD.WIDE R16, R2, 0x4, R244 ;  /* 0x0000000402107825 */ /* 0x002fc600078e02f4 */
[----:B------:R-:W2:Y:S01]  /*164f0*/  LDL.LU.64 R242, [R1+0xbc0] ;  /* 0x000bc00001f27983 */ /* 0x000ea20000300a00 */
[----:B---3--:R-:W-:-:S03]  /*16500*/  IMAD.WIDE R14, R2, 0x4, R246 ;  /* 0x00000004020e7825 */ /* 0x008fc600078e02f6 */
[----:B------:R1:W-:Y:S04]  /*16510*/  STL.64 [R1+0xcf8], R16 ;  /* 0x000cf81001007387 */ /* 0x0003e80000100a00 */
[----:B------:R3:W-:Y:S04]  /*16520*/  STL.64 [R1+0xcf0], R14 ;  /* 0x000cf00e01007387 */ /* 0x0007e80000100a00 */
[----:B------:R-:W2:Y:S04]  /*16530*/  LDL.LU.64 R244, [R1+0xbb8] ;  /* 0x000bb80001f47983 */ /* 0x000ea80000300a00 */
[----:B------:R-:W2:Y:S01]  /*16540*/  LDL.LU.64 R246, [R1+0xbb0] ;  /* 0x000bb00001f67983 */ /* 0x000ea20000300a00 */
[----:B------:R-:W-:-:S02]  /*16550*/  IADD3 R4, PT, PT, R5, -0x109, RZ ;  /* 0xfffffef705047810 */ /* 0x000fc40007ffe0ff */
[----:B------:R-:W1:Y:S01]  /*16560*/  LDC R5, c[0x0][0x3a0] ;  /* 0x0000e800ff057b82 */ /* 0x000e620000000800 */
[----:B------:R3:W-:Y:S01]  /*16570*/  LDGSTS.E [R82+0x41e00], desc[UR16][R8.64], !P1 ;  /* 0x41e0000008527fae */ /* 0x0007e2000c9a1010 */
[----:B------:R-:W-:Y:S01]  /*16580*/  ISETP.GE.U32.AND P3, PT, R4, 0x7ffffe78, PT ;  /* 0x7ffffe780400780c */ /* 0x000fe20003f66070 */
[----:B------:R-:W-:-:S05]  /*16590*/  VIADD R4, R6, 0xfffffef5 ;  /* 0xfffffef506047836 */ /* 0x000fca0000000000 */
[----:B------:R-:W-:Y:S02]  /*165a0*/  ISETP.GE.U32.AND P6, PT, R4, 0x7ffffe76, PT ;  /* 0x7ffffe760400780c */ /* 0x000fe40003fc6070 */
[----:B------:R-:W-:Y:S01]  /*165b0*/  ISETP.GE.U32.AND P1, PT, R0, 0x7ffffe75, PT ;  /* 0x7ffffe750000780c */ /* 0x000fe20003f26070 */
[----:B---3--:R-:W3:Y:S04]  /*165c0*/  LDC R8, c[0x0][0x3a0] ;  /* 0x0000e800ff087b82 */ /* 0x008ee80000000800 */
[----:B------:R2:W-:Y:S04]  /*165d0*/  LDGSTS.E [R82+0x42000], desc[UR16][R20.64], !P3 ;  /* 0x4200000014527fae */ /* 0x0005e8000d9a1010 */
[----:B------:R4:W-:Y:S01]  /*165e0*/  LDGSTS.E [R82+0x42200], desc[UR16][R18.64], !P3 ;  /* 0x4220000012527fae */ /* 0x0009e2000d9a1010 */
[----:B------:R-:W1:Y:S03]  /*165f0*/  LDC R6, c[0x0][0x3a0] ;  /* 0x0000e800ff067b82 */ /* 0x000e660000000800 */
[----:B------:R1:W-:Y:S04]  /*16600*/  LDGSTS.E [R82+0x42400], desc[UR16][R16.64], !P5 ;  /* 0x4240000010527fae */ /* 0x0003e8000e9a1010 */
[----:B------:R1:W-:Y:S01]  /*16610*/  LDGSTS.E [R82+0x42600], desc[UR16][R14.64], !P5 ;  /* 0x426000000e527fae */ /* 0x0003e2000e9a1010 */
[----:B------:R-:W1:Y:S01]  /*16620*/  LDC R9, c[0x0][0x3a0] ;  /* 0x0000e800ff097b82 */ /* 0x000e620000000800 */
[----:B--2---:R-:W-:-:S04]  /*16630*/  IMAD.WIDE R20, R2, 0x4, R12 ;  /* 0x0000000402147825 */ /* 0x004fc800078e020c */
[C---:B----4-:R-:W-:Y:S01]  /*16640*/  IMAD.WIDE R18, R2.reuse, 0x4, R238 ;  /* 0x0000000402127825 */ /* 0x050fe200078e02ee */
[----:B------:R2:W-:Y:S04]  /*16650*/  STL.64 [R1+0xce8], R20 ;  /* 0x000ce81401007387 */ /* 0x0005e80000100a00 */
[----:B------:R4:W-:Y:S04]  /*16660*/  STL.64 [R1+0xce0], R18 ;  /* 0x000ce01201007387 */ /* 0x0009e80000100a00 */
[----:B------:R-:W3:Y:S04]  /*16670*/  LDL.LU.64 R12, [R1+0xba8] ;  /* 0x000ba800010c7983 */ /* 0x000ee80000300a00 */
[----:B------:R-:W3:Y:S01]  /*16680*/  LDL.LU.64 R238, [R1+0xba0] ;  /* 0x000ba00001ee7983 */ /* 0x000ee20000300a00 */
[----:B-1----:R-:W-:-:S03]  /*16690*/  IMAD.WIDE R16, R2, 0x4, R248 ;  /* 0x0000000402107825 */ /* 0x002fc600078e02f8 */
[----:B------:R2:W-:Y:S01]  /*166a0*/  LDGSTS.E [R82+0x42800], desc[UR16][R20.64], !P6 ;  /* 0x4280000014527fae */ /* 0x0005e2000f1a1010 */
[----:B------:R-:W-:-:S03]  /*166b0*/  IMAD.WIDE R14, R2, 0x4, R250 ;  /* 0x00000004020e7825 */ /* 0x000fc600078e02fa */
[----:B------:R1:W-:Y:S04]  /*166c0*/  STL.64 [R1+0xcd8], R16 ;  /* 0x000cd81001007387 */ /* 0x0003e80000100a00 */
[----:B------:R1:W-:Y:S04]  /*166d0*/  STL.64 [R1+0xcd0], R14 ;  /* 0x000cd00e01007387 */ /* 0x0003e80000100a00 */
[----:B------:R4:W-:Y:S04]  /*166e0*/  LDGSTS.E [R82+0x42a00], desc[UR16][R18.64], !P6 ;  /* 0x42a0000012527fae */ /* 0x0009e8000f1a1010 */
[----:B------:R-:W3:Y:S04]  /*166f0*/  LDL.LU.64 R248, [R1+0xb98] ;  /* 0x000b980001f87983 */ /* 0x000ee80000300a00 */
[----:B------:R-:W3:Y:S01]  /*16700*/  LDL.LU.64 R250, [R1+0xb90] ;  /* 0x000b900001fa7983 */ /* 0x000ee20000300a00 */
[----:B--2---:R-:W-:-:S03]  /*16710*/  IMAD.WIDE R20, R2, 0x4, R240 ;  /* 0x0000000402147825 */ /* 0x004fc600078e02f0 */
[----:B------:R1:W-:Y:S01]  /*16720*/  LDGSTS.E [R82+0x42c00], desc[UR16][R16.64], !P1 ;  /* 0x42c0000010527fae */ /* 0x0003e2000c9a1010 */
[----:B----4-:R-:W-:-:S03]  /*16730*/  IMAD.WIDE R18, R2, 0x4, R242 ;  /* 0x0000000402127825 */ /* 0x010fc600078e02f2 */
[----:B------:R-:W-:Y:S04]  /*16740*/  STL.64 [R1+0xcc8], R20 ;  /* 0x000cc81401007387 */ /* 0x000fe80000100a00 */
[----:B------:R2:W-:Y:S04]  /*16750*/  LDGSTS.E [R82+0x42e00], desc[UR16][R14.64], !P1 ;  /* 0x42e000000e527fae */ /* 0x0005e8000c9a1010 */
[----:B------:R4:W-:Y:S01]  /*16760*/  STL.64 [R1+0xcc0], R18 ;  /* 0x000cc01201007387 */ /* 0x0009e20000100a00 */
[----:B-1----:R-:W-:-:S03]  /*16770*/  IMAD.WIDE R16, R2, 0x4, R244 ;  /* 0x0000000402107825 */ /* 0x002fc600078e02f4 */
[----:B------:R-:W3:Y:S01]  /*16780*/  LDL.LU.64 R240, [R1+0xb88] ;  /* 0x000b880001f07983 */ /* 0x000ee20000300a00 */
[----:B--2---:R-:W-:-:S03]  /*16790*/  IMAD.WIDE R14, R2, 0x4, R246 ;  /* 0x00000004020e7825 */ /* 0x004fc600078e02f6 */
[----:B------:R-:W2:Y:S04]  /*167a0*/  LDL.LU.64 R242, [R1+0xb80] ;  /* 0x000b800001f27983 */ /* 0x000ea80000300a00 */
[----:B------:R1:W-:Y:S04]  /*167b0*/  STL.64 [R1+0xcb8], R16 ;  /* 0x000cb81001007387 */ /* 0x0003e80000100a00 */
[----:B------:R1:W-:Y:S04]  /*167c0*/  STL.64 [R1+0xcb0], R14 ;  /* 0x000cb00e01007387 */ /* 0x0003e80000100a00 */
[----:B------:R-:W2:Y:S04]  /*167d0*/  LDL.LU.64 R244, [R1+0xb78] ;  /* 0x000b780001f47983 */ /* 0x000ea80000300a00 */
[----:B------:R-:W2:Y:S01]  /*167e0*/  LDL.LU.64 R246, [R1+0xb70] ;  /* 0x000b700001f67983 */ /* 0x000ea20000300a00 */
[----:B------:R-:W-:-:S02]  /*167f0*/  VIADD R0, R11, 0xfffffef2 ;  /* 0xfffffef20b007836 */ /* 0x000fc40000000000 */
[----:B------:R-:W-:Y:S01]  /*16800*/  VIADD R4, R7, 0xfffffef3 ;  /* 0xfffffef307047836 */ /* 0x000fe20000000000 */
[----:B------:R-:W1:Y:S02]  /*16810*/  LDC R11, c[0x0][0x3a0] ;  /* 0x0000e800ff0b7b82 */ /* 0x000e640000000800 */
[----:B------:R-:W-:Y:S02]  /*16820*/  ISETP.GE.U32.AND P5, PT, R0, 0x7ffffe73, PT ;  /* 0x7ffffe730000780c */ /* 0x000fe40003fa6070 */
[----:B------:R-:W-:Y:S01]  /*16830*/  ISETP.GE.U32.AND P3, PT, R4, 0x7ffffe74, PT ;  /* 0x7ffffe740400780c */ /* 0x000fe20003f66070 */
[----:B------:R-:W-:Y:S01]  /*16840*/  VIADD R0, R10, 0xfffffef0 ;  /* 0xfffffef00a007836 */ /* 0x000fe20000000000 */
[----:B------:R-:W-:Y:S02]  /*16850*/  IADD3 R4, PT, PT, R5, -0x10f, RZ ;  /* 0xfffffef105047810 */ /* 0x000fe40007ffe0ff */
[----:B------:R-:W2:Y:S02]  /*16860*/  LDC R7, c[0x0][0x3a0] ;  /* 0x0000e800ff077b82 */ /* 0x000ea40000000800 */
[----:B------:R-:W-:-:S02]  /*16870*/  ISETP.GE.U32.AND P6, PT, R4, 0x7ffffe72, PT ;  /* 0x7ffffe720400780c */ /* 0x000fc40003fc6070 */
[----:B------:R-:W-:Y:S02]  /*16880*/  ISETP.GE.U32.AND P1, PT, R0, 0x7ffffe71, PT ;  /* 0x7ffffe710000780c */ /* 0x000fe40003f26070 */
[----:B---3--:R-:W-:-:S03]  /*16890*/  IADD3 R0, PT, PT, R8, -0x112, RZ ;  /* 0xfffffeee08007810 */ /* 0x008fc60007ffe0ff */
[----:B------:R-:W-:Y:S01]  /*168a0*/  LDGSTS.E [R82+0x43000], desc[UR16][R20.64], !P3 ;  /* 0x4300000014527fae */ /* 0x000fe2000d9a1010 */
[----:B------:R-:W-:Y:S01]  /*168b0*/  VIADD R4, R6, 0xfffffeef ;  /* 0xfffffeef06047836 */ /* 0x000fe20000000000 */
[----:B------:R-:W3:Y:S02]  /*168c0*/  LDC R8, c[0x0][0x3a0] ;  /* 0x0000e800ff087b82 */ /* 0x000ee40000000800 */
[----:B------:R4:W-:Y:S04]  /*168d0*/  LDGSTS.E [R82+0x43200], desc[UR16][R18.64], !P3 ;  /* 0x4320000012527fae */ /* 0x0009e8000d9a1010 */
[----:B------:R1:W-:Y:S02]  /*168e0*/  LDGSTS.E [R82+0x43400], desc[UR16][R16.64], !P5 ;  /* 0x4340000010527fae */ /* 0x0003e4000e9a1010 */
[----:B------:R-:W2:Y:S02]  /*168f0*/  LDC R5, c[0x0][0x3a0] ;  /* 0x0000e800ff057b82 */ /* 0x000ea40000000800 */
[----:B------:R1:W-:Y:S01]  /*16900*/  LDGSTS.E [R82+0x43600], desc[UR16][R14.64], !P5 ;  /* 0x436000000e527fae */ /* 0x0003e2000e9a1010 */
[----:B------:R-:W-:Y:S01]  /*16910*/  ISETP.GE.U32.AND P5, PT, R0, 0x7ffffe6f, PT ;  /* 0x7ffffe6f0000780c */ /* 0x000fe20003fa6070 */
[----:B-1----:R-:W-:-:S04]  /*16920*/  VIADD R0, R11, 0xfffffeec ;  /* 0xfffffeec0b007836 */ /* 0x002fc80000000000 */
[----:B------:R-:W1:Y:S01]  /*16930*/  LDC R6, c[0x0][0x3a0] ;  /* 0x0000e800ff067b82 */ /* 0x000e620000000800 */
[----:B----4-:R-:W-:-:S04]  /*16940*/  IMAD.WIDE R18, R2, 0x4, R12 ;  /* 0x0000000402127825 */ /* 0x010fc800078e020c */
[C---:B------:R-:W-:Y:S01]  /*16950*/  IMAD.WIDE R16, R2.reuse, 0x4, R238 ;  /* 0x0000000402107825 */ /* 0x040fe200078e02ee */
[----:B------:R2:W-:Y:S04]  /*16960*/  STL.64 [R1+0xca8], R18 ;  /* 0x000ca81201007387 */ /* 0x0005e80000100a00 */
[----:B------:R4:W-:Y:S04]  /*16970*/  STL.64 [R1+0xca0], R16 ;  /* 0x000ca01001007387 */ /* 0x0009e80000100a00 */
[----:B------:R-:W3:Y:S04]  /*16980*/  LDL.LU.64 R12, [R1+0xb68] ;  /* 0x000b6800010c7983 */ /* 0x000ee80000300a00 */
[----:B------:R-:W3:Y:S04]  /*16990*/  LDL.LU.64 R238, [R1+0xb60] ;  /* 0x000b600001ee7983 */ /* 0x000ee80000300a00 */
[----:B------:R2:W-:Y:S01]  /*169a0*/  LDGSTS.E [R82+0x43800], desc[UR16][R18.64], !P6 ;  /* 0x4380000012527fae */ /* 0x0005e2000f1a1010 */
[----:B------:R-:W-:-:S03]  /*169b0*/  IMAD.WIDE R14, R2, 0x4, R248 ;  /* 0x00000004020e7825 */ /* 0x000fc600078e02f8 */
[----:B------:R4:W-:Y:S01]  /*169c0*/  LDGSTS.E [R82+0x43a00], desc[UR16][R16.64], !P6 ;  /* 0x43a0000010527fae */ /* 0x0009e2000f1a1010 */
[----:B------:R-:W-:-:S03]  /*169d0*/  IMAD.WIDE R10, R2, 0x4, R250 ;  /* 0x00000004020a7825 */ /* 0x000fc600078e02fa */
[----:B------:R-:W-:Y:S04]  /*169e0*/  STL.64 [R1+0xc98], R14 ;  /* 0x000c980e01007387 */ /* 0x000fe80000100a00 */
[----:B------:R1:W-:Y:S04]  /*169f0*/  STL.64 [R1+0xc90], R10 ;  /* 0x000c900a01007387 */ /* 0x0003e80000100a00 */
[----:B------:R-:W3:Y:S04]  /*16a00*/  LDL.LU.64 R248, [R1+0xb58] ;  /* 0x000b580001f87983 */ /* 0x000ee80000300a00 */
[----:B------:R-:W3:Y:S04]  /*16a10*/  LDL.LU.64 R250, [R1+0xb50] ;  /* 0x000b500001fa7983 */ /* 0x000ee80000300a00 */
[----:B------:R-:W-:Y:S01]  /*16a20*/  LDGSTS.E [R82+0x43c00], desc[UR16][R14.64], !P1 ;  /* 0x43c000000e527fae */ /* 0x000fe2000c9a1010 */
[----:B------:R-:W-:Y:S01]  /*16a30*/  IMAD.WIDE R20, R2, 0x4, R240 ;  /* 0x0000000402147825 */ /* 0x000fe200078e02f0 */
[----:B------:R-:W-:-:S02]  /*16a40*/  ISETP.GE.U32.AND P3, PT, R4, 0x7ffffe70, PT ;  /* 0x7ffffe700400780c */ /* 0x000fc40003f66070 */
[----:B------:R1:W-:Y:S01]  /*16a50*/  LDGSTS.E [R82+0x43e00], desc[UR16][R10.64], !P1 ;  /* 0x43e000000a527fae */ /* 0x0003e2000c9a1010 */
[----:B--2---:R-:W-:-:S03]  /*16a60*/  IMAD.WIDE R18, R2, 0x4, R242 ;  /* 0x0000000402127825 */ /* 0x004fc600078e02f2 */
[----:B------:R3:W-:Y:S04]  /*16a70*/  STL.64 [R1+0xc88], R20 ;  /* 0x000c881401007387 */ /* 0x0007e80000100a00 */
[----:B------:R2:W-:Y:S04]  /*16a80*/  STL.64 [R1+0xc80], R18 ;  /* 0x000c801201007387 */ /* 0x0005e80000100a00 */
[----:B------:R-:W3:Y:S01]  /*16a90*/  LDL.LU.64 R240, [R1+0xb48] ;  /* 0x000b480001f07983 */ /* 0x000ee20000300a00 */
[----:B----4-:R-:W-:-:S03]  /*16aa0*/  IMAD.WIDE R16, R2, 0x4, R244 ;  /* 0x0000000402107825 */ /* 0x010fc600078e02f4 */
[----:B------:R-:W4:Y:S01]  /*16ab0*/  LDL.LU.64 R242, [R1+0xb40] ;  /* 0x000b400001f27983 */ /* 0x000f220000300a00 */
[----:B-1----:R-:W1:Y:S01]  /*16ac0*/  LDC R10, c[0x0][0x3a0] ;  /* 0x0000e800ff0a7b82 */ /* 0x002e620000000800 */
[----:B------:R-:W-:Y:S02]  /*16ad0*/  IMAD.WIDE R14, R2, 0x4, R246 ;  /* 0x00000004020e7825 */ /* 0x000fe400078e02f6 */
[----:B------:R1:W-:Y:S04]  /*16ae0*/  STL.64 [R1+0xc78], R16 ;  /* 0x000c781001007387 */ /* 0x0003e80000100a00 */
[----:B------:R1:W-:Y:S04]  /*16af0*/  STL.64 [R1+0xc70], R14 ;  /* 0x000c700e01007387 */ /* 0x0003e80000100a00 */
[----:B------:R-:W4:Y:S04]  /*16b00*/  LDL.LU.64 R244, [R1+0xb38] ;  /* 0x000b380001f47983 */ /* 0x000f280000300a00 */
[----:B------:R-:W4:Y:S01]  /*16b10*/  LDL.LU.64 R246, [R1+0xb30] ;  /* 0x000b300001f67983 */ /* 0x000f220000300a00 */
[----:B------:R-:W-:Y:S01]  /*16b20*/  VIADD R4, R7, 0xfffffeed ;  /* 0xfffffeed07047836 */ /* 0x000fe20000000000 */
[----:B------:R-:W-:Y:S01]  /*16b30*/  ISETP.GE.U32.AND P1, PT, R0, 0x7ffffe6d, PT ;  /* 0x7ffffe6d0000780c */ /* 0x000fe20003f26070 */
[----:B------:R-:W1:Y:S01]  /*16b40*/  LDC R7, c[0x0][0x3a0] ;  /* 0x0000e800ff077b82 */ /* 0x000e620000000800 */
[----:B------:R3:W-:Y:S02]  /*16b50*/  LDGSTS.E [R82+0x44000], desc[UR16][R20.64], !P3 ;  /* 0x4400000014527fae */ /* 0x0007e4000d9a1010 */
[----:B------:R-:W-:-:S02]  /*16b60*/  ISETP.GE.U32.AND P6, PT, R4, 0x7ffffe6e, PT ;  /* 0x7ffffe6e0400780c */ /* 0x000fc40003fc6070 */
[----:B------:R2:W-:Y:S01]  /*16b70*/  LDGSTS.E [R82+0x44200], desc[UR16][R18.64], !P3 ;  /* 0x4420000012527fae */ /* 0x0005e2000d9a1010 */
[----:B------:R-:W-:Y:S02]  /*16b80*/  VIADD R0, R9, 0xfffffeea ;  /* 0xfffffeea09007836 */ /* 0x000fe40000000000 */
[C---:B---3--:R-:W-:Y:S01]  /*16b90*/  IMAD.WIDE R20, R2.reuse, 0x4, R12 ;  /* 0x0000000402147825 */ /* 0x048fe200078e020c */
[----:B------:R1:W-:Y:S01]  /*16ba0*/  LDGSTS.E [R82+0x44400], desc[UR16][R16.64], !P5 ;  /* 0x4440000010527fae */ /* 0x0003e2000e9a1010 */
[----:B------:R-:W-:Y:S01]  /*16bb0*/  IADD3 R4, PT, PT, R5, -0x115, RZ ;  /* 0xfffffeeb05047810 */ /* 0x000fe20007ffe0ff */
[----:B------:R-:W3:Y:S01]  /*16bc0*/  LDC R9, c[0x0][0x3a0] ;  /* 0x0000e800ff097b82 */ /* 0x000ee20000000800 */
[----:B--2---:R-:W-:Y:S01]  /*16bd0*/  IMAD.WIDE R18, R2, 0x4, R238 ;  /* 0x0000000402127825 */ /* 0x004fe200078e02ee */
[----:B------:R2:W-:Y:S04]  /*16be0*/  LDGSTS.E [R82+0x44600], desc[UR16][R14.64], !P5 ;  /* 0x446000000e527fae */ /* 0x0005e8000e9a1010 */
[----:B------:R-:W-:Y:S02]  /*16bf0*/  STL.64 [R1+0xc68], R20 ;  /* 0x000c681401007387 */ /* 0x000fe40000100a00 */
[----:B------:R-:W3:Y:S02]  /*16c00*/  LDC R5, c[0x0][0x3a0] ;  /* 0x0000e800ff057b82 */ /* 0x000ee40000000800 */
[----:B------:R1:W-:Y:S01]  /*16c10*/  STL.64 [R1+0xc60], R18 ;  /* 0x000c601201007387 */ /* 0x0003e20000100a00 */
[----:B------:R-:W-:-:S03]  /*16c20*/  ISETP.GE.U32.AND P5, PT, R0, 0x7ffffe6b, PT ;  /* 0x7ffffe6b0000780c */ /* 0x000fc60003fa6070 */
[----:B------:R-:W3:Y:S01]  /*16c30*/  LDL.LU.64 R12, [R1+0xb28] ;  /* 0x000b2800010c7983 */ /* 0x000ee20000300a00 */
[----:B------:R-:W-:Y:S01]  /*16c40*/  IADD3 R0, PT, PT, R8, -0x118, RZ ;  /* 0xfffffee808007810 */ /* 0x000fe20007ffe0ff */
[----:B-1----:R-:W-:Y:S02]  /*16c50*/  IMAD.WIDE R16, R2, 0x4, R248 ;  /* 0x0000000402107825 */ /* 0x002fe400078e02f8 */
[----:B------:R-:W3:Y:S01]  /*16c60*/  LDL.LU.64 R238, [R1+0xb20] ;  /* 0x000b200001ee7983 */ /* 0x000ee20000300a00 */
[----:B------:R-:W-:Y:S01]  /*16c70*/  ISETP.GE.U32.AND P3, PT, R4, 0x7ffffe6c, PT ;  /* 0x7ffffe6c0400780c */ /* 0x000fe20003f66070 */
[----:B------:R-:W1:Y:S01]  /*16c80*/  LDC R8, c[0x0][0x3a0] ;  /* 0x0000e800ff087b82 */ /* 0x000e620000000800 */
[C---:B--2---:R-:W-:Y:S01]  /*16c90*/  IMAD.WIDE R14, R2.reuse, 0x4, R250 ;  /* 0x00000004020e7825 */ /* 0x044fe200078e02fa */
[----:B------:R-:W-:Y:S04]  /*16ca0*/  LDGSTS.E [R82+0x44800], desc[UR16][R20.64], !P6 ;  /* 0x4480000014527fae */ /* 0x000fe8000f1a1010 */
[----:B------:R4:W-:Y:S04]  /*16cb0*/  STL.64 [R1+0xc58], R16 ;  /* 0x000c581001007387 */ /* 0x0009e80000100a00 */
[----:B------:R2:W-:Y:S04]  /*16cc0*/  LDGSTS.E [R82+0x44a00], desc[UR16][R18.64], !P6 ;  /* 0x44a0000012527fae */ /* 0x0005e8000f1a1010 */
[----:B------:R2:W-:Y:S04]  /*16cd0*/  STL.64 [R1+0xc50], R14 ;  /* 0x000c500e01007387 */ /* 0x0005e80000100a00 */
[----:B------:R4:W-:Y:S04]  /*16ce0*/  LDGSTS.E [R82+0x44c00], desc[UR16][R16.64], !P1 ;  /* 0x44c0000010527fae */ /* 0x0009e8000c9a1010 */
[----:B------:R-:W3:Y:S01]  /*16cf0*/  LDL.LU.64 R248, [R1+0xb18] ;  /* 0x000b180001f87983 */ /* 0x000ee20000300a00 */
[----:B--2---:R-:W-:-:S03]  /*16d00*/  IMAD.WIDE R18, R2, 0x4, R240 ;  /* 0x0000000402127825 */ /* 0x004fc600078e02f0 */
[----:B------:R-:W2:Y:S01]  /*16d10*/  LDL.LU.64 R250, [R1+0xb10] ;  /* 0x000b100001fa7983 */ /* 0x000ea20000300a00 */
[----:B----4-:R-:W-:-:S03]  /*16d20*/  IMAD.WIDE R16, R2, 0x4, R242 ;  /* 0x0000000402107825 */ /* 0x010fc600078e02f2 */
[----:B------:R4:W-:Y:S01]  /*16d30*/  LDGSTS.E [R82+0x44e00], desc[UR16][R14.64], !P1 ;  /* 0x44e000000e527fae */ /* 0x0009e2000c9a1010 */
[----:B------:R-:W-:Y:S01]  /*16d40*/  ISETP.GE.U32.AND P1, PT, R0, 0x7ffffe69, PT ;  /* 0x7ffffe690000780c */ /* 0x000fe20003f26070 */
[----:B------:R-:W-:Y:S02]  /*16d50*/  VIADD R0, R10, 0xfffffee6 ;  /* 0xfffffee60a007836 */ /* 0x000fe40000000000 */
[----:B------:R-:W-:Y:S04]  /*16d60*/  STL.64 [R1+0xc48], R18 ;  /* 0x000c481201007387 */ /* 0x000fe80000100a00 */
[----:B------:R-:W-:Y:S01]  /*16d70*/  STL.64 [R1+0xc40], R16 ;  /* 0x000c401001007387 */ /* 0x000fe20000100a00 */
[----:B----4-:R-:W-:-:S03]  /*16d80*/  IMAD.WIDE R14, R2, 0x4, R244 ;  /* 0x00000004020e7825 */ /* 0x010fc600078e02f4 */
[----:B------:R-:W4:Y:S01]  /*16d90*/  LDL.LU.64 R240, [R1+0xb08] ;  /* 0x000b080001f07983 */ /* 0x000f220000300a00 */
[----:B------:R-:W-:-:S03]  /*16da0*/  IMAD.WIDE R10, R2, 0x4, R246 ;  /* 0x00000004020a7825 */ /* 0x000fc600078e02f6 */
[----:B------:R-:W4:Y:S04]  /*16db0*/  LDL.LU.64 R242, [R1+0xb00] ;  /* 0x000b000001f27983 */ /* 0x000f280000300a00 */
[----:B------:R-:W-:Y:S04]  /*16dc0*/  STL.64 [R1+0xc38], R14 ;  /* 0x000c380e01007387 */ /* 0x000fe80000100a00 */
[----:B------:R1:W-:Y:S04]  /*16dd0*/  STL.64 [R1+0xc30], R10 ;  /* 0x000c300a01007387 */ /* 0x0003e80000100a00 */
[----:B------:R-:W4:Y:S04]  /*16de0*/  LDL.LU.64 R244, [R1+0xaf8] ;  /* 0x000af80001f47983 */ /* 0x000f280000300a00 */
[----:B------:R-:W4:Y:S01]  /*16df0*/  LDL.LU.64 R246, [R1+0xaf0] ;  /* 0x000af00001f67983 */ /* 0x000f220000300a00 */
[----:B------:R-:W-:-:S02]  /*16e00*/  VIADD R4, R6, 0xfffffee9 ;  /* 0xfffffee906047836 */ /* 0x000fc40000000000 */
[----:B------:R-:W1:Y:S01]  /*16e10*/  LDC R6, c[0x0][0x3a0] ;  /* 0x0000e800ff067b82 */ /* 0x000e620000000800 */
[----:B------:R-:W-:Y:S02]  /*16e20*/  LDGSTS.E [R82+0x45000], desc[UR16][R18.64], !P3 ;  /* 0x4500000012527fae */ /* 0x000fe4000d9a1010 */
[----:B------:R-:W-:Y:S02]  /*16e30*/  ISETP.GE.U32.AND P6, PT, R4, 0x7ffffe6a, PT ;  /* 0x7ffffe6a0400780c */ /* 0x000fe40003fc6070 */
[----:B------:R-:W-:Y:S04]  /*16e40*/  LDGSTS.E [R82+0x45200], desc[UR16][R16.64], !P3 ;  /* 0x4520000010527fae */ /* 0x000fe8000d9a1010 */
[----:B------:R-:W-:Y:S04]  /*16e50*/  LDGSTS.E [R82+0x45400], desc[UR16][R14.64], !P5 ;  /* 0x454000000e527fae */ /* 0x000fe8000e9a1010 */
[----:B------:R1:W-:Y:S01]  /*16e60*/  LDGSTS.E [R82+0x45600], desc[UR16][R10.64], !P5 ;  /* 0x456000000a527fae */ /* 0x0003e2000e9a1010 */
[C---:B---3--:R-:W-:Y:S01]  /*16e70*/  IMAD.WIDE R20, R2.reuse, 0x4, R12 ;  /* 0x0000000402147825 */ /* 0x048fe200078e020c */
[----:B-1----:R-:W1:Y:S04]  /*16e80*/  LDC R10, c[0x0][0x3a0] ;  /* 0x0000e800ff0a7b82 */ /* 0x002e680000000800 */
[----:B------:R4:W-:Y:S01]  /*16e90*/  STL.64 [R1+0xc28], R20 ;  /* 0x000c281401007387 */ /* 0x0009e20000100a00 */
[----:B------:R-:W-:-:S03]  /*16ea0*/  IMAD.WIDE R18, R2, 0x4, R238 ;  /* 0x0000000402127825 */ /* 0x000fc600078e02ee */
[----:B------:R4:W-:Y:S04]  /*16eb0*/  LDGSTS.E [R82+0x45800], desc[UR16][R20.64], !P6 ;  /* 0x4580000014527fae */ /* 0x0009e8000f1a1010 */
[----:B------:R3:W-:Y:S04]  /*16ec0*/  STL.64 [R1+0xc20], R18 ;  /* 0x000c201201007387 */ /* 0x0007e80000100a00 */
[----:B------:R-:W4:Y:S04]  /*16ed0*/  LDL.LU.64 R12, [R1+0xae8] ;  /* 0x000ae800010c7983 */ /* 0x000f280000300a00 */
[----:B------:R-:W4:Y:S04]  /*16ee0*/  LDL.LU.64 R238, [R1+0xae0] ;  /* 0x000ae00001ee7983 */ /* 0x000f280000300a00 */
[----:B------:R3:W-:Y:S01]  /*16ef0*/  LDGSTS.E [R82+0x45a00], desc[UR16][R18.64], !P6 ;  /* 0x45a0000012527fae */ /* 0x0007e2000f1a1010 */
[----:B------:R-:W-:-:S04]  /*16f00*/  IMAD.WIDE R16, R2, 0x4, R248 ;  /* 0x0000000402107825 */ /* 0x000fc800078e02f8 */
[C---:B--2---:R-:W-:Y:S01]  /*16f10*/  IMAD.WIDE R14, R2.reuse, 0x4, R250 ;  /* 0x00000004020e7825 */ /* 0x044fe200078e02fa */
[----:B------:R2:W-:Y:S04]  /*16f20*/  STL.64 [R1+0xc18], R16 ;  /* 0x000c181001007387 */ /* 0x0005e80000100a00 */
[----:B------:R1:W-:Y:S04]  /*16f30*/  STL.64 [R1+0xc10], R14 ;  /* 0x000c100e01007387 */ /* 0x0003e80000100a00 */
[----:B------:R-:W4:Y:S04]  /*16f40*/  LDL.LU.64 R248, [R1+0xad8] ;  /* 0x000ad80001f87983 */ /* 0x000f280000300a00 */
[----:B------:R-:W4:Y:S04]  /*16f50*/  LDL.LU.64 R250, [R1+0xad0] ;  /* 0x000ad00001fa7983 */ /* 0x000f280000300a00 */
[----:B------:R2:W-:Y:S01]  /*16f60*/  LDGSTS.E [R82+0x45c00], desc[UR16][R16.64], !P1 ;  /* 0x45c0000010527fae */ /* 0x0005e2000c9a1010 */
[----:B----4-:R-:W-:-:S03]  /*16f70*/  IMAD.WIDE R20, R2, 0x4, R240 ;  /* 0x0000000402147825 */ /* 0x010fc600078e02f0 */
[----:B------:R1:W-:Y:S01]  /*16f80*/  LDGSTS.E [R82+0x45e00], desc[UR16][R14.64], !P1 ;  /* 0x45e000000e527fae */ /* 0x0003e2000c9a1010 */
[----:B---3--:R-:W-:-:S03]  /*16f90*/  IMAD.WIDE R18, R2, 0x4, R242 ;  /* 0x0000000402127825 */ /* 0x008fc600078e02f2 */
[----:B------:R-:W-:Y:S04]  /*16fa0*/  STL.64 [R1+0xc08], R20 ;  /* 0x000c081401007387 */ /* 0x000fe80000100a00 */
[----:B------:R3:W-:Y:S04]  /*16fb0*/  STL.64 [R1+0xc00], R18 ;  /* 0x000c001201007387 */ /* 0x0007e80000100a00 */
[----:B------:R-:W4:Y:S01]  /*16fc0*/  LDL.LU.64 R240, [R1+0xac8] ;  /* 0x000ac80001f07983 */ /* 0x000f220000300a00 */
[----:B--2---:R-:W-:-:S03]  /*16fd0*/  IMAD.WIDE R16, R2, 0x4, R244 ;  /* 0x0000000402107825 */ /* 0x004fc600078e02f4 */
[----:B------:R-:W2:Y:S01]  /*16fe0*/  LDL.LU.64 R242, [R1+0xac0] ;  /* 0x000ac00001f27983 */ /* 0x000ea20000300a00 */
[----:B-1----:R-:W-:-:S03]  /*16ff0*/  IMAD.WIDE R14, R2, 0x4, R246 ;  /* 0x00000004020e7825 */ /* 0x002fc600078e02f6 */
[----:B------:R1:W-:Y:S04]  /*17000*/  STL.64 [R1+0xbf8], R16 ;  /* 0x000bf81001007387 */ /* 0x0003e80000100a00 */
[----:B------:R1:W-:Y:S04]  /*17010*/  STL.64 [R1+0xbf0], R14 ;  /* 0x000bf00e01007387 */ /* 0x0003e80000100a00 */
[----:B------:R-:W2:Y:S04]  /*17020*/  LDL.LU.64 R244, [R1+0xab8] ;  /* 0x000ab80001f47983 */ /* 0x000ea80000300a00 */
[----:B------:R-:W2:Y:S01]  /*17030*/  LDL.LU.64 R246, [R1+0xab0] ;  /* 0x000ab00001f67983 */ /* 0x000ea20000300a00 */
[----:B------:R-:W-:Y:S01]  /*17040*/  VIADD R4, R7, 0xfffffee7 ;  /* 0xfffffee707047836 */ /* 0x000fe20000000000 */
[----:B------:R-:W-:Y:S01]  /*17050*/  ISETP.GE.U32.AND P5, PT, R0, 0x7ffffe67, PT ;  /* 0x7ffffe670000780c */ /* 0x000fe20003fa6070 */
[----:B------:R-:W1:Y:S03]  /*17060*/  LDC R7, c[0x0][0x3a0] ;  /* 0x0000e800ff077b82 */ /* 0x000e660000000800 */
[----:B------:R-:W-:Y:S01]  /*17070*/  ISETP.GE.U32.AND P3, PT, R4, 0x7ffffe68, PT ;  /* 0x7ffffe680400780c */ /* 0x000fe20003f66070 */
[----:B------:R-:W-:Y:S01]  /*17080*/  VIADD R0, R9, 0xfffffee4 ;  /* 0xfffffee409007836 */ /* 0x000fe20000000000 */
[----:B------:R-:W-:-:S03]  /*17090*/  IADD3 R4, PT, PT, R5, -0x11b, RZ ;  /* 0xfffffee505047810 */ /* 0x000fc60007ffe0ff */
[----:B------:R-:W1:Y:S01]  /*170a0*/  LDC R9, c[0x0][0x3a0] ;  /* 0x0000e800ff097b82 */ /* 0x000e620000000800 */
[----:B------:R-:W-:Y:S02]  /*170b0*/  ISETP.GE.U32.AND P6, PT, R4, 0x7ffffe66, PT ;  /* 0x7ffffe660400780c */ /* 0x000fe40003fc6070 */
[----:B------:R-:W-:Y:S02]  /*170c0*/  ISETP.GE.U32.AND P1, PT, R0, 0x7ffffe65, PT ;  /* 0x7ffffe650000780c */ /* 0x000fe40003f26070 */
[----:B------:R-:W-:-:S03]  /*170d0*/  IADD3 R0, PT, PT, R8, -0x11e, RZ ;  /* 0xfffffee208007810 */ /* 0x000fc60007ffe0ff */
[----:B------:R-:W-:Y:S01]  /*170e0*/  LDGSTS.E [R82+0x46000], desc[UR16][R20.64], !P3 ;  /* 0x4600000014527fae */ /* 0x000fe2000d9a1010 */
[----:B------:R-:W-:Y:S01]  /*170f0*/  VIADD R4, R6, 0xfffffee3 ;  /* 0xfffffee306047836 */ /* 0x000fe20000000000 */
[----:B------:R-:W1:Y:S02]  /*17100*/  LDC R8, c[0x0][0x3a0] ;  /* 0x0000e800ff087b82 */ /* 0x000e640000000800 */
[----:B------:R3:W-:Y:S04]  /*17110*/  LDGSTS.E [R82+0x46200], desc[UR16][R18.64], !P3 ;  /* 0x4620000012527fae */ /* 0x0007e8000d9a1010 */
[----:B------:R1:W-:Y:S02]  /*17120*/  LDGSTS.E [R82+0x46400], desc[UR16][R16.64], !P5 ;  /* 0x4640000010527fae */ /* 0x0003e4000e9a1010 */
[----:B------:R-:W1:Y:S02]  /*17130*/  LDC R5, c[0x0][0x3a0] ;  /* 0x0000e800ff057b82 */ /* 0x000e640000000800 */
[----:B------:R1:W-:Y:S01]  /*17140*/  LDGSTS.E [R82+0x46600], desc[UR16][R14.64], !P5 ;  /* 0x466000000e527fae */ /* 0x0003e2000e9a1010 */
[----:B------:R-:W-:Y:S01]  /*17150*/  ISETP.GE.U32.AND P5, PT, R0, 0x7ffffe63, PT ;  /* 0x7ffffe630000780c */ /* 0x000fe20003fa6070 */
[----:B------:R-:W-:-:S04]  /*17160*/  VIADD R0, R10, 0xfffffee0 ;  /* 0xfffffee00a007836 */ /* 0x000fc80000000000 */
[----:B------:R-:W1:Y:S01]  /*17170*/  LDC R6, c[0x0][0x3a0] ;  /* 0x0000e800ff067b82 */ /* 0x000e620000000800 */
        /* <DEDUP_REMOVED lines=10> */
[----:B------:R-:W-:Y:S04]  /*17220*/  STL.64 [R1+0xbd8], R14 ;  /* 0x000bd80e01007387 */ /* 0x000fe80000100a00 */
[----:B------:R1:W-:Y:S04]  /*17230*/  STL.64 [R1+0xbd0], R10 ;  /* 0x000bd00a01007387 */ /* 0x0003e80000100a00 */
[----:B------:R-:W3:Y:S04]  /*17240*/  LDL.LU.64 R248, [R1+0xa98] ;  /* 0x000a980001f87983 */ /* 0x000ee80000300a00 */
[----:B------:R-:W3:Y:S04]  /*17250*/  LDL.LU.64 R250, [R1+0xa90] ;  /* 0x000a900001fa7983 */ /* 0x000ee80000300a00 */
[----:B------:R-:W-:Y:S01]  /*17260*/  LDGSTS.E [R82+0x46c00], desc[UR16][R14.64], !P1 ;  /* 0x46c000000e527fae */ /* 0x000fe2000c9a1010 */
[----:B----4-:R-:W-:Y:S01]  /*17270*/  IMAD.WIDE R20, R2, 0x4, R240 ;  /* 0x0000000402147825 */ /* 0x010fe200078e02f0 */
[----:B------:R-:W-:-:S02]  /*17280*/  ISETP.GE.U32.AND P3, PT, R4, 0x7ffffe64, PT ;  /* 0x7ffffe640400780c */ /* 0x000fc40003f66070 */
[----:B------:R4:W-:Y:S01]  /*17290*/  LDGSTS.E [R82+0x46e00], desc[UR16][R10.64], !P1 ;  /* 0x46e000000a527fae */ /* 0x0009e2000c9a1010 */
[----:B--2---:R-:W-:-:S03]  /*172a0*/  IMAD.WIDE R18, R2, 0x4, R242 ;  /* 0x0000000402127825 */ /* 0x004fc600078e02f2 */
[----:B------:R3:W-:Y:S04]  /*172b0*/  STL.64 [R1+0xbc8], R20 ;  /* 0x000bc81401007387 */ /* 0x0007e80000100a00 */
[----:B------:R2:W-:Y:S04]  /*172c0*/  STL.64 [R1+0xbc0], R18 ;  /* 0x000bc01201007387 */ /* 0x0005e80000100a00 */
[----:B------:R-:W3:Y:S01]  /*172d0*/  LDL.LU.64 R240, [R1+0xa88] ;  /* 0x000a880001f07983 */ /* 0x000ee20000300a00 */
[C---:B-1----:R-:W-:Y:S01]  /*172e0*/  IMAD.WIDE R16, R2.reuse, 0x4, R244 ;  /* 0x0000000402107825 */ /* 0x042fe200078e02f4 */
[----:B----4-:R-:W1:Y:S02]  /*172f0*/  LDC R10, c[0x0][0x3a0] ;  /* 0x0000e800ff0a7b82 */ /* 0x010e640000000800 */
[----:B------:R-:W4:Y:S01]  /*17300*/  LDL.LU.64 R242, [R1+0xa80] ;  /* 0x000a800001f27983 */ /* 0x000f220000300a00 */
[----:B------:R-:W-:-:S03]  /*17310*/  IMAD.WIDE R14, R2, 0x4, R246 ;  /* 0x00000004020e7825 */ /* 0x000fc600078e02f6 */
        /* <DEDUP_REMOVED lines=32> */
[----:B------:R4:W-:Y:S01]  /*17520*/  LDGSTS.E [R82+0x47c00], desc[UR16][R16.64], !P1 ;  /* 0x47c0000010527fae */ /* 0x0009e2000c9a1010 */
[----:B--2---:R-:W-:-:S03]  /*17530*/  IMAD.WIDE R18, R2, 0x4, R240 ;  /* 0x0000000402127825 */ /* 0x004fc600078e02f0 */
[----:B------:R-:W2:Y:S04]  /*17540*/  LDL.LU.64 R248, [R1+0xa58] ;  /* 0x000a580001f87983 */ /* 0x000ea80000300a00 */
[----:B------:R-:W2:Y:S01]  /*17550*/  LDL.LU.64 R250, [R1+0xa50] ;  /* 0x000a500001fa7983 */ /* 0x000ea20000300a00 */
[----:B----4-:R-:W-:-:S03]  /*17560*/  IMAD.WIDE R16, R2, 0x4, R242 ;  /* 0x0000000402107825 */ /* 0x010fc600078e02f2 */
[----:B------:R4:W-:Y:S01]  /*17570*/  LDGSTS.E [R82+0x47e00], desc[UR16][R14.64], !P1 ;  /* 0x47e000000e527fae */ /* 0x0009e2000c9a1010 */
[----:B------:R-:W-:Y:S01]  /*17580*/  ISETP.GE.U32.AND P1, PT, R0, 0x7ffffe5d, PT ;  /* 0x7ffffe5d0000780c */ /* 0x000fe20003f26070 */
[----:B------:R-:W-:Y:S02]  /*17590*/  VIADD R0, R10, 0xfffffeda ;  /* 0xfffffeda0a007836 */ /* 0x000fe40000000000 */
[----:B------:R-:W-:Y:S04]  /*175a0*/  STL.64 [R1+0xb88], R18 ;  /* 0x000b881201007387 */ /* 0x000fe80000100a00 */
[----:B------:R-:W-:Y:S01]  /*175b0*/  STL.64 [R1+0xb80], R16 ;  /* 0x000b801001007387 */ /* 0x000fe20000100a00 */
[----:B------:R-:W-:-:S03]  /*175c0*/  IMAD.WIDE R10, R2, 0x4, R246 ;  /* 0x00000004020a7825 */ /* 0x000fc600078e02f6 */
[----:B------:R-:W2:Y:S01]  /*175d0*/  LDL.LU.64 R240, [R1+0xa48] ;  /* 0x000a480001f07983 */ /* 0x000ea20000300a00 */
[----:B----4-:R-:W-:-:S03]  /*175e0*/  IMAD.WIDE R14, R2, 0x4, R244 ;  /* 0x00000004020e7825 */ /* 0x010fc600078e02f4 */
        /* <DEDUP_REMOVED lines=14> */
[----:B------:R3:W-:Y:S04]  /*176d0*/  STL.64 [R1+0xb68], R20 ;  /* 0x000b681401007387 */ /* 0x0007e80000100a00 */
[----:B------:R3:W-:Y:S01]  /*176e0*/  LDGSTS.E [R82+0x48800], desc[UR16][R20.64], !P6 ;  /* 0x4880000014527fae */ /* 0x0007e2000f1a1010 */
[----:B------:R-:W-:-:S05]  /*176f0*/  IMAD.WIDE R18, R2, 0x4, R238 ;  /* 0x0000000402127825 */ /* 0x000fca00078e02ee */
[----:B------:R4:W-:Y:S04]  /*17700*/  STL.64 [R1+0xb60], R18 ;  /* 0x000b601201007387 */ /* 0x0009e80000100a00 */
[----:B------:R-:W4:Y:S04]  /*17710*/  LDL.LU.64 R12, [R1+0xa28] ;  /* 0x000a2800010c7983 */ /* 0x000f280000300a00 */
[----:B------:R-:W4:Y:S04]  /*17720*/  LDL.LU.64 R238, [R1+0xa20] ;  /* 0x000a200001ee7983 */ /* 0x000f280000300a00 */
[----:B------:R4:W-:Y:S01]  /*17730*/  LDGSTS.E [R82+0x48a00], desc[UR16][R18.64], !P6 ;  /* 0x48a0000012527fae */ /* 0x0009e2000f1a1010 */
[----:B--2---:R-:W-:-:S04]  /*17740*/  IMAD.WIDE R16, R2, 0x4, R248 ;  /* 0x0000000402107825 */ /* 0x004fc800078e02f8 */
[C---:B------:R-:W-:Y:S01]  /*17750*/  IMAD.WIDE R14, R2.reuse, 0x4, R250 ;  /* 0x00000004020e7825 */ /* 0x040fe200078e02fa */
[----:B------:R2:W-:Y:S04]  /*17760*/  STL.64 [R1+0xb58], R16 ;  /* 0x000b581001007387 */ /* 0x0005e80000100a00 */
[----:B------:R1:W-:Y:S04]  /*17770*/  STL.64 [R1+0xb50], R14 ;  /* 0x000b500e01007387 */ /* 0x0003e80000100a00 */
[----:B------:R-:W4:Y:S04]  /*17780*/  LDL.LU.64 R248, [R1+0xa18] ;  /* 0x000a180001f87983 */ /* 0x000f280000300a00 */
[----:B------:R-:W4:Y:S01]  /*17790*/  LDL.LU.64 R250, [R1+0xa10] ;  /* 0x000a100001fa7983 */ /* 0x000f220000300a00 */
[----:B---3--:R-:W-:-:S03]  /*177a0*/  IMAD.WIDE R20, R2, 0x4, R240 ;  /* 0x0000000402147825 */ /* 0x008fc600078e02f0 */
[----:B------:R2:W-:Y:S01]  /*177b0*/  LDGSTS.E [R82+0x48c00], desc[UR16][R16.64], !P1 ;  /* 0x48c0000010527fae */ /* 0x0005e2000c9a1010 */
[----:B----4-:R-:W-:-:S03]  /*177c0*/  IMAD.WIDE R18, R2, 0x4, R242 ;  /* 0x0000000402127825 */ /* 0x010fc600078e02f2 */
[----:B------:R-:W-:Y:S04]  /*177d0*/  STL.64 [R1+0xb48], R20 ;  /* 0x000b481401007387 */ /* 0x000fe80000100a00 */
[----:B------:R1:W-:Y:S04]  /*177e0*/  LDGSTS.E [R82+0x48e00], desc[UR16][R14.64], !P1 ;  /* 0x48e000000e527fae */ /* 0x0003e8000c9a1010 */
[----:B------:R3:W-:Y:S01]  /*177f0*/  STL.64 [R1+0xb40], R18 ;  /* 0x000b401201007387 */ /* 0x0007e20000100a00 */
[----:B--2---:R-:W-:-:S03]  /*17800*/  IMAD.WIDE R16, R2, 0x4, R244 ;  /* 0x0000000402107825 */ /* 0x004fc600078e02f4 */
[----:B------:R-:W2:Y:S01]  /*17810*/  LDL.LU.64 R240, [R1+0xa08] ;  /* 0x000a080001f07983 */ /* 0x000ea20000300a00 */
[----:B-1----:R-:W-:-:S03]  /*17820*/  IMAD.WIDE R14, R2, 0x4, R246 ;  /* 0x00000004020e7825 */ /* 0x002fc600078e02f6 */
[----:B------:R-:W4:Y:S04]  /*17830*/  LDL.LU.64 R242, [R1+0xa00] ;  /* 0x000a000001f27983 */ /* 0x000f280000300a00 */
[----:B------:R1:W-:Y:S04]  /*17840*/  STL.64 [R1+0xb38], R16 ;  /* 0x000b381001007387 */ /* 0x0003e80000100a00 */
[----:B------:R1:W-:Y:S04]  /*17850*/  STL.64 [R1+0xb30], R14 ;  /* 0x000b300e01007387 */ /* 0x0003e80000100a00 */
[----:B------:R-:W4:Y:S04]  /*17860*/  LDL.LU.64 R244, [R1+0x9f8] ;  /* 0x0009f80001f47983 */ /* 0x000f280000300a00 */
[----:B------:R-:W4:Y:S01]  /*17870*/  LDL.LU.64 R246, [R1+0x9f0] ;  /* 0x0009f00001f67983 */ /* 0x000f220000300a00 */
        /* <DEDUP_REMOVED lines=35> */
[----:B--2---:R-:W-:Y:S01]  /*17ab0*/  IMAD.WIDE R20, R2, 0x4, R240 ;  /* 0x0000000402147825 */ /* 0x004fe200078e02f0 */
[----:B------:R-:W-:-:S02]  /*17ac0*/  ISETP.GE.U32.AND P3, PT, R4, 0x7ffffe58, PT ;  /* 0x7ffffe580400780c */ /* 0x000fc40003f66070 */
[----:B------:R2:W-:Y:S01]  /*17ad0*/  LDGSTS.E [R82+0x49e00], desc[UR16][R10.64], !P1 ;  /* 0x49e000000a527fae */ /* 0x0005e2000c9a1010 */
[----:B----4-:R-:W-:-:S03]  /*17ae0*/  IMAD.WIDE R18, R2, 0x4, R242 ;  /* 0x0000000402127825 */ /* 0x010fc600078e02f2 */
[----:B------:R3:W-:Y:S04]  /*17af0*/  STL.64 [R1+0xb08], R20 ;  /* 0x000b081401007387 */ /* 0x0007e80000100a00 */
[----:B------:R4:W-:Y:S04]  /*17b00*/  STL.64 [R1+0xb00], R18 ;  /* 0x000b001201007387 */ /* 0x0009e80000100a00 */
[----:B------:R-:W3:Y:S01]  /*17b10*/  LDL.LU.64 R240, [R1+0x9c8] ;  /* 0x0009c80001f07983 */ /* 0x000ee20000300a00 */
[----:B-1----:R-:W-:-:S03]  /*17b20*/  IMAD.WIDE R16, R2, 0x4, R244 ;  /* 0x0000000402107825 */ /* 0x002fc600078e02f4 */
[----:B------:R-:W3:Y:S01]  /*17b30*/  LDL.LU.64 R242, [R1+0x9c0] ;  /* 0x0009c00001f27983 */ /* 0x000ee20000300a00 */
[----:B--2---:R-:W1:Y:S01]  /*17b40*/  LDC R10, c[0x0][0x3a0] ;  /* 0x0000e800ff0a7b82 */ /* 0x004e620000000800 */
[----:B------:R-:W-:Y:S02]  /*17b50*/  IMAD.WIDE R14, R2, 0x4, R246 ;  /* 0x00000004020e7825 */ /* 0x000fe400078e02f6 */
[----:B------:R2:W-:Y:S04]  /*17b60*/  STL.64 [R1+0xaf8], R16 ;  /* 0x000af81001007387 */ /* 0x0005e80000100a00 */
[----:B------:R1:W-:Y:S04]  /*17b70*/  STL.64 [R1+0xaf0], R14 ;  /* 0x000af00e01007387 */ /* 0x0003e80000100a00 */
[----:B------:R-:W3:Y:S04]  /*17b80*/  LDL.LU.64 R244, [R1+0x9b8] ;  /* 0x0009b80001f47983 */ /* 0x000ee80000300a00 */
[----:B------:R-:W3:Y:S01]  /*17b90*/  LDL.LU.64 R246, [R1+0x9b0] ;  /* 0x0009b00001f67983 */ /* 0x000ee20000300a00 */
        /* <DEDUP_REMOVED lines=11> */
[----:B----4-:R-:W-:Y:S01]  /*17c50*/  IMAD.WIDE R18, R2, 0x4, R238 ;  /* 0x0000000402127825 */ /* 0x010fe200078e02ee */
[----:B------:R1:W-:Y:S04]  /*17c60*/  LDGSTS.E [R82+0x4a600], desc[UR16][R14.64], !P5 ;  /* 0x4a6000000e527fae */ /* 0x0003e8000e9a1010 */
[----:B------:R-:W-:Y:S02]  /*17c70*/  STL.64 [R1+0xae8], R20 ;  /* 0x000ae81401007387 */ /* 0x000fe40000100a00 */
[----:B------:R-:W4:Y:S02]  /*17c80*/  LDC R5, c[0x0][0x3a0] ;  /* 0x0000e800ff057b82 */ /* 0x000f240000000800 */
[----:B------:R1:W-:Y:S01]  /*17c90*/  STL.64 [R1+0xae0], R18 ;  /* 0x000ae01201007387 */ /* 0x0003e20000100a00 */
[----:B------:R-:W-:-:S03]  /*17ca0*/  ISETP.GE.U32.AND P5, PT, R0, 0x7ffffe53, PT ;  /* 0x7ffffe530000780c */ /* 0x000fc60003fa6070 */
[----:B------:R-:W3:Y:S01]  /*17cb0*/  LDL.LU.64 R12, [R1+0x9a8] ;  /* 0x0009a800010c7983 */ /* 0x000ee20000300a00 */
[----:B------:R-:W-:Y:S01]  /*17cc0*/  IADD3 R0, PT, PT, R8, -0x130, RZ ;  /* 0xfffffed008007810 */ /* 0x000fe20007ffe0ff */
[----:B--2---:R-:W-:Y:S02]  /*17cd0*/  IMAD.WIDE R16, R2, 0x4, R248 ;  /* 0x0000000402107825 */ /* 0x004fe400078e02f8 */
[----:B------:R-:W2:Y:S01]  /*17ce0*/  LDL.LU.64 R238, [R1+0x9a0] ;  /* 0x0009a00001ee7983 */ /* 0x000ea20000300a00 */
[----:B------:R-:W-:Y:S01]  /*17cf0*/  ISETP.GE.U32.AND P3, PT, R4, 0x7ffffe54, PT ;  /* 0x7ffffe540400780c */ /* 0x000fe20003f66070 */
[----:B------:R-:W2:Y:S01]  /*17d00*/  LDC R8, c[0x0][0x3a0] ;  /* 0x0000e800ff087b82 */ /* 0x000ea20000000800 */
[C---:B-1----:R-:W-:Y:S01]  /*17d10*/  IMAD.WIDE R14, R2.reuse, 0x4, R250 ;  /* 0x00000004020e7825 */ /* 0x042fe200078e02fa */
[----:B------:R-:W-:Y:S04]  /*17d20*/  LDGSTS.E [R82+0x4a800], desc[UR16][R20.64], !P6 ;  /* 0x4a80000014527fae */ /* 0x000fe8000f1a1010 */
[----:B------:R1:W-:Y:S04]  /*17d30*/  STL.64 [R1+0xad8], R16 ;  /* 0x000ad81001007387 */ /* 0x0003e80000100a00 */
[----:B------:R1:W-:Y:S04]  /*17d40*/  LDGSTS.E [R82+0x4aa00], desc[UR16][R18.64], !P6 ;  /* 0x4aa0000012527fae */ /* 0x0003e8000f1a1010 */
[----:B------:R1:W-:Y:S04]  /*17d50*/  STL.64 [R1+0xad0], R14 ;  /* 0x000ad00e01007387 */ /* 0x0003e80000100a00 */
[----:B------:R4:W-:Y:S01]  /*17d60*/  LDGSTS.E [R82+0x4ac00], desc[UR16][R16.64], !P1 ;  /* 0x4ac0000010527fae */ /* 0x0009e2000c9a1010 */
[----:B-1----:R-:W-:-:S03]  /*17d70*/  IMAD.WIDE R18, R2, 0x4, R240 ;  /* 0x0000000402127825 */ /* 0x002fc600078e02f0 */
        /* <DEDUP_REMOVED lines=9> */
[----:B------:R-:W4:Y:S01]  /*17e10*/  LDL.LU.64 R240, [R1+0x988] ;  /* 0x0009880001f07983 */ /* 0x000f220000300a00 */
[----:B-1----:R-:W-:-:S03]  /*17e20*/  IMAD.WIDE R14, R2, 0x4, R244 ;  /* 0x00000004020e7825 */ /* 0x002fc600078e02f4 */
        /* <DEDUP_REMOVED lines=16> */
[----:B--2---:R-:W-:-:S05]  /*17f30*/  IMAD.WIDE R18, R2, 0x4, R238 ;  /* 0x0000000402127825 */ /* 0x004fca00078e02ee */
[----:B------:R2:W-:Y:S04]  /*17f40*/  STL.64 [R1+0xaa0], R18 ;  /* 0x000aa01201007387 */ /* 0x0005e80000100a00 */
[----:B------:R-:W3:Y:S04]  /*17f50*/  LDL.LU.64 R12, [R1+0x968] ;  /* 0x00096800010c7983 */ /* 0x000ee80000300a00 */
[----:B------:R-:W3:Y:S04]  /*17f60*/  LDL.LU.64 R238, [R1+0x960] ;  /* 0x0009600001ee7983 */ /* 0x000ee80000300a00 */
[----:B------:R2:W-:Y:S01]  /*17f70*/  LDGSTS.E [R82+0x4ba00], desc[UR16][R18.64], !P6 ;  /* 0x4ba0000012527fae */ /* 0x0005e2000f1a1010 */
[----:B------:R-:W-:-:S04]  /*17f80*/  IMAD.WIDE R16, R2, 0x4, R248 ;  /* 0x0000000402107825 */ /* 0x000fc800078e02f8 */
[C---:B------:R-:W-:Y:S01]  /*17f90*/  IMAD.WIDE R14, R2.reuse, 0x4, R250 ;  /* 0x00000004020e7825 */ /* 0x040fe200078e02fa */
[----:B------:R1:W-:Y:S04]  /*17fa0*/  STL.64 [R1+0xa98], R16 ;  /* 0x000a981001007387 */ /* 0x0003e80000100a00 */
[----:B------:R1:W-:Y:S04]  /*17fb0*/  STL.64 [R1+0xa90], R14 ;  /* 0x000a900e01007387 */ /* 0x0003e80000100a00 */
[----:B------:R-:W3:Y:S04]  /*17fc0*/  LDL.LU.64 R248, [R1+0x958] ;  /* 0x0009580001f87983 */ /* 0x000ee80000300a00 */
[----:B------:R-:W3:Y:S01]  /*17fd0*/  LDL.LU.64 R250, [R1+0x950] ;  /* 0x0009500001fa7983 */ /* 0x000ee20000300a00 */
[----:B----4-:R-:W-:-:S03]  /*17fe0*/  IMAD.WIDE R20, R2, 0x4, R240 ;  /* 0x0000000402147825 */ /* 0x010fc600078e02f0 */
[----:B------:R1:W-:Y:S01]  /*17ff0*/  LDGSTS.E [R82+0x4bc00], desc[UR16][R16.64], !P1 ;  /* 0x4bc0000010527fae */ /* 0x0003e2000c9a1010 */
[----:B--2---:R-:W-:-:S03]  /*18000*/  IMAD.WIDE R18, R2, 0x4, R242 ;  /* 0x0000000402127825 */ /* 0x004fc600078e02f2 */
[----:B------:R-:W-:Y:S04]  /*18010*/  STL.64 [R1+0xa88], R20 ;  /* 0x000a881401007387 */ /* 0x000fe80000100a00 */
[----:B------:R2:W-:Y:S04]  /*18020*/  LDGSTS.E [R82+0x4be00], desc[UR16][R14.64], !P1 ;  /* 0x4be000000e527fae */ /* 0x0005e8000c9a1010 */
[----:B------:R3:W-:Y:S01]  /*18030*/  STL.64 [R1+0xa80], R18 ;  /* 0x000a801201007387 */ /* 0x0007e20000100a00 */
[----:B-1----:R-:W-:-:S03]  /*18040*/  IMAD.WIDE R16, R2, 0x4, R244 ;  /* 0x0000000402107825 */ /* 0x002fc600078e02f4 */
[----:B------:R-:W4:Y:S01]  /*18050*/  LDL.LU.64 R240, [R1+0x948] ;  /* 0x0009480001f07983 */ /* 0x000f220000300a00 */
[----:B--2---:R-:W-:-:S03]  /*18060*/  IMAD.WIDE R14, R2, 0x4, R246 ;  /* 0x00000004020e7825 */ /* 0x004fc600078e02f6 */
[----:B------:R-:W2:Y:S04]  /*18070*/  LDL.LU.64 R242, [R1+0x940] ;  /* 0x0009400001f27983 */ /* 0x000ea80000300a00 */
        /* <DEDUP_REMOVED lines=46> */
[----:B-1----:R-:W-:-:S03]  /*18360*/  IMAD.WIDE R16, R2, 0x4, R244 ;  /* 0x0000000402107825 */ /* 0x002fc600078e02f4 */
[----:B------:R-:W3:Y:S01]  /*18370*/  LDL.LU.64 R242, [R1+0x8f0] ;  /* 0x0008f00001f27983 */ /* 0x000ee20000300a00 */
[----:B----4-:R-:W1:Y:S01]  /*18380*/  LDC R10, c[0x0][0x3a0] ;  /* 0x0000e800ff0a7b82 */ /* 0x010e620000000800 */
        /* <DEDUP_REMOVED lines=19> */
[----:B------:R-:W2:Y:S02]  /*184c0*/  LDC R5, c[0x0][0x3a0] ;  /* 0x0000e800ff057b82 */ /* 0x000ea40000000800 */
[----:B------:R1:W-:Y:S01]  /*184d0*/  STL.64 [R1+0xa20], R18 ;  /* 0x000a201201007387 */ /* 0x0003e20000100a00 */
[----:B------:R-:W-:-:S03]  /*184e0*/  ISETP.GE.U32.AND P5, PT, R0, 0x7ffffe47, PT ;  /* 0x7ffffe470000780c */ /* 0x000fc60003fa6070 */
[----:B------:R-:W2:Y:S01]  /*184f0*/  LDL.LU.64 R12, [R1+0x8d0] ;  /* 0x0008d000010c7983 */ /* 0x000ea20000300a00 */
[----:B------:R-:W-:Y:S01]  /*18500*/  IADD3 R0, PT, PT, R8, -0x13c, RZ ;  /* 0xfffffec408007810 */ /* 0x000fe20007ffe0ff */
[----:B----4-:R-:W-:Y:S02]  /*18510*/  IMAD.WIDE R16, R2, 0x4, R248 ;  /* 0x0000000402107825 */ /* 0x010fe400078e02f8 */
[----:B------:R-:W4:Y:S01]  /*18520*/  LDL.LU.64 R238, [R1+0x8c0] ;  /* 0x0008c00001ee7983 */ /* 0x000f220000300a00 */
[----:B------:R-:W-:Y:S01]  /*18530*/  ISETP.GE.U32.AND P3, PT, R4, 0x7ffffe48, PT ;  /* 0x7ffffe480400780c */ /* 0x000fe20003f66070 */
[----:B------:R-:W2:Y:S01]  /*18540*/  LDC R8, c[0x0][0x3a0] ;  /* 0x0000e800ff087b82 */ /* 0x000ea20000000800 */
[C---:B-1----:R-:W-:Y:S01]  /*18550*/  IMAD.WIDE R14, R2.reuse, 0x4, R250 ;  /* 0x00000004020e7825 */ /* 0x042fe200078e02fa */
[----:B------:R-:W-:Y:S04]  /*18560*/  LDGSTS.E [R82+0x4d800], desc[UR16][R20.64], !P6 ;  /* 0x4d80000014527fae */ /* 0x000fe8000f1a1010 */
[----:B------:R1:W-:Y:S04]  /*18570*/  STL.64 [R1+0xa18], R16 ;  /* 0x000a181001007387 */ /* 0x0003e80000100a00 */
[----:B------:R1:W-:Y:S04]  /*18580*/  LDGSTS.E [R82+0x4da00], desc[UR16][R18.64], !P6 ;  /* 0x4da0000012527fae */ /* 0x0003e8000f1a1010 */
[----:B------:R1:W-:Y:S04]  /*18590*/  STL.64 [R1+0xa10], R14 ;  /* 0x000a100e01007387 */ /* 0x0003e80000100a00 */
[----:B------:R1:W-:Y:S02]  /*185a0*/  LDGSTS.E [R82+0x4dc00], desc[UR16][R16.64], !P1 ;  /* 0x4dc0000010527fae */ /* 0x0003e4000c9a1010 */
[----:B-1----:R-:W-:-:S02]  /*185b0*/  IMAD.WIDE R18, R2, 0x4, R240 ;  /* 0x0000000402127825 */ /* 0x002fc400078e02f0 */
[----:B------:R-:W3:Y:S04]  /*185c0*/  LDL.LU.64 R248, [R1+0x8b8] ;  /* 0x0008b80001f87983 */ /* 0x000ee80000300a00 */
[----:B------:R-:W3:Y:S01]  /*185d0*/  LDL.LU.64 R250, [R1+0x8a8] ;  /* 0x0008a80001fa7983 */ /* 0x000ee20000300a00 */
[----:B------:R-:W-:-:S03]  /*185e0*/  IMAD.WIDE R16, R2, 0x4, R242 ;  /* 0x0000000402107825 */ /* 0x000fc600078e02f2 */
[----:B------:R1:W-:Y:S01]  /*185f0*/  LDGSTS.E [R82+0x4de00], desc[UR16][R14.64], !P1 ;  /* 0x4de000000e527fae */ /* 0x0003e2000c9a1010 */
[----:B------:R-:W-:Y:S01]  /*18600*/  ISETP.GE.U32.AND P1, PT, R0, 0x7ffffe45, PT ;  /* 0x7ffffe450000780c */ /* 0x000fe20003f26070 */
[----:B------:R-:W-:Y:S02]  /*18610*/  VIADD R0, R10, 0xfffffec2 ;  /* 0xfffffec20a007836 */ /* 0x000fe40000000000 */
[----:B------:R-:W-:Y:S04]  /*18620*/  STL.64 [R1+0xa08], R18 ;  /* 0x000a081201007387 */ /* 0x000fe80000100a00 */
[----:B------:R-:W-:Y:S01]  /*18630*/  STL.64 [R1+0xa00], R16 ;  /* 0x000a001001007387 */ /* 0x000fe20000100a00 */
[----:B------:R-:W-:-:S03]  /*18640*/  IMAD.WIDE R10, R2, 0x4, R246 ;  /* 0x00000004020a7825 */ /* 0x000fc600078e02f6 */
[----:B------:R-:W3:Y:S01]  /*18650*/  LDL.LU.64 R240, [R1+0x878] ;  /* 0x0008780001f07983 */ /* 0x000ee20000300a00 */
[----:B-1----:R-:W-:-:S03]  /*18660*/  IMAD.WIDE R14, R2, 0x4, R244 ;  /* 0x00000004020e7825 */ /* 0x002fc600078e02f4 */
[----:B------:R-:W3:Y:S04]  /*18670*/  LDL.LU.64 R242, [R1+0x348] ;  /* 0x0003480001f27983 */ /* 0x000ee80000300a00 */
[----:B------:R-:W-:Y:S04]  /*18680*/  STL.64 [R1+0x9f8], R14 ;  /* 0x0009f80e01007387 */ /* 0x000fe80000100a00 */
[----:B------:R1:W-:Y:S04]  /*18690*/  STL.64 [R1+0x9f0], R10 ;  /* 0x0009f00a01007387 */ /* 0x0003e80000100a00 */
[----:B------:R-:W3:Y:S04]  /*186a0*/  LDL.LU.64 R244, [R1+0x330] ;  /* 0x0003300001f47983 */ /* 0x000ee80000300a00 */
[----:B------:R-:W3:Y:S01]  /*186b0*/  LDL.LU.64 R246, [R1+0x318] ;  /* 0x0003180001f67983 */ /* 0x000ee20000300a00 */
[----:B------:R-:W-:-:S02]  /*186c0*/  VIADD R4, R6, 0xfffffec5 ;  /* 0xfffffec506047836 */ /* 0x000fc40000000000 */
[----:B------:R-:W1:Y:S01]  /*186d0*/  LDC R6, c[0x0][0x3a0] ;  /* 0x0000e800ff067b82 */ /* 0x000e620000000800 */
[----:B------:R-:W-:Y:S02]  /*186e0*/  LDGSTS.E [R82+0x4e000], desc[UR16][R18.64], !P3 ;  /* 0x4e00000012527fae */ /* 0x000fe4000d9a1010 */
[----:B------:R-:W-:Y:S02]  /*186f0*/  ISETP.GE.U32.AND P6, PT, R4, 0x7ffffe46, PT ;  /* 0x7ffffe460400780c */ /* 0x000fe40003fc6070 */
[----:B------:R-:W-:Y:S04]  /*18700*/  LDGSTS.E [R82+0x4e200], desc[UR16][R16.64], !P3 ;  /* 0x4e20000010527fae */ /* 0x000fe8000d9a1010 */
[----:B------:R-:W-:Y:S04]  /*18710*/  LDGSTS.E [R82+0x4e400], desc[UR16][R14.64], !P5 ;  /* 0x4e4000000e527fae */ /* 0x000fe8000e9a1010 */
[----:B------:R1:W-:Y:S01]  /*18720*/  LDGSTS.E [R82+0x4e600], desc[UR16][R10.64], !P5 ;  /* 0x4e6000000a527fae */ /* 0x0003e2000e9a1010 */
[C---:B--2---:R-:W-:Y:S01]  /*18730*/  IMAD.WIDE R20, R2.reuse, 0x4, R12 ;  /* 0x0000000402147825 */ /* 0x044fe200078e020c */
[----:B-1----:R-:W1:Y:S04]  /*18740*/  LDC R10, c[0x0][0x3a0] ;  /* 0x0000e800ff0a7b82 */ /* 0x002e680000000800 */
[----:B------:R2:W-:Y:S04]  /*18750*/  STL.64 [R1+0x9e8], R20 ;  /* 0x0009e81401007387 */ /* 0x0005e80000100a00 */
[----:B------:R2:W-:Y:S01]  /*18760*/  LDGSTS.E [R82+0x4e800], desc[UR16][R20.64], !P6 ;  /* 0x4e80000014527fae */ /* 0x0005e2000f1a1010 */
[----:B----4-:R-:W-:-:S05]  /*18770*/  IMAD.WIDE R18, R2, 0x4, R238 ;  /* 0x0000000402127825 */ /* 0x010fca00078e02ee */
[----:B------:R4:W-:Y:S04]  /*18780*/  STL.64 [R1+0x9e0], R18 ;  /* 0x0009e01201007387 */ /* 0x0009e80000100a00 */
[----:B------:R-:W3:Y:S04]  /*18790*/  LDL.LU.64 R12, [R1+0x300] ;  /* 0x00030000010c7983 */ /* 0x000ee80000300a00 */
[----:B------:R-:W3:Y:S04]  /*187a0*/  LDL.LU.64 R238, [R1+0x2e8] ;  /* 0x0002e80001ee7983 */ /* 0x000ee80000300a00 */
[----:B------:R4:W-:Y:S01]  /*187b0*/  LDGSTS.E [R82+0x4ea00], desc[UR16][R18.64], !P6 ;  /* 0x4ea0000012527fae */ /* 0x0009e2000f1a1010 */
[----:B---3--:R-:W-:-:S04]  /*187c0*/  IMAD.WIDE R16, R2, 0x4, R248 ;  /* 0x0000000402107825 */ /* 0x008fc800078e02f8 */
[C---:B------:R-:W-:Y:S01]  /*187d0*/  IMAD.WIDE R14, R2.reuse, 0x4, R250 ;  /* 0x00000004020e7825 */ /* 0x040fe200078e02fa */
[----:B------:R3:W-:Y:S04]  /*187e0*/  STL.64 [R1+0x9d8], R16 ;  /* 0x0009d81001007387 */ /* 0x0007e80000100a00 */
[----:B------:R1:W-:Y:S04]  /*187f0*/  STL.64 [R1+0x9d0], R14 ;  /* 0x0009d00e01007387 */ /* 0x0003e80000100a00 */
        /* <DEDUP_REMOVED lines=8> */
[----:B---3--:R-:W-:-:S03]  /*18880*/  IMAD.WIDE R16, R2, 0x4, R244 ;  /* 0x0000000402107825 */ /* 0x008fc600078e02f4 */
[----:B------:R-:W3:Y:S01]  /*18890*/  LDL.LU.64 R240, [R1+0x2a0] ;  /* 0x0002a00001f07983 */ /* 0x000ee20000300a00 */
        /* <DEDUP_REMOVED lines=26> */
[----:B--2---:R-:W-:-:S04]  /*18a40*/  IMAD.WIDE R18, R2, 0x4, R12 ;  /* 0x0000000402127825 */ /* 0x004fc800078e020c */
[C---:B-1----:R-:W-:Y:S01]  /*18a50*/  IMAD.WIDE R16, R2.reuse, 0x4, R238 ;  /* 0x0000000402107825 */ /* 0x042fe200078e02ee */
[----:B------:R4:W-:Y:S04]  /*18a60*/  STL.64 [R1+0x9a8], R18 ;  /* 0x0009a81201007387 */ /* 0x0009e80000100a00 */
[----:B------:R1:W-:Y:S04]  /*18a70*/  STL.64 [R1+0x9a0], R16 ;  /* 0x0009a01001007387 */ /* 0x0003e80000100a00 */
[----:B------:R-:W2:Y:S04]  /*18a80*/  LDL.LU.64 R12, [R1+0x240] ;  /* 0x00024000010c7983 */ /* 0x000ea80000300a00 */
[----:B------:R-:W2:Y:S04]  /*18a90*/  LDL.LU.64 R238, [R1+0x228] ;  /* 0x0002280001ee7983 */ /* 0x000ea80000300a00 */
[----:B------:R4:W-:Y:S04]  /*18aa0*/  LDGSTS.E [R82+0x4f800], desc[UR16][R18.64], !P6 ;  /* 0x4f80000012527fae */ /* 0x0009e8000f1a1010 */
[----:B------:R1:W-:Y:S01]  /*18ab0*/  LDGSTS.E [R82+0x4fa00], desc[UR16][R16.64], !P6 ;  /* 0x4fa0000010527fae */ /* 0x0003e2000f1a1010 */
[----:B------:R-:W-:-:S04]  /*18ac0*/  IMAD.WIDE R14, R2, 0x4, R248 ;  /* 0x00000004020e7825 */ /* 0x000fc800078e02f8 */
[C---:B------:R-:W-:Y:S01]  /*18ad0*/  IMAD.WIDE R10, R2.reuse, 0x4, R250 ;  /* 0x00000004020a7825 */ /* 0x040fe200078e02fa */
[----:B------:R-:W-:Y:S04]  /*18ae0*/  STL.64 [R1+0x998], R14 ;  /* 0x0009980e01007387 */ /* 0x000fe80000100a00 */
[----:B------:R1:W-:Y:S04]  /*18af0*/  STL.64 [R1+0x990], R10 ;  /* 0x0009900a01007387 */ /* 0x0003e80000100a00 */
[----:B------:R-:W2:Y:S04]  /*18b00*/  LDL.LU.64 R248, [R1+0x210] ;  /* 0x0002100001f87983 */ /* 0x000ea80000300a00 */
[----:B------:R-:W2:Y:S04]  /*18b10*/  LDL.LU.64 R250, [R1+0x1f8] ;  /* 0x0001f80001fa7983 */ /* 0x000ea80000300a00 */
[----:B------:R-:W-:Y:S01]  /*18b20*/  LDGSTS.E [R82+0x4fc00], desc[UR16][R14.64], !P1 ;  /* 0x4fc000000e527fae */ /* 0x000fe2000c9a1010 */
[----:B---3--:R-:W-:Y:S01]  /*18b30*/  IMAD.WIDE R20, R2, 0x4, R240 ;  /* 0x0000000402147825 */ /* 0x008fe200078e02f0 */
[----:B------:R-:W-:-:S02]  /*18b40*/  ISETP.GE.U32.AND P3, PT, R4, 0x7ffffe40, PT ;  /* 0x7ffffe400400780c */ /* 0x000fc40003f66070 */
[----:B------:R3:W-:Y:S01]  /*18b50*/  LDGSTS.E [R82+0x4fe00], desc[UR16][R10.64], !P1 ;  /* 0x4fe000000a527fae */ /* 0x0007e2000c9a1010 */
[----:B----4-:R-:W-:-:S03]  /*18b60*/  IMAD.WIDE R18, R2, 0x4, R242 ;  /* 0x0000000402127825 */ /* 0x010fc600078e02f2 */
[----:B------:R2:W-:Y:S04]  /*18b70*/  STL.64 [R1+0x988], R20 ;  /* 0x0009881401007387 */ /* 0x0005e80000100a00 */
[----:B------:R4:W-:Y:S04]  /*18b80*/  STL.64 [R1+0x980], R18 ;  /* 0x0009801201007387 */ /* 0x0009e80000100a00 */
[----:B------:R-:W2:Y:S01]  /*18b90*/  LDL.LU.64 R240, [R1+0x1e0] ;  /* 0x0001e00001f07983 */ /* 0x000ea20000300a00 */
[----:B-1----:R-:W-:-:S03]  /*18ba0*/  IMAD.WIDE R16, R2, 0x4, R244 ;  /* 0x0000000402107825 */ /* 0x002fc600078e02f4 */
[----:B------:R-:W2:Y:S01]  /*18bb0*/  LDL.LU.64 R242, [R1+0x1c8] ;  /* 0x0001c80001f27983 */ /* 0x000ea20000300a00 */
[----:B---3--:R-:W1:Y:S01]  /*18bc0*/  LDC R10, c[0x0][0x3a0] ;  /* 0x0000e800ff0a7b82 */ /* 0x008e620000000800 */
[----:B------:R-:W-:Y:S02]  /*18bd0*/  IMAD.WIDE R14, R2, 0x4, R246 ;  /* 0x00000004020e7825 */ /* 0x000fe400078e02f6 */
[----:B------:R3:W-:Y:S04]  /*18be0*/  STL.64 [R1+0x978], R16 ;  /* 0x0009781001007387 */ /* 0x0007e80000100a00 */
[----:B------:R1:W-:Y:S04]  /*18bf0*/  STL.64 [R1+0x970], R14 ;  /* 0x0009700e01007387 */ /* 0x0003e80000100a00 */
[----:B------:R-:W2:Y:S04]  /*18c00*/  LDL.LU.64 R244, [R1+0x1b0] ;  /* 0x0001b00001f47983 */ /* 0x000ea80000300a00 */
[----:B------:R-:W2:Y:S01]  /*18c10*/  LDL.LU.64 R246, [R1+0x198] ;  /* 0x0001980001f67983 */ /* 0x000ea20000300a00 */
[----:B------:R-:W-:Y:S01]  /*18c20*/  VIADD R4, R7, 0xfffffebd ;  /* 0xfffffebd07047836 */ /* 0x000fe20000000000 */
[----:B------:R-:W-:Y:S01]  /*18c30*/  ISETP.GE.U32.AND P1, PT, R0, 0x7ffffe3d, PT ;  /* 0x7ffffe3d0000780c */ /* 0x000fe20003f26070 */
[----:B------:R-:W1:Y:S01]  /*18c40*/  LDC R7, c[0x0][0x3a0] ;  /* 0x0000e800ff077b82 */ /* 0x000e620000000800 */
[----:B------:R2:W-:Y:S02]  /*18c50*/  LDGSTS.E [R82+0x50000], desc[UR16][R20.64], !P3 ;  /* 0x5000000014527fae */ /* 0x0005e4000d9a1010 */
[----:B------:R-:W-:-:S02]  /*18c60*/  ISETP.GE.U32.AND P6, PT, R4, 0x7ffffe3e, PT ;  /* 0x7ffffe3e0400780c */ /* 0x000fc40003fc6070 */
[----:B------:R4:W-:Y:S01]  /*18c70*/  LDGSTS.E [R82+0x50200], desc[UR16][R18.64], !P3 ;  /* 0x5020000012527fae */ /* 0x0009e2000d9a1010 */
[----:B------:R-:W-:Y:S02]  /*18c80*/  VIADD R0, R9, 0xfffffeba ;  /* 0xfffffeba09007836 */ /* 0x000fe40000000000 */
[C---:B--2---:R-:W-:Y:S01]  /*18c90*/  IMAD.WIDE R20, R2.reuse, 0x4, R12 ;  /* 0x0000000402147825 */ /* 0x044fe200078e020c */
[----:B------:R3:W-:Y:S01]  /*18ca0*/  LDGSTS.E [R82+0x50400], desc[UR16][R16.64], !P5 ;  /* 0x5040000010527fae */ /* 0x0007e2000e9a1010 */
[----:B------:R-:W-:Y:S01]  /*18cb0*/  IADD3 R4, PT, PT, R5, -0x145, RZ ;  /* 0xfffffebb05047810 */ /* 0x000fe20007ffe0ff */
[----:B------:R-:W2:Y:S01]  /*18cc0*/  LDC R9, c[0x0][0x3a0] ;  /* 0x0000e800ff097b82 */ /* 0x000ea20000000800 */
[----:B----4-:R-:W-:Y:S01]  /*18cd0*/  IMAD.WIDE R18, R2, 0x4, R238 ;  /* 0x0000000402127825 */ /* 0x010fe200078e02ee */
[----:B------:R1:W-:Y:S04]  /*18ce0*/  LDGSTS.E [R82+0x50600], desc[UR16][R14.64], !P5 ;  /* 0x506000000e527fae */ /* 0x0003e8000e9a1010 */
[----:B------:R-:W-:Y:S02]  /*18cf0*/  STL.64 [R1+0x968], R20 ;  /* 0x0009681401007387 */ /* 0x000fe40000100a00 */
[----:B------:R-:W4:Y:S02]  /*18d00*/  LDC R5, c[0x0][0x3a0] ;  /* 0x0000e800ff057b82 */ /* 0x000f240000000800 */
[----:B------:R1:W-:Y:S01]  /*18d10*/  STL.64 [R1+0x960], R18 ;  /* 0x0009601201007387 */ /* 0x0003e20000100a00 */
[----:B------:R-:W-:-:S03]  /*18d20*/  ISETP.GE.U32.AND P5, PT, R0, 0x7ffffe3b, PT ;  /* 0x7ffffe3b0000780c */ /* 0x000fc60003fa6070 */
[----:B------:R-:W2:Y:S01]  /*18d30*/  LDL.LU.64 R12, [R1+0x180] ;  /* 0x00018000010c7983 */ /* 0x000ea20000300a00 */
[----:B------:R-:W-:Y:S01]  /*18d40*/  IADD3 R0, PT, PT, R8, -0x148, RZ ;  /* 0xfffffeb808007810 */ /* 0x000fe20007ffe0ff */
[----:B---3--:R-:W-:Y:S02]  /*18d50*/  IMAD.WIDE R16, R2, 0x4, R248 ;  /* 0x0000000402107825 */ /* 0x008fe400078e02f8 */
[----:B------:R-:W3:Y:S01]  /*18d60*/  LDL.LU.64 R238, [R1+0x168] ;  /* 0x0001680001ee7983 */ /* 0x000ee20000300a00 */
        /* <DEDUP_REMOVED lines=9> */
[----:B------:R-:W3:Y:S04]  /*18e00*/  LDL.LU.64 R248, [R1+0x160] ;  /* 0x0001600001f87983 */ /* 0x000ee80000300a00 */
[----:B------:R-:W3:Y:S01]  /*18e10*/  LDL.LU.64 R250, [R1+0x158] ;  /* 0x0001580001fa7983 */ /* 0x000ee20000300a00 */
        /* <DEDUP_REMOVED lines=25> */
[----:B---3--:R-:W-:-:S05]  /*18fb0*/  IMAD.WIDE R18, R2, 0x4, R238 ;  /* 0x0000000402127825 */ /* 0x008fca00078e02ee */
        /* <DEDUP_REMOVED lines=63> */
[----:B------:R-:W-:Y:S04]  /*193b0*/  STL.64 [R1+0x878], R20 ;  /* 0x0008781401007387 */ /* 0x000fe80000100a00 */
[----:B------:R3:W-:Y:S04]  /*193c0*/  STL.64 [R1+0x860], R18 ;  /* 0x0008601201007387 */ /* 0x0007e80000100a00 */
[----:B------:R-:W2:Y:S01]  /*193d0*/  LDL.LU.64 R240, [R1+0xd0] ;  /* 0x0000d00001f07983 */ /* 0x000ea20000300a00 */
[----:B-1----:R-:W-:-:S03]  /*193e0*/  IMAD.WIDE R16, R2, 0x4, R244 ;  /* 0x0000000402107825 */ /* 0x002fc600078e02f4 */
[----:B------:R-:W2:Y:S01]  /*193f0*/  LDL.LU.64 R242, [R1+0xc8] ;  /* 0x0000c80001f27983 */ /* 0x000ea20000300a00 */
[----:B----4-:R-:W1:Y:S01]  /*19400*/  LDC R10, c[0x0][0x3a0] ;  /* 0x0000e800ff0a7b82 */ /* 0x010e620000000800 */
        /* <DEDUP_REMOVED lines=8> */
[----:B------:R-:W-:Y:S02]  /*19490*/  LDGSTS.E [R82+0x53000], desc[UR16][R20.64], !P3 ;  /* 0x5300000014527fae */ /* 0x000fe4000d9a1010 */
[----:B------:R-:W-:-:S02]  /*194a0*/  ISETP.GE.U32.AND P6, PT, R4, 0x7ffffe32, PT ;  /* 0x7ffffe320400780c */ /* 0x000fc40003fc6070 */
[----:B------:R3:W-:Y:S04]  /*194b0*/  LDGSTS.E [R82+0x53200], desc[UR16][R18.64], !P3 ;  /* 0x5320000012527fae */ /* 0x0007e8000d9a1010 */
[----:B------:R4:W-:Y:S01]  /*194c0*/  LDGSTS.E [R82+0x53400], desc[UR16][R16.64], !P5 ;  /* 0x5340000010527fae */ /* 0x0009e2000e9a1010 */
[----:B------:R-:W-:Y:S01]  /*194d0*/  VIADD R0, R9, 0xfffffeae ;  /* 0xfffffeae09007836 */ /* 0x000fe20000000000 */
[----:B------:R-:W-:Y:S01]  /*194e0*/  IADD3 R4, PT, PT, R5, -0x151, RZ ;  /* 0xfffffeaf05047810 */ /* 0x000fe20007ffe0ff */
[----:B------:R-:W1:Y:S01]  /*194f0*/  LDC R9, c[0x0][0x3a0] ;  /* 0x0000e800ff097b82 */ /* 0x000e620000000800 */
[----:B------:R1:W-:Y:S02]  /*19500*/  LDGSTS.E [R82+0x53600], desc[UR16][R14.64], !P5 ;  /* 0x536000000e527fae */ /* 0x0003e4000e9a1010 */
[----:B------:R-:W-:-:S02]  /*19510*/  ISETP.GE.U32.AND P5, PT, R0, 0x7ffffe2f, PT ;  /* 0x7ffffe2f0000780c */ /* 0x000fc40003fa6070 */
[----:B------:R-:W-:Y:S01]  /*19520*/  IADD3 R0, PT, PT, R8, -0x154, RZ ;  /* 0xfffffeac08007810 */ /* 0x000fe20007ffe0ff */
[----:B---3--:R-:W-:-:S04]  /*19530*/  IMAD.WIDE R18, R2, 0x4, R12 ;  /* 0x0000000402127825 */ /* 0x008fc800078e020c */
[----:B----4-:R-:W-:Y:S01]  /*19540*/  IMAD.WIDE R16, R2, 0x4, R238 ;  /* 0x0000000402107825 */ /* 0x010fe200078e02ee */
[----:B------:R2:W-:Y:S01]  /*19550*/  STL.64 [R1+0x318], R18 ;  /* 0x0003181201007387 */ /* 0x0005e20000100a00 */
[----:B------:R-:W-:Y:S01]  /*19560*/  ISETP.GE.U32.AND P3, PT, R4, 0x7ffffe30, PT ;  /* 0x7ffffe300400780c */ /* 0x000fe20003f66070 */
[----:B------:R-:W3:Y:S02]  /*19570*/  LDC R5, c[0x0][0x3a0] ;  /* 0x0000e800ff057b82 */ /* 0x000ee40000000800 */
[----:B------:R4:W-:Y:S04]  /*19580*/  STL.64 [R1+0x300], R16 ;  /* 0x0003001001007387 */ /* 0x0009e80000100a00 */
[----:B------:R2:W-:Y:S02]  /*19590*/  LDGSTS.E [R82+0x53800], desc[UR16][R18.64], !P6 ;  /* 0x5380000012527fae */ /* 0x0005e4000f1a1010 */
[----:B------:R-:W2:Y:S02]  /*195a0*/  LDC R8, c[0x0][0x3a0] ;  /* 0x0000e800ff087b82 */ /* 0x000ea40000000800 */
[----:B------:R4:W-:Y:S01]  /*195b0*/  LDGSTS.E [R82+0x53a00], desc[UR16][R16.64], !P6 ;  /* 0x53a0000010527fae */ /* 0x0009e2000f1a1010 */
[----:B-1----:R-:W-:-:S03]  /*195c0*/  IMAD.WIDE R14, R2, 0x4, R248 ;  /* 0x00000004020e7825 */ /* 0x002fc600078e02f8 */
[----:B------:R-:W3:Y:S01]  /*195d0*/  LDL.LU.64 R248, [R1+0xb0] ;  /* 0x0000b00001f87983 */ /* 0x000ee20000300a00 */
[----:B------:R-:W-:-:S03]  /*195e0*/  IMAD.WIDE R12, R2, 0x4, R250 ;  /* 0x00000004020c7825 */ /* 0x000fc600078e02fa */
[----:B------:R-:W3:Y:S04]  /*195f0*/  LDL.LU.64 R250, [R1+0xa8] ;  /* 0x0000a80001fa7983 */ /* 0x000ee80000300a00 */
[----:B------:R-:W-:Y:S04]  /*19600*/  STL.64 [R1+0x2e8], R14 ;  /* 0x0002e80e01007387 */ /* 0x000fe80000100a00 */
[----:B------:R1:W-:Y:S04]  /*19610*/  LDGSTS.E [R82+0x53c00], desc[UR16][R14.64], !P1 ;  /* 0x53c000000e527fae */ /* 0x0003e8000c9a1010 */
[----:B------:R1:W-:Y:S04]  /*19620*/  STL.64 [R1+0x2d0], R12 ;  /* 0x0002d00c01007387 */ /* 0x0003e80000100a00 */
[----:B------:R-:W-:Y:S01]  /*19630*/  LDGSTS.E [R82+0x53e00], desc[UR16][R12.64], !P1 ;  /* 0x53e000000c527fae */ /* 0x000fe2000c9a1010 */
[----:B--2---:R-:W-:-:S04]  /*19640*/  IMAD.WIDE R18, R2, 0x4, R240 ;  /* 0x0000000402127825 */ /* 0x004fc800078e02f0 */
[----:B----4-:R-:W-:Y:S01]  /*19650*/  IMAD.WIDE R16, R2, 0x4, R242 ;  /* 0x0000000402107825 */ /* 0x010fe200078e02f2 */
[----:B------:R-:W-:Y:S01]  /*19660*/  ISETP.GE.U32.AND P1, PT, R0, 0x7ffffe2d, PT ;  /* 0x7ffffe2d0000780c */ /* 0x000fe20003f26070 */
[----:B------:R3:W-:Y:S04]  /*19670*/  LDGSTS.E [R82+0x54000], desc[UR16][R18.64], !P3 ;  /* 0x5400000012527fae */ /* 0x0007e8000d9a1010 */
[----:B-1----:R-:W2:Y:S04]  /*19680*/  LDL.LU.64 R12, [R1+0xa0] ;  /* 0x0000a000010c7983 */ /* 0x002ea80000300a00 */
[----:B------:R-:W4:Y:S01]  /*19690*/  LDL.LU.64 R238, [R1+0x98] ;  /* 0x0000980001ee7983 */ /* 0x000f220000300a00 */
[----:B------:R-:W-:-:S03]  /*196a0*/  VIADD R0, R10, 0xfffffeaa ;  /* 0xfffffeaa0a007836 */ /* 0x000fc60000000000 */
[----:B------:R-:W4:Y:S01]  /*196b0*/  LDL.LU.64 R240, [R1+0x90] ;  /* 0x0000900001f07983 */ /* 0x000f220000300a00 */
[----:B------:R-:W-:-:S03]  /*196c0*/  IMAD.WIDE R14, R2, 0x4, R244 ;  /* 0x00000004020e7825 */ /* 0x000fc600078e02f4 */
[----:B------:R-:W4:Y:S01]  /*196d0*/  LDL.LU.64 R242, [R1+0x88] ;  /* 0x0000880001f27983 */ /* 0x000f220000300a00 */
[----:B------:R-:W-:-:S03]  /*196e0*/  IMAD.WIDE R10, R2, 0x4, R246 ;  /* 0x00000004020a7825 */ /* 0x000fc600078e02f6 */
[----:B------:R3:W-:Y:S04]  /*196f0*/  STL.64 [R1+0x2b8], R18 ;  /* 0x0002b81201007387 */ /* 0x0007e80000100a00 */
[----:B------:R-:W-:Y:S04]  /*19700*/  STL.64 [R1+0x2a0], R16 ;  /* 0x0002a01001007387 */ /* 0x000fe80000100a00 */
[----:B------:R-:W4:Y:S04]  /*19710*/  LDL.LU.64 R244, [R1+0x80] ;  /* 0x0000800001f47983 */ /* 0x000f280000300a00 */
[----:B------:R-:W4:Y:S01]  /*19720*/  LDL.LU.64 R246, [R1+0x78] ;  /* 0x0000780001f67983 */ /* 0x000f220000300a00 */
[----:B------:R-:W-:-:S02]  /*19730*/  VIADD R4, R6, 0xfffffead ;  /* 0xfffffead06047836 */ /* 0x000fc40000000000 */
[----:B------:R-:W1:Y:S01]  /*19740*/  LDC R6, c[0x0][0x3a0] ;  /* 0x0000e800ff067b82 */ /* 0x000e620000000800 */
[----:B------:R-:W-:Y:S02]  /*19750*/  LDGSTS.E [R82+0x54200], desc[UR16][R16.64], !P3 ;  /* 0x5420000010527fae */ /* 0x000fe4000d9a1010 */
[----:B------:R-:W-:Y:S02]  /*19760*/  ISETP.GE.U32.AND P6, PT, R4, 0x7ffffe2e, PT ;  /* 0x7ffffe2e0400780c */ /* 0x000fe40003fc6070 */
[----:B------:R-:W-:Y:S04]  /*19770*/  STL.64 [R1+0x288], R14 ;  /* 0x0002880e01007387 */ /* 0x000fe80000100a00 */
[----:B------:R1:W-:Y:S04]  /*19780*/  STL.64 [R1+0x270], R10 ;  /* 0x0002700a01007387 */ /* 0x0003e80000100a00 */
[----:B------:R-:W-:Y:S04]  /*19790*/  LDGSTS.E [R82+0x54400], desc[UR16][R14.64], !P5 ;  /* 0x544000000e527fae */ /* 0x000fe8000e9a1010 */
[----:B------:R1:W-:Y:S01]  /*197a0*/  LDGSTS.E [R82+0x54600], desc[UR16][R10.64], !P5 ;  /* 0x546000000a527fae */ /* 0x0003e2000e9a1010 */
[C---:B---3--:R-:W-:Y:S01]  /*197b0*/  IMAD.WIDE R18, R2.reuse, 0x4, R248 ;  /* 0x0000000402127825 */ /* 0x048fe200078e02f8 */
[----:B-1----:R-:W1:Y:S02]  /*197c0*/  LDC R10, c[0x0][0x3a0] ;  /* 0x0000e800ff0a7b82 */ /* 0x002e640000000800 */
[----:B------:R-:W3:Y:S01]  /*197d0*/  LDL.LU.64 R248, [R1+0x70] ;  /* 0x0000700001f87983 */ /* 0x000ee20000300a00 */
[----:B------:R-:W-:-:S03]  /*197e0*/  IMAD.WIDE R16, R2, 0x4, R250 ;  /* 0x0000000402107825 */ /* 0x000fc600078e02fa */
[----:B------:R-:W3:Y:S04]  /*197f0*/  LDL.LU.64 R250, [R1+0x68] ;  /* 0x0000680001fa7983 */ /* 0x000ee80000300a00 */
[----:B------:R1:W-:Y:S04]  /*19800*/  STL.64 [R1+0x258], R18 ;  /* 0x0002581201007387 */ /* 0x0003e80000100a00 */
[----:B------:R1:W-:Y:S04]  /*19810*/  LDGSTS.E [R82+0x54800], desc[UR16][R18.64], !P6 ;  /* 0x5480000012527fae */ /* 0x0003e8000f1a1010 */
[----:B------:R1:W-:Y:S04]  /*19820*/  STL.64 [R1+0x240], R16 ;  /* 0x0002401001007387 */ /* 0x0003e80000100a00 */
[----:B------:R1:W-:Y:S01]  /*19830*/  LDGSTS.E [R82+0x54a00], desc[UR16][R16.64], !P6 ;  /* 0x54a0000010527fae */ /* 0x0003e2000f1a1010 */
[----:B--2---:R-:W-:-:S04]  /*19840*/  IMAD.WIDE R14, R2, 0x4, R12 ;  /* 0x00000004020e7825 */ /* 0x004fc800078e020c */
[C---:B----4-:R-:W-:Y:S01]  /*19850*/  IMAD.WIDE R12, R2.reuse, 0x4, R238 ;  /* 0x00000004020c7825 */ /* 0x050fe200078e02ee */
[----:B------:R2:W-:Y:S03]  /*19860*/  STL.64 [R1+0x228], R14 ;  /* 0x0002280e01007387 */ /* 0x0005e60000100a00 */
[C---:B------:R-:W-:Y:S01]  /*19870*/  IMAD.WIDE R20, R2.reuse, 0x4, R240 ;  /* 0x0000000402147825 */ /* 0x040fe200078e02f0 */
[----:B------:R4:W-:Y:S03]  /*19880*/  STL.64 [R1+0x210], R12 ;  /* 0x0002100c01007387 */ /* 0x0009e60000100a00 */
[C---:B-1----:R-:W-:Y:S01]  /*19890*/  IMAD.WIDE R18, R2.reuse, 0x4, R242 ;  /* 0x0000000402127825 */ /* 0x042fe200078e02f2 */
[----:B------:R2:W-:Y:S04]  /*198a0*/  LDGSTS.E [R82+0x54c00], desc[UR16][R14.64], !P1 ;  /* 0x54c000000e527fae */ /* 0x0005e8000c9a1010 */
[----:B------:R-:W-:Y:S04]  /*198b0*/  STL.64 [R1+0x1f8], R20 ;  /* 0x0001f81401007387 */ /* 0x000fe80000100a00 */
[----:B------:R-:W-:Y:S01]  /*198c0*/  LDGSTS.E [R82+0x54e00], desc[UR16][R12.64], !P1 ;  /* 0x54e000000c527fae */ /* 0x000fe2000c9a1010 */
[----:B------:R-:W-:-:S03]  /*198d0*/  IMAD.WIDE R16, R2, 0x4, R244 ;  /* 0x0000000402107825 */ /* 0x000fc600078e02f4 */
[----:B------:R-:W-:Y:S01]  /*198e0*/  STL.64 [R1+0x1e0], R18 ;  /* 0x0001e01201007387 */ /* 0x000fe20000100a00 */
[----:B--2---:R-:W-:-:S03]  /*198f0*/  IMAD.WIDE R14, R2, 0x4, R246 ;  /* 0x00000004020e7825 */ /* 0x004fc600078e02f6 */
[----:B----4-:R-:W2:Y:S04]  /*19900*/  LDL.LU.64 R12, [R1+0x170] ;  /* 0x00017000010c7983 */ /* 0x010ea80000300a00 */
[----:B------:R-:W4:Y:S04]  /*19910*/  LDL.LU.64 R238, [R1+0x178] ;  /* 0x0001780001ee7983 */ /* 0x000f280000300a00 */
[----:B------:R1:W-:Y:S04]  /*19920*/  STL.64 [R1+0x1c8], R16 ;  /* 0x0001c81001007387 */ /* 0x0003e80000100a00 */
[----:B------:R1:W-:Y:S04]  /*19930*/  STL.64 [R1+0x1b0], R14 ;  /* 0x0001b00e01007387 */ /* 0x0003e80000100a00 */
[----:B------:R-:W4:Y:S04]  /*19940*/  LDL.LU.64 R240, [R1+0x188] ;  /* 0x0001880001f07983 */ /* 0x000f280000300a00 */
[----:B------:R-:W4:Y:S01]  /*19950*/  LDL.LU.64 R242, [R1+0x190] ;  /* 0x0001900001f27983 */ /* 0x000f220000300a00 */
[----:B------:R-:W-:Y:S01]  /*19960*/  VIADD R4, R7, 0xfffffeab ;  /* 0xfffffeab07047836 */ /* 0x000fe20000000000 */
[----:B------:R-:W-:Y:S01]  /*19970*/  ISETP.GE.U32.AND P5, PT, R0, 0x7ffffe2b, PT ;  /* 0x7ffffe2b0000780c */ /* 0x000fe20003fa6070 */
[----:B------:R-:W2:Y:S01]  /*19980*/  LDC R7, c[0x0][0x3a0] ;  /* 0x0000e800ff077b82 */ /* 0x000ea20000000800 */
[----:B------:R-:W4:Y:S02]  /*19990*/  LDL.LU.64 R244, [R1+0x1a0] ;  /* 0x0001a00001f47983 */ /* 0x000f240000300a00 */
[----:B------:R-:W-:-:S02]  /*199a0*/  ISETP.GE.U32.AND P3, PT, R4, 0x7ffffe2c, PT ;  /* 0x7ffffe2c0400780c */ /* 0x000fc40003f66070 */
[----:B------:R-:W-:Y:S01]  /*199b0*/  IADD3 R4, PT, PT, R5, -0x157, RZ ;  /* 0xfffffea905047810 */ /* 0x000fe20007ffe0ff */
[----:B------:R-:W-:Y:S01]  /*199c0*/  VIADD R0, R9, 0xfffffea8 ;  /* 0xfffffea809007836 */ /* 0x000fe20000000000 */
[----:B------:R-:W4:Y:S01]  /*199d0*/  LDL.LU.64 R246, [R1+0x1a8] ;  /* 0x0001a80001f67983 */ /* 0x000f220000300a00 */
[----:B------:R-:W2:Y:S01]  /*199e0*/  LDC R9, c[0x0][0x3a0] ;  /* 0x0000e800ff097b82 */ /* 0x000ea20000000800 */
[----:B------:R-:W-:Y:S02]  /*199f0*/  ISETP.GE.U32.AND P6, PT, R4, 0x7ffffe2a, PT ;  /* 0x7ffffe2a0400780c */ /* 0x000fe40003fc6070 */
[----:B------:R-:W-:-:S05]  /*19a00*/  ISETP.GE.U32.AND P1, PT, R0, 0x7ffffe29, PT ;  /* 0x7ffffe290000780c */ /* 0x000fca0003f26070 */
[----:B------:R-:W-:Y:S01]  /*19a10*/  LDGSTS.E [R82+0x55000], desc[UR16][R20.64], !P3 ;  /* 0x5500000014527fae */ /* 0x000fe2000d9a1010 */
[----:B------:R-:W2:Y:S03]  /*19a20*/  LDC R5, c[0x0][0x3a0] ;  /* 0x0000e800ff057b82 */ /* 0x000ea60000000800 */
[----:B------:R-:W-:Y:S04]  /*19a30*/  LDGSTS.E [R82+0x55200], desc[UR16][R18.64], !P3 ;  /* 0x5520000012527fae */ /* 0x000fe8000d9a1010 */
[----:B------:R1:W-:Y:S04]  /*19a40*/  LDGSTS.E [R82+0x55400], desc[UR16][R16.64], !P5 ;  /* 0x5540000010527fae */ /* 0x0003e8000e9a1010 */
[----:B------:R1:W-:Y:S02]  /*19a50*/  LDGSTS.E [R82+0x55600], desc[UR16][R14.64], !P5 ;  /* 0x556000000e527fae */ /* 0x0003e4000e9a1010 */
[----:B-1----:R-:W-:-:S04]  /*19a60*/  IMAD.WIDE R16, R2, 0x4, R236 ;  /* 0x0000000402107825 */ /* 0x002fc800078e02ec */
[----:B------:R-:W-:-:S04]  /*19a70*/  IMAD.WIDE R14, R2, 0x4, R234 ;  /* 0x00000004020e7825 */ /* 0x000fc800078e02ea */
[----:B---3--:R-:W-:-:S04]  /*19a80*/  IMAD.WIDE R20, R2, 0x4, R248 ;  /* 0x0000000402147825 */ /* 0x008fc800078e02f8 */
[C---:B------:R-:W-:Y:S01]  /*19a90*/  IMAD.WIDE R18, R2.reuse, 0x4, R250 ;  /* 0x0000000402127825 */ /* 0x040fe200078e02fa */
[----:B------:R2:W-:Y:S04]  /*19aa0*/  STL.64 [R1+0x198], R20 ;  /* 0x0001981401007387 */ /* 0x0005e80000100a00 */
[----:B------:R4:W-:Y:S04]  /*19ab0*/  STL.64 [R1+0x180], R18 ;  /* 0x0001801201007387 */ /* 0x0009e80000100a00 */
[----:B------:R2:W-:Y:S04]  /*19ac0*/  LDGSTS.E [R82+0x55800], desc[UR16][R20.64], !P6 ;  /* 0x5580000014527fae */ /* 0x0005e8000f1a1010 */
[----:B------:R-:W3:Y:S04]  /*19ad0*/  LDL.LU.64 R248, [R1+0x1b8] ;  /* 0x0001b80001f87983 */ /* 0x000ee80000300a00 */
[----:B------:R4:W-:Y:S04]  /*19ae0*/  LDGSTS.E [R82+0x55a00], desc[UR16][R18.64], !P6 ;  /* 0x55a0000012527fae */ /* 0x0009e8000f1a1010 */
[----:B------:R1:W-:Y:S04]  /*19af0*/  STL.64 [R1+0x168], R16 ;  /* 0x0001681001007387 */ /* 0x0003e80000100a00 */
[----:B------:R1:W-:Y:S04]  /*19b00*/  STL.64 [R1+0x160], R14 ;  /* 0x0001600e01007387 */ /* 0x0003e80000100a00 */
[----:B------:R-:W3:Y:S04]  /*19b10*/  LDL.LU.64 R250, [R1+0x1c0] ;  /* 0x0001c00001fa7983 */ /* 0x000ee80000300a00 */
[----:B------:R1:W-:Y:S04]  /*19b20*/  LDGSTS.E [R82+0x55c00], desc[UR16][R16.64], !P1 ;  /* 0x55c0000010527fae */ /* 0x0003e8000c9a1010 */
[----:B------:R1:W-:Y:S01]  /*19b30*/  LDGSTS.E [R82+0x55e00], desc[UR16][R14.64], !P1 ;  /* 0x55e000000e527fae */ /* 0x0003e2000c9a1010 */
[----:B--2---:R-:W-:-:S04]  /*19b40*/  IMAD.WIDE R20, R2, 0x4, R12 ;  /* 0x0000000402147825 */ /* 0x004fc800078e020c */
[C---:B----4-:R-:W-:Y:S01]  /*19b50*/  IMAD.WIDE R18, R2.reuse, 0x4, R238 ;  /* 0x0000000402127825 */ /* 0x050fe200078e02ee */
[----:B------:R2:W-:Y:S04]  /*19b60*/  STL.64 [R1+0x158], R20 ;  /* 0x0001581401007387 */ /* 0x0005e80000100a00 */
[----:B------:R4:W-:Y:S04]  /*19b70*/  STL.64 [R1+0x150], R18 ;  /* 0x0001501201007387 */ /* 0x0009e80000100a00 */
[----:B------:R-:W3:Y:S01]  /*19b80*/  LDL.LU.64 R12, [R1+0x1d0] ;  /* 0x0001d000010c7983 */ /* 0x000ee20000300a00 */
[----:B-1----:R-:W-:-:S03]  /*19b90*/  IMAD.WIDE R16, R2, 0x4, R240 ;  /* 0x0000000402107825 */ /* 0x002fc600078e02f0 */
[----:B------:R-:W3:Y:S01]  /*19ba0*/  LDL.LU.64 R238, [R1+0x1d8] ;  /* 0x0001d80001ee7983 */ /* 0x000ee20000300a00 */
[----:B------:R-:W-:-:S03]  /*19bb0*/  IMAD.WIDE R14, R2, 0x4, R242 ;  /* 0x00000004020e7825 */ /* 0x000fc600078e02f2 */
[----:B------:R3:W-:Y:S04]  /*19bc0*/  STL.64 [R1+0x148], R16 ;  /* 0x0001481001007387 */ /* 0x0007e80000100a00 */
[----:B------:R1:W-:Y:S04]  /*19bd0*/  STL.64 [R1+0x140], R14 ;  /* 0x0001400e01007387 */ /* 0x0003e80000100a00 */
[----:B------:R-:W3:Y:S04]  /*19be0*/  LDL.LU.64 R240, [R1+0x1e8] ;  /* 0x0001e80001f07983 */ /* 0x000ee80000300a00 */
[----:B------:R-:W3:Y:S01]  /*19bf0*/  LDL.LU.64 R242, [R1+0x1f0] ;  /* 0x0001f00001f27983 */ /* 0x000ee20000300a00 */
[----:B------:R-:W-:Y:S01]  /*19c00*/  VIADD R4, R6, 0xfffffea7 ;  /* 0xfffffea706047836 */ /* 0x000fe20000000000 */
[----:B------:R-:W-:Y:S01]  /*19c10*/  IADD3 R0, PT, PT, R8, -0x15a, RZ ;  /* 0xfffffea608007810 */ /* 0x000fe20007ffe0ff */
[----:B------:R-:W1:Y:S03]  /*19c20*/  LDC R6, c[0x0][0x3a0] ;  /* 0x0000e800ff067b82 */ /* 0x000e660000000800 */
[----:B------:R-:W-:-:S02]  /*19c30*/  ISETP.GE.U32.AND P3, PT, R4, 0x7ffffe28, PT ;  /* 0x7ffffe280400780c */ /* 0x000fc40003f66070 */
[----:B------:R-:W-:-:S03]  /*19c40*/  ISETP.GE.U32.AND P5, PT, R0, 0x7ffffe27, PT ;  /* 0x7ffffe270000780c */ /* 0x000fc60003fa6070 */
[----:B------:R-:W1:Y:S01]  /*19c50*/  LDC R8, c[0x0][0x3a0] ;  /* 0x0000e800ff087b82 */ /* 0x000e620000000800 */
[----:B------:R-:W-:Y:S02]  /*19c60*/  VIADD R0, R10, 0xfffffea4 ;  /* 0xfffffea40a007836 */ /* 0x000fe40000000000 */
[----:B------:R-:W-:-:S05]  /*19c70*/  VIADD R4, R7, 0xfffffea5 ;  /* 0xfffffea507047836 */ /* 0x000fca0000000000 */
[----:B------:R-:W3:Y:S01]  /*19c80*/  LDC R10, c[0x0][0x3a0] ;  /* 0x0000e800ff0a7b82 */ /* 0x000ee20000000800 */
[----:B------:R-:W-:Y:S01]  /*19c90*/  ISETP.GE.U32.AND P6, PT, R4, 0x7ffffe26, PT ;  /* 0x7ffffe260400780c */ /* 0x000fe20003fc6070 */
[----:B------:R2:W-:Y:S01]  /*19ca0*/  LDGSTS.E [R82+0x56000], desc[UR16][R20.64], !P3 ;  /* 0x5600000014527fae */ /* 0x0005e2000d9a1010 */
[----:B------:R-:W-:Y:S01]  /*19cb0*/  ISETP.GE.U32.AND P1, PT, R0, 0x7ffffe25, PT ;  /* 0x7ffffe250000780c */ /* 0x000fe20003f26070 */
[----:B------:R-:W-:Y:S02]  /*19cc0*/  VIADD R0, R9, 0xfffffea2 ;  /* 0xfffffea209007836 */ /* 0x000fe40000000000 */
[----:B------:R4:W-:Y:S01]  /*19cd0*/  LDGSTS.E [R82+0x56200], desc[UR16][R18.64], !P3 ;  /* 0x5620000012527fae */ /* 0x0009e2000d9a1010 */
[----:B------:R-:W-:Y:S01]  /*19ce0*/  IADD3 R4, PT, PT, R5, -0x15d, RZ ;  /* 0xfffffea305047810 */ /* 0x000fe20007ffe0ff */
[----:B------:R-:W3:Y:S02]  /*19cf0*/  LDC R9, c[0x0][0x3a0] ;  /* 0x0000e800ff097b82 */ /* 0x000ee40000000800 */
[----:B------:R3:W-:Y:S01]  /*19d00*/  LDGSTS.E [R82+0x56400], desc[UR16][R16.64], !P5 ;  /* 0x5640000010527fae */ /* 0x0007e2000e9a1010 */
[----:B--2---:R-:W-:-:S03]  /*19d10*/  IMAD.WIDE R20, R2, 0x4, R244 ;  /* 0x0000000402147825 */ /* 0x004fc600078e02f4 */
[----:B------:R2:W-:Y:S02]  /*19d20*/  LDGSTS.E [R82+0x56600], desc[UR16][R14.64], !P5 ;  /* 0x566000000e527fae */ /* 0x0005e4000e9a1010 */
[----:B------:R-:W2:Y:S01]  /*19d30*/  LDC R7, c[0x0][0x3a0] ;  /* 0x0000e800ff077b82 */ /* 0x000ea20000000800 */
[----:B----4-:R-:W-:Y:S01]  /*19d40*/  IMAD.WIDE R18, R2, 0x4, R246 ;  /* 0x0000000402127825 */ /* 0x010fe200078e02f6 */
[----:B------:R-:W-:Y:S01]  /*19d50*/  STL.64 [R1+0x138], R20 ;  /* 0x0001381401007387 */ /* 0x000fe20000100a00 */
[----:B------:R-:W-:-:S03]  /*19d60*/  ISETP.GE.U32.AND P5, PT, R0, 0x7ffffe23, PT ;  /* 0x7ffffe230000780c */ /* 0x000fc60003fa6070 */
[----:B------:R4:W-:Y:S01]  /*19d70*/  STL.64 [R1+0x130], R18 ;  /* 0x0001301201007387 */ /* 0x0009e20000100a00 */
[----:B-1----:R-:W-:Y:S01]  /*19d80*/  IADD3 R0, PT, PT, R8, -0x160, RZ ;  /* 0xfffffea008007810 */ /* 0x002fe20007ffe0ff */
[----:B------:R-:W1:Y:S02]  /*19d90*/  LDC R5, c[0x0][0x3a0] ;  /* 0x0000e800ff057b82 */ /* 0x000e640000000800 */
[----:B------:R-:W3:Y:S04]  /*19da0*/  LDL.LU.64 R244, [R1+0x200] ;  /* 0x0002000001f47983 */ /* 0x000ee80000300a00 */
[----:B------:R-:W-:Y:S01]  /*19db0*/  LDGSTS.E [R82+0x56800], desc[UR16][R20.64], !P6 ;  /* 0x5680000014527fae */ /* 0x000fe2000f1a1010 */
[----:B------:R-:W-:Y:S01]  /*19dc0*/  ISETP.GE.U32.AND P3, PT, R4, 0x7ffffe24, PT ;  /* 0x7ffffe240400780c */ /* 0x000fe20003f66070 */
[----:B------:R-:W1:Y:S02]  /*19dd0*/  LDC R8, c[0x0][0x3a0] ;  /* 0x0000e800ff087b82 */ /* 0x000e640000000800 */
[----:B------:R-:W3:Y:S04]  /*19de0*/  LDL.LU.64 R246, [R1+0x208] ;  /* 0x0002080001f67983 */ /* 0x000ee80000300a00 */
[----:B------:R4:W-:Y:S01]  /*19df0*/  LDGSTS.E [R82+0x56a00], desc[UR16][R18.64], !P6 ;  /* 0x56a0000012527fae */ /* 0x0009e2000f1a1010 */
[----:B---3--:R-:W-:-:S05]  /*19e00*/  IMAD.WIDE R16, R2, 0x4, R248 ;  /* 0x0000000402107825 */ /* 0x008fca00078e02f8 */
[----:B------:R3:W-:Y:S04]  /*19e10*/  STL.64 [R1+0x128], R16 ;  /* 0x0001281001007387 */ /* 0x0007e80000100a00 */
[----:B------:R3:W-:Y:S01]  /*19e20*/  LDGSTS.E [R82+0x56c00], desc[UR16][R16.64], !P1 ;  /* 0x56c0000010527fae */ /* 0x0007e2000c9a1010 */
[----:B--2---:R-:W-:-:S05]  /*19e30*/  IMAD.WIDE R14, R2, 0x4, R250 ;  /* 0x00000004020e7825 */ /* 0x004fca00078e02fa */
[----:B------:R2:W-:Y:S04]  /*19e40*/  STL.64 [R1+0x120], R14 ;  /* 0x0001200e01007387 */ /* 0x0005e80000100a00 */
[----:B------:R-:W3:Y:S04]  /*19e50*/  LDL.LU.64 R248, [R1+0x218] ;  /* 0x0002180001f87983 */ /* 0x000ee80000300a00 */
[----:B------:R2:W-:Y:S01]  /*19e60*/  LDGSTS.E [R82+0x56e00], desc[UR16][R14.64], !P1 ;  /* 0x56e000000e527fae */ /* 0x0005e2000c9a1010 */
[----:B------:R-:W-:Y:S01]  /*19e70*/  ISETP.GE.U32.AND P1, PT, R0, 0x7ffffe21, PT ;  /* 0x7ffffe210000780c */ /* 0x000fe20003f26070 */
[----:B------:R-:W-:-:S02]  /*19e80*/  VIADD R0, R10, 0xfffffe9e ;  /* 0xfffffe9e0a007836 */ /* 0x000fc40000000000 */
[----:B------:R-:W3:Y:S01]  /*19e90*/  LDL.LU.64 R250, [R1+0x220] ;  /* 0x0002200001fa7983 */ /* 0x000ee20000300a00 */
[----:B----4-:R-:W-:-:S04]  /*19ea0*/  IMAD.WIDE R18, R2, 0x4, R12 ;  /* 0x0000000402127825 */ /* 0x010fc800078e020c */
[C---:B---3--:R-:W-:Y:S01]  /*19eb0*/  IMAD.WIDE R16, R2.reuse, 0x4, R238 ;  /* 0x0000000402107825 */ /* 0x048fe200078e02ee */
[----:B------:R-:W-:Y:S04]  /*19ec0*/  STL.64 [R1+0x118], R18 ;  /* 0x0001181201007387 */ /* 0x000fe80000100a00 */
[----:B------:R-:W-:Y:S04]  /*19ed0*/  STL.64 [R1+0x110], R16 ;  /* 0x0001101001007387 */ /* 0x000fe80000100a00 */
[----:B------:R-:W3:Y:S01]  /*19ee0*/  LDL.LU.64 R12, [R1+0x230] ;  /* 0x00023000010c7983 */ /* 0x000ee20000300a00 */
[----:B--2---:R-:W-:-:S03]  /*19ef0*/  IMAD.WIDE R14, R2, 0x4, R240 ;  /* 0x00000004020e7825 */ /* 0x004fc600078e02f0 */
[----:B------:R-:W2:Y:S01]  /*19f00*/  LDL.LU.64 R238, [R1+0x238] ;  /* 0x0002380001ee7983 */ /* 0x000ea20000300a00 */
[----:B------:R-:W-:-:S03]  /*19f10*/  IMAD.WIDE R10, R2, 0x4, R242 ;  /* 0x00000004020a7825 */ /* 0x000fc600078e02f2 */
[----:B------:R-:W-:Y:S04]  /*19f20*/  STL.64 [R1+0x108], R14 ;  /* 0x0001080e01007387 */ /* 0x000fe80000100a00 */
[----:B------:R4:W-:Y:S04]  /*19f30*/  STL.64 [R1+0x100], R10 ;  /* 0x0001000a01007387 */ /* 0x0009e80000100a00 */
[----:B------:R-:W2:Y:S04]  /*19f40*/  LDL.LU.64 R240, [R1+0x248] ;  /* 0x0002480001f07983 */ /* 0x000ea80000300a00 */
[----:B------:R-:W2:Y:S01]  /*19f50*/  LDL.LU.64 R242, [R1+0x250] ;  /* 0x0002500001f27983 */ /* 0x000ea20000300a00 */
[----:B------:R-:W-:-:S02]  /*19f60*/  VIADD R4, R6, 0xfffffea1 ;  /* 0xfffffea106047836 */ /* 0x000fc40000000000 */
[----:B------:R-:W1:Y:S01]  /*19f70*/  LDC R6, c[0x0][0x3a0] ;  /* 0x0000e800ff067b82 */ /* 0x000e620000000800 */
[----:B------:R-:W-:Y:S02]  /*19f80*/  LDGSTS.E [R82+0x57000], desc[UR16][R18.64], !P3 ;  /* 0x5700000012527fae */ /* 0x000fe4000d9a1010 */
[----:B------:R-:W-:Y:S02]  /*19f90*/  ISETP.GE.U32.AND P6, PT, R4, 0x7ffffe22, PT ;  /* 0x7ffffe220400780c */ /* 0x000fe40003fc6070 */
[----:B------:R-:W-:Y:S04]  /*19fa0*/  LDGSTS.E [R82+0x57200], desc[UR16][R16.64], !P3 ;  /* 0x5720000010527fae */ /* 0x000fe8000d9a1010 */
[----:B------:R-:W-:Y:S04]  /*19fb0*/  LDGSTS.E [R82+0x57400], desc[UR16][R14.64], !P5 ;  /* 0x574000000e527fae */ /* 0x000fe8000e9a1010 */
[----:B------:R4:W-:Y:S01]  /*19fc0*/  LDGSTS.E [R82+0x57600], desc[UR16][R10.64], !P5 ;  /* 0x576000000a527fae */ /* 0x0009e2000e9a1010 */
[----:B------:R-:W-:Y:S01]  /*19fd0*/  ISETP.GE.U32.AND P5, PT, R0, 0x7ffffe1f, PT ;  /* 0x7ffffe1f0000780c */ /* 0x000fe20003fa6070 */
[----:B------:R-:W-:-:S02]  /*19fe0*/  VIADD R0, R9, 0xfffffe9c ;  /* 0xfffffe9c09007836 */ /* 0x000fc40000000000 */
[C---:B------:R-:W-:Y:S01]  /*19ff0*/  IMAD.WIDE R20, R2.reuse, 0x4, R244 ;  /* 0x0000000402147825 */ /* 0x040fe200078e02f4 */
[----:B----4-:R-:W4:Y:S03]  /*1a000*/  LDC R11, c[0x0][0x3a0] ;  /* 0x0000e800ff0b7b82 */ /* 0x010f260000000800 */
[C---:B------:R-:W-:Y:S01]  /*1a010*/  IMAD.WIDE R18, R2.reuse, 0x4, R246 ;  /* 0x0000000402127825 */ /* 0x040fe200078e02f6 */
[----:B------:R-:W-:Y:S04]  /*1a020*/  STL.64 [R1+0xf8], R20 ;  /* 0x0000f81401007387 */ /* 0x000fe80000100a00 */
[----:B------:R-:W1:Y:S01]  /*1a030*/  LDC R10, c[0x0][0x3a0] ;  /* 0x0000e800ff0a7b82 */ /* 0x000e620000000800 */
[----:B------:R3:W-:Y:S04]  /*1a040*/  STL.64 [R1+0xf0], R18 ;  /* 0x0000f01201007387 */ /* 0x0007e80000100a00 */
[----:B------:R-:W4:Y:S04]  /*1a050*/  LDL.LU.64 R244, [R1+0x260] ;  /* 0x0002600001f47983 */ /* 0x000f280000300a00 */
[----:B------:R-:W-:Y:S04]  /*1a060*/  LDGSTS.E [R82+0x57800], desc[UR16][R20.64], !P6 ;  /* 0x5780000014527fae */ /* 0x000fe8000f1a1010 */
[----:B------:R-:W4:Y:S04]  /*1a070*/  LDL.LU.64 R246, [R1+0x268] ;  /* 0x0002680001f67983 */ /* 0x000f280000300a00 */
[----:B------:R3:W-:Y:S01]  /*1a080*/  LDGSTS.E [R82+0x57a00], desc[UR16][R18.64], !P6 ;  /* 0x57a0000012527fae */ /* 0x0007e2000f1a1010 */
[----:B------:R-:W-:-:S05]  /*1a090*/  IMAD.WIDE R16, R2, 0x4, R248 ;  /* 0x0000000402107825 */ /* 0x000fca00078e02f8 */
[----:B------:R2:W-:Y:S01]  /*1a0a0*/  STL.64 [R1+0xe8], R16 ;  /* 0x0000e81001007387 */ /* 0x0005e20000100a00 */
[----:B------:R-:W-:-:S03]  /*1a0b0*/  IMAD.WIDE R14, R2, 0x4, R250 ;  /* 0x00000004020e7825 */ /* 0x000fc600078e02fa */
[----:B------:R2:W-:Y:S04]  /*1a0c0*/  LDGSTS.E [R82+0x57c00], desc[UR16][R16.64], !P1 ;  /* 0x57c0000010527fae */ /* 0x0005e8000c9a1010 */
[----:B------:R2:W-:Y:S04]  /*1a0d0*/  STL.64 [R1+0xe0], R14 ;  /* 0x0000e00e01007387 */ /* 0x0005e80000100a00 */
[----:B------:R2:W-:Y:S01]  /*1a0e0*/  LDGSTS.E [R82+0x57e00], desc[UR16][R14.64], !P1 ;  /* 0x57e000000e527fae */ /* 0x0005e2000c9a1010 */
[----:B------:R-:W-:Y:S02]  /*1a0f0*/  ISETP.GE.U32.AND P1, PT, R0, 0x7ffffe1d, PT ;  /* 0x7ffffe1d0000780c */ /* 0x000fe40003f26070 */
[----:B-1----:R-:W-:Y:S01]  /*1a100*/  IADD3 R0, PT, PT, R8, -0x166, RZ ;  /* 0xfffffe9a08007810 */ /* 0x002fe20007ffe0ff */
[----:B------:R-:W4:Y:S04]  /*1a110*/  LDL.LU.64 R248, [R1+0x278] ;  /* 0x0002780001f87983 */ /* 0x000f280000300a00 */
[----:B------:R-:W4:Y:S01]  /*1a120*/  LDL.LU.64 R250, [R1+0x280] ;  /* 0x0002800001fa7983 */ /* 0x000f220000300a00 */
[----:B---3--:R-:W-:-:S04]  /*1a130*/  IMAD.WIDE R18, R2, 0x4, R12 ;  /* 0x0000000402127825 */ /* 0x008fc800078e020c */
[C---:B--2---:R-:W-:Y:S01]  /*1a140*/  IMAD.WIDE R16, R2.reuse, 0x4, R238 ;  /* 0x0000000402107825 */ /* 0x044fe200078e02ee */
[----:B------:R1:W-:Y:S04]  /*1a150*/  STL.64 [R1+0xd8], R18 ;  /* 0x0000d81201007387 */ /* 0x0003e80000100a00 */
[----:B------:R-:W-:Y:S04]  /*1a160*/  STL.64 [R1+0xd0], R16 ;  /* 0x0000d01001007387 */ /* 0x000fe80000100a00 */
[----:B------:R-:W2:Y:S01]  /*1a170*/  LDL.LU.64 R12, [R1+0x290] ;  /* 0x00029000010c7983 */ /* 0x000ea20000300a00 */
[----:B------:R-:W-:-:S03]  /*1a180*/  IMAD.WIDE R14, R2, 0x4, R240 ;  /* 0x00000004020e7825 */ /* 0x000fc600078e02f0 */
[----:B------:R-:W3:Y:S01]  /*1a190*/  LDL.LU.64 R238, [R1+0x298] ;  /* 0x0002980001ee7983 */ /* 0x000ee20000300a00 */
[----:B------:R-:W-:-:S03]  /*1a1a0*/  IMAD.WIDE R8, R2, 0x4, R242 ;  /* 0x0000000402087825 */ /* 0x000fc600078e02f2 */
[----:B------:R-:W-:Y:S04]  /*1a1b0*/  STL.64 [R1+0xc8], R14 ;  /* 0x0000c80e01007387 */ /* 0x000fe80000100a00 */
[----:B------:R1:W-:Y:S04]  /*1a1c0*/  STL.64 [R1+0xc0], R8 ;  /* 0x0000c00801007387 */ /* 0x0003e80000100a00 */
[----:B------:R-:W3:Y:S04]  /*1a1d0*/  LDL.LU.64 R240, [R1+0x2a8] ;  /* 0x0002a80001f07983 */ /* 0x000ee80000300a00 */
[----:B------:R-:W3:Y:S01]  /*1a1e0*/  LDL.LU.64 R242, [R1+0x2b0] ;  /* 0x0002b00001f27983 */ /* 0x000ee20000300a00 */
[----:B------:R-:W-:-:S02]  /*1a1f0*/  VIADD R4, R7, 0xfffffe9f ;  /* 0xfffffe9f07047836 */ /* 0x000fc40000000000 */
[----:B------:R-:W1:Y:S03]  /*1a200*/  LDC R7, c[0x0][0x3a0] ;  /* 0x0000e800ff077b82 */ /* 0x000e660000000800 */
[----:B------:R-:W-:Y:S02]  /*1a210*/  ISETP.GE.U32.AND P3, PT, R4, 0x7ffffe20, PT ;  /* 0x7ffffe200400780c */ /* 0x000fe40003f66070 */
[----:B------:R-:W-:-:S03]  /*1a220*/  IADD3 R4, PT, PT, R5, -0x163, RZ ;  /* 0xfffffe9d05047810 */ /* 0x000fc60007ffe0ff */
[----:B------:R-:W2:Y:S01]  /*1a230*/  LDC R5, c[0x0][0x3a0] ;  /* 0x0000e800ff057b82 */ /* 0x000ea20000000800 */
[----:B------:R-:W-:-:S07]  /*1a240*/  ISETP.GE.U32.AND P6, PT, R4, 0x7ffffe1e, PT ;  /* 0x7ffffe1e0400780c */ /* 0x000fce0003fc6070 */
[----:B------:R1:W-:Y:S04]  /*1a250*/  LDGSTS.E [R82+0x58000], desc[UR16][R18.64], !P3 ;  /* 0x5800000012527fae */ /* 0x0003e8000d9a1010 */
[----:B------:R-:W-:Y:S04]  /*1a260*/  LDGSTS.E [R82+0x58200], desc[UR16][R16.64], !P3 ;  /* 0x5820000010527fae */ /* 0x000fe8000d9a1010 */
[----:B------:R-:W-:Y:S04]  /*1a270*/  LDGSTS.E [R82+0x58400], desc[UR16][R14.64], !P5 ;  /* 0x584000000e527fae */ /* 0x000fe8000e9a1010 */
[----:B------:R1:W-:Y:S01]  /*1a280*/  LDGSTS.E [R82+0x58600], desc[UR16][R8.64], !P5 ;  /* 0x5860000008527fae */ /* 0x0003e2000e9a1010 */
[----:B----4-:R-:W-:-:S04]  /*1a290*/  IMAD.WIDE R20, R2, 0x4, R244 ;  /* 0x0000000402147825 */ /* 0x010fc800078e02f4 */
[----:B-1----:R-:W-:Y:S01]  /*1a2a0*/  IMAD.WIDE R18, R2, 0x4, R246 ;  /* 0x0000000402127825 */ /* 0x002fe200078e02f6 */
[----:B------:R2:W-:Y:S01]  /*1a2b0*/  STL.64 [R1+0xb8], R20 ;  /* 0x0000b81401007387 */ /* 0x0005e20000100a00 */
[----:B------:R-:W1:Y:S03]  /*1a2c0*/  LDC R9, c[0x0][0x3a0] ;  /* 0x0000e800ff097b82 */ /* 0x000e660000000800 */
[----:B------:R3:W-:Y:S04]  /*1a2d0*/  STL.64 [R1+0xb0], R18 ;  /* 0x0000b01201007387 */ /* 0x0007e80000100a00 */
[----:B------:R-:W4:Y:S01]  /*1a2e0*/  LDL.LU.64 R244, [R1+0x2c0] ;  /* 0x0002c00001f47983 */ /* 0x000f220000300a00 */
[----:B------:R-:W-:Y:S01]  /*1a2f0*/  VIADD R4, R6, 0xfffffe9b ;  /* 0xfffffe9b06047836 */ /* 0x000fe20000000000 */
[----:B------:R-:W1:Y:S02]  /*1a300*/  LDC R8, c[0x0][0x3a0] ;  /* 0x0000e800ff087b82 */ /* 0x000e640000000800 */
[----:B------:R2:W-:Y:S04]  /*1a310*/  LDGSTS.E [R82+0x58800], desc[UR16][R20.64], !P6 ;  /* 0x5880000014527fae */ /* 0x0005e8000f1a1010 */
[----:B------:R-:W4:Y:S02]  /*1a320*/  LDL.LU.64 R246, [R1+0x2c8] ;  /* 0x0002c80001f67983 */ /* 0x000f240000300a00 */
[----:B------:R-:W1:Y:S02]  /*1a330*/  LDC R6, c[0x0][0x3a0] ;  /* 0x0000e800ff067b82 */ /* 0x000e640000000800 */
[----:B------:R3:W-:Y:S01]  /*1a340*/  LDGSTS.E [R82+0x58a00], desc[UR16][R18.64], !P6 ;  /* 0x58a0000012527fae */ /* 0x0007e2000f1a1010 */
[----:B------:R-:W-:-:S04]  /*1a350*/  IMAD.WIDE R16, R2, 0x4, R248 ;  /* 0x0000000402107825 */ /* 0x000fc800078e02f8 */
[C---:B------:R-:W-:Y:S01]  /*1a360*/  IMAD.WIDE R14, R2.reuse, 0x4, R250 ;  /* 0x00000004020e7825 */ /* 0x040fe200078e02fa */
[----:B------:R1:W-:Y:S04]  /*1a370*/  STL.64 [R1+0xa8], R16 ;  /* 0x0000a81001007387 */ /* 0x0003e80000100a00 */
[----:B------:R1:W-:Y:S04]  /*1a380*/  STL.64 [R1+0xa0], R14 ;  /* 0x0000a00e01007387 */ /* 0x0003e80000100a00 */
[----:B------:R-:W4:Y:S04]  /*1a390*/  LDL.LU.64 R248, [R1+0x2d8] ;  /* 0x0002d80001f87983 */ /* 0x000f280000300a00 */
[----:B------:R1:W-:Y:S04]  /*1a3a0*/  LDGSTS.E [R82+0x58c00], desc[UR16][R16.64], !P1 ;  /* 0x58c0000010527fae */ /* 0x0003e8000c9a1010 */
[----:B------:R-:W4:Y:S04]  /*1a3b0*/  LDL.LU.64 R250, [R1+0x2e0] ;  /* 0x0002e00001fa7983 */ /* 0x000f280000300a00 */
[----:B------:R1:W-:Y:S01]  /*1a3c0*/  LDGSTS.E [R82+0x58e00], desc[UR16][R14.64], !P1 ;  /* 0x58e000000e527fae */ /* 0x0003e2000c9a1010 */
[----:B--2---:R-:W-:-:S04]  /*1a3d0*/  IMAD.WIDE R20, R2, 0x4, R12 ;  /* 0x0000000402147825 */ /* 0x004fc800078e020c */
[C---:B---3--:R-:W-:Y:S01]  /*1a3e0*/  IMAD.WIDE R18, R2.reuse, 0x4, R238 ;  /* 0x0000000402127825 */ /* 0x048fe200078e02ee */
[----:B------:R-:W-:Y:S04]  /*1a3f0*/  STL.64 [R1+0x98], R20 ;  /* 0x0000981401007387 */ /* 0x000fe80000100a00 */
[----:B------:R4:W-:Y:S04]  /*1a400*/  STL.64 [R1+0x90], R18 ;  /* 0x0000901201007387 */ /* 0x0009e80000100a00 */
[----:B------:R-:W2:Y:S01]  /*1a410*/  LDL.LU.64 R12, [R1+0x2f0] ;  /* 0x0002f000010c7983 */ /* 0x000ea20000300a00 */
[----:B-1----:R-:W-:-:S03]  /*1a420*/  IMAD.WIDE R16, R2, 0x4, R240 ;  /* 0x0000000402107825 */ /* 0x002fc600078e02f0 */
[----:B------:R-:W3:Y:S01]  /*1a430*/  LDL.LU.64 R238, [R1+0x2f8] ;  /* 0x0002f80001ee7983 */ /* 0x000ee20000300a00 */
[----:B------:R-:W-:-:S03]  /*1a440*/  IMAD.WIDE R14, R2, 0x4, R242 ;  /* 0x00000004020e7825 */ /* 0x000fc600078e02f2 */
[----:B------:R1:W-:Y:S04]  /*1a450*/  STL.64 [R1+0x88], R16 ;  /* 0x0000881001007387 */ /* 0x0003e80000100a00 */
[----:B------:R1:W-:Y:S04]  /*1a460*/  STL.64 [R1+0x80], R14 ;  /* 0x0000800e01007387 */ /* 0x0003e80000100a00 */
[----:B------:R-:W3:Y:S04]  /*1a470*/  LDL.LU.64 R240, [R1+0x308] ;  /* 0x0003080001f07983 */ /* 0x000ee80000300a00 */
[----:B------:R-:W3:Y:S01]  /*1a480*/  LDL.LU.64 R242, [R1+0x310] ;  /* 0x0003100001f27983 */ /* 0x000ee20000300a00 */
[----:B------:R-:W-:-:S02]  /*1a490*/  ISETP.GE.U32.AND P3, PT, R4, 0x7ffffe1c, PT ;  /* 0x7ffffe1c0400780c */ /* 0x000fc40003f66070 */
[----:B------:R-:W-:Y:S01]  /*1a4a0*/  ISETP.GE.U32.AND P5, PT, R0, 0x7ffffe1b, PT ;  /* 0x7ffffe1b0000780c */ /* 0x000fe20003fa6070 */
[----:B------:R-:W-:Y:S02]  /*1a4b0*/  VIADD R4, R7, 0xfffffe99 ;  /* 0xfffffe9907047836 */ /* 0x000fe40000000000 */
[----:B------:R-:W-:Y:S02]  /*1a4c0*/  VIADD R0, R11, 0xfffffe98 ;  /* 0xfffffe980b007836 */ /* 0x000fe40000000000 */
[----:B------:R-:W1:Y:S01]  /*1a4d0*/  LDC R11, c[0x0][0x3a0] ;  /* 0x0000e800ff0b7b82 */ /* 0x000e620000000800 */
[----:B------:R-:W-:Y:S02]  /*1a4e0*/  ISETP.GE.U32.AND P6, PT, R4, 0x7ffffe1a, PT ;  /* 0x7ffffe1a0400780c */ /* 0x000fe40003fc6070 */
[----:B------:R-:W-:Y:S02]  /*1a4f0*/  ISETP.GE.U32.AND P1, PT, R0, 0x7ffffe19, PT ;  /* 0x7ffffe190000780c */ /* 0x000fe40003f26070 */
[----:B------:R-:W-:Y:S01]  /*1a500*/  IADD3 R4, PT, PT, R5, -0x169, RZ ;  /* 0xfffffe9705047810 */ /* 0x000fe20007ffe0ff */
[----:B------:R-:W-:Y:S01]  /*1a510*/  LDGSTS.E [R82+0x59000], desc[UR16][R20.64], !P3 ;  /* 0x5900000014527fae */ /* 0x000fe2000d9a1010 */
[----:B------:R-:W-:Y:S01]  /*1a520*/  VIADD R0, R10, 0xfffffe96 ;  /* 0xfffffe960a007836 */ /* 0x000fe20000000000 */
[----:B------:R-:W2:Y:S02]  /*1a530*/  LDC R5, c[0x0][0x3a0] ;  /* 0x0000e800ff057b82 */ /* 0x000ea40000000800 */
[----:B------:R4:W-:Y:S01]  /*1a540*/  LDGSTS.E [R82+0x59200], desc[UR16][R18.64], !P3 ;  /* 0x5920000012527fae */ /* 0x0009e2000d9a1010 */
[----:B------:R-:W-:-:S03]  /*1a550*/  ISETP.GE.U32.AND P3, PT, R4, 0x7ffffe18, PT ;  /* 0x7ffffe180400780c */ /* 0x000fc60003f66070 */
[----:B------:R1:W-:Y:S01]  /*1a560*/  LDGSTS.E [R82+0x59400], desc[UR16][R16.64], !P5 ;  /* 0x5940000010527fae */ /* 0x0003e2000e9a1010 */
[----:B------:R-:W-:Y:S01]  /*1a570*/  VIADD R4, R6, 0xfffffe95 ;  /* 0xfffffe9506047836 */ /* 0x000fe20000000000 */
[----:B------:R-:W2:Y:S02]  /*1a580*/  LDC R10, c[0x0][0x3a0] ;  /* 0x0000e800ff0a7b82 */ /* 0x000ea40000000800 */
[----:B------:R1:W-:Y:S01]  /*1a590*/  LDGSTS.E [R82+0x59600], desc[UR16][R14.64], !P5 ;  /* 0x596000000e527fae */ /* 0x0003e2000e9a1010 */
[----:B----4-:R-:W-:-:S04]  /*1a5a0*/  IMAD.WIDE R18, R2, 0x4, R244 ;  /* 0x0000000402127825 */ /* 0x010fc800078e02f4 */
[C---:B-1----:R-:W-:Y:S01]  /*1a5b0*/  IMAD.WIDE R16, R2.reuse, 0x4, R246 ;  /* 0x0000000402107825 */ /* 0x042fe200078e02f6 */
[----:B------:R3:W-:Y:S04]  /*1a5c0*/  STL.64 [R1+0x78], R18 ;  /* 0x0000781201007387 */ /* 0x0007e80000100a00 */
[----:B------:R1:W-:Y:S04]  /*1a5d0*/  STL.64 [R1+0x70], R16 ;  /* 0x0000701001007387 */ /* 0x0003e80000100a00 */
[----:B------:R-:W4:Y:S04]  /*1a5e0*/  LDL.LU.64 R244, [R1+0x320] ;  /* 0x0003200001f47983 */ /* 0x000f280000300a00 */
[----:B------:R-:W4:Y:S04]  /*1a5f0*/  LDL.LU.64 R246, [R1+0x328] ;  /* 0x0003280001f67983 */ /* 0x000f280000300a00 */
[----:B------:R3:W-:Y:S04]  /*1a600*/  LDGSTS.E [R82+0x59800], desc[UR16][R18.64], !P6 ;  /* 0x5980000012527fae */ /* 0x0007e8000f1a1010 */
[----:B------:R1:W-:Y:S01]  /*1a610*/  LDGSTS.E [R82+0x59a00], desc[UR16][R16.64], !P6 ;  /* 0x59a0000010527fae */ /* 0x0003e2000f1a1010 */
[----:B------:R-:W-:-:S04]  /*1a620*/  IMAD.WIDE R14, R2, 0x4, R248 ;  /* 0x00000004020e7825 */ /* 0x000fc800078e02f8 */
[C---:B------:R-:W-:Y:S01]  /*1a630*/  IMAD.WIDE R6, R2.reuse, 0x4, R250 ;  /* 0x0000000402067825 */ /* 0x040fe200078e02fa */
[----:B------:R1:W-:Y:S04]  /*1a640*/  STL.64 [R1+0x68], R14 ;  /* 0x0000680e01007387 */ /* 0x0003e80000100a00 */
[----:B------:R1:W-:Y:S04]  /*1a650*/  STL.64 [R1+0x60], R6 ;  /* 0x0000600601007387 */ /* 0x0003e80000100a00 */
[----:B------:R-:W4:Y:S04]  /*1a660*/  LDL.LU.64 R248, [R1+0x338] ;  /* 0x0003380001f87983 */ /* 0x000f280000300a00 */
[----:B------:R-:W4:Y:S04]  /*1a670*/  LDL.LU.64 R250, [R1+0x340] ;  /* 0x0003400001fa7983 */ /* 0x000f280000300a00 */
[----:B------:R1:W-:Y:S01]  /*1a680*/  LDGSTS.E [R82+0x59c00], desc[UR16][R14.64], !P1 ;  /* 0x59c000000e527fae */ /* 0x0003e2000c9a1010 */
[----:B--2---:R-:W-:-:S04]  /*1a690*/  IMAD.WIDE R20, R2, 0x4, R12 ;  /* 0x0000000402147825 */ /* 0x004fc800078e020c */
[C---:B---3--:R-:W-:Y:S01]  /*1a6a0*/  IMAD.WIDE R18, R2.reuse, 0x4, R238 ;  /* 0x0000000402127825 */ /* 0x048fe200078e02ee */
        /* <DEDUP_REMOVED lines=11> */
[----:B------:R-:W-:Y:S01]  /*1a760*/  IADD3 R0, PT, PT, R9, -0x16c, RZ ;  /* 0xfffffe9409007810 */ /* 0x000fe20007ffe0ff */
[----:B------:R1:W-:Y:S01]  /*1a770*/  LDGSTS.E [R82+0x59e00], desc[UR16][R6.64], !P1 ;  /* 0x59e0000006527fae */ /* 0x0003e2000c9a1010 */
[----:B------:R-:W-:Y:S01]  /*1a780*/  ISETP.GE.U32.AND P6, PT, R4, 0x7ffffe16, PT ;  /* 0x7ffffe160400780c */ /* 0x000fe20003fc6070 */
[----:B------:R-:W2:Y:S01]  /*1a790*/  LDC R9, c[0x0][0x3a0] ;  /* 0x0000e800ff097b82 */ /* 0x000ea20000000800 */
[----:B------:R-:W-:Y:S01]  /*1a7a0*/  ISETP.GE.U32.AND P1, PT, R0, 0x7ffffe15, PT ;  /* 0x7ffffe150000780c */ /* 0x000fe20003f26070 */
[----:B------:R4:W-:Y:S01]  /*1a7b0*/  LDGSTS.E [R82+0x5a000], desc[UR16][R20.64], !P3 ;  /* 0x5a00000014527fae */ /* 0x0009e2000d9a1010 */
[----:B------:R-:W-:-:S03]  /*1a7c0*/  VIADD R4, R8, 0xfffffe93 ;  /* 0xfffffe9308047836 */ /* 0x000fc60000000000 */
[----:B------:R2:W-:Y:S02]  /*1a7d0*/  LDGSTS.E [R82+0x5a200], desc[UR16][R18.64], !P3 ;  /* 0x5a20000012527fae */ /* 0x0005e4000d9a1010 */
[----:B-1----:R-:W1:Y:S02]  /*1a7e0*/  LDC R7, c[0x0][0x3a0] ;  /* 0x0000e800ff077b82 */ /* 0x002e640000000800 */
[----:B------:R1:W-:Y:S01]  /*1a7f0*/  LDGSTS.E [R82+0x5a400], desc[UR16][R16.64], !P5 ;  /* 0x5a40000010527fae */ /* 0x0003e2000e9a1010 */
[----:B------:R-:W-:-:S03]  /*1a800*/  ISETP.GE.U32.AND P3, PT, R4, 0x7ffffe14, PT ;  /* 0x7ffffe140400780c */ /* 0x000fc60003f66070 */
[----:B------:R1:W-:Y:S01]  /*1a810*/  LDGSTS.E [R82+0x5a600], desc[UR16][R14.64], !P5 ;  /* 0x5a6000000e527fae */ /* 0x0003e2000e9a1010 */
[----:B------:R-:W-:Y:S02]  /*1a820*/  VIADD R0, R11, 0xfffffe92 ;  /* 0xfffffe920b007836 */ /* 0x000fe40000000000 */
[----:B------:R-:W1:Y:S08]  /*1a830*/  LDC R11, c[0x0][0x3a0] ;  /* 0x0000e800ff0b7b82 */ /* 0x000e700000000800 */
[----:B------:R-:W1:Y:S08]  /*1a840*/  LDC R8, c[0x0][0x3a0] ;  /* 0x0000e800ff087b82 */ /* 0x000e700000000800 */
[----:B------:R-:W1:Y:S01]  /*1a850*/  LDC R6, c[0x0][0x3a0] ;  /* 0x0000e800ff067b82 */ /* 0x000e620000000800 */
[----:B----4-:R-:W-:-:S04]  /*1a860*/  IMAD.WIDE R20, R2, 0x4, R244 ;  /* 0x0000000402147825 */ /* 0x010fc800078e02f4 */
[C---:B--2---:R-:W-:Y:S01]  /*1a870*/  IMAD.WIDE R18, R2.reuse, 0x4, R246 ;  /* 0x0000000402127825 */ /* 0x044fe200078e02f6 */
[----:B------:R-:W-:Y:S04]  /*1a880*/  STL.64 [R1+0x38], R20 ;  /* 0x0000381401007387 */ /* 0x000fe80000100a00 */
[----:B------:R3:W-:Y:S04]  /*1a890*/  STL.64 [R1+0x30], R18 ;  /* 0x0000301201007387 */ /* 0x0007e80000100a00 */
[----:B------:R-:W-:Y:S04]  /*1a8a0*/  LDGSTS.E [R82+0x5a800], desc[UR16][R20.64], !P6 ;  /* 0x5a80000014527fae */ /* 0x000fe8000f1a1010 */
[----:B------:R3:W-:Y:S01]  /*1a8b0*/  LDGSTS.E [R82+0x5aa00], desc[UR16][R18.64], !P6 ;  /* 0x5aa0000012527fae */ /* 0x0007e2000f1a1010 */
[----:B-1----:R-:W-:-:S04]  /*1a8c0*/  IMAD.WIDE R16, R2, 0x4, R248 ;  /* 0x0000000402107825 */ /* 0x002fc800078e02f8 */
[C---:B------:R-:W-:Y:S01]  /*1a8d0*/  IMAD.WIDE R14, R2.reuse, 0x4, R250 ;  /* 0x00000004020e7825 */ /* 0x040fe200078e02fa */
[----:B------:R1:W-:Y:S04]  /*1a8e0*/  LDGSTS.E [R82+0x5ac00], desc[UR16][R16.64], !P1 ;  /* 0x5ac0000010527fae */ /* 0x0003e8000c9a1010 */
[----:B------:R-:W2:Y:S04]  /*1a8f0*/  LDL.LU.64 R250, [R1+0x370] ;  /* 0x0003700001fa7983 */ /* 0x000ea80000300a00 */
[----:B------:R-:W4:Y:S04]  /*1a900*/  LDL.LU.64 R248, [R1+0x378] ;  /* 0x0003780001f87983 */ /* 0x000f280000300a00 */
[----:B------:R1:W-:Y:S04]  /*1a910*/  STL.64 [R1+0x28], R16 ;  /* 0x0000281001007387 */ /* 0x0003e80000100a00 */
[----:B------:R1:W-:Y:S04]  /*1a920*/  STL.64 [R1+0x20], R14 ;  /* 0x0000200e01007387 */ /* 0x0003e80000100a00 */
[----:B------:R1:W-:Y:S04]  /*1a930*/  LDGSTS.E [R82+0x5ae00], desc[UR16][R14.64], !P1 ;  /* 0x5ae000000e527fae */ /* 0x0003e8000c9a1010 */
[----:B------:R-:W4:Y:S04]  /*1a940*/  LDL.LU.64 R246, [R1+0x380] ;  /* 0x0003800001f67983 */ /* 0x000f280000300a00 */
[----:B------:R-:W4:Y:S01]  /*1a950*/  LDL.LU.64 R244, [R1+0x388] ;  /* 0x0003880001f47983 */ /* 0x000f220000300a00 */
[----:B---3--:R-:W-:-:S04]  /*1a960*/  IMAD.WIDE R18, R2, 0x4, R12 ;  /* 0x0000000402127825 */ /* 0x008fc800078e020c */
[C---:B-1----:R-:W-:Y:S01]  /*1a970*/  IMAD.WIDE R16, R2.reuse, 0x4, R238 ;  /* 0x0000000402107825 */ /* 0x042fe200078e02ee */
[----:B------:R1:W-:Y:S04]  /*1a980*/  STL.64 [R1+0x18], R18 ;  /* 0x0000181201007387 */ /* 0x0003e80000100a00 */
[----:B------:R3:W-:Y:S04]  /*1a990*/  STL.64 [R1+0x10], R16 ;  /* 0x0000101001007387 */ /* 0x0007e80000100a00 */
[----:B------:R1:W-:Y:S01]  /*1a9a0*/  LDGSTS.E [R82+0x5b000], desc[UR16][R18.64], !P3 ;  /* 0x5b00000012527fae */ /* 0x0003e2000d9a1010 */
[----:B------:R-:W-:-:S03]  /*1a9b0*/  IMAD.WIDE R14, R2, 0x4, R240 ;  /* 0x00000004020e7825 */ /* 0x000fc600078e02f0 */
[----:B------:R-:W-:Y:S01]  /*1a9c0*/  LDGSTS.E [R82+0x5b200], desc[UR16][R16.64], !P3 ;  /* 0x5b20000010527fae */ /* 0x000fe2000d9a1010 */
[----:B------:R-:W-:-:S03]  /*1a9d0*/  IMAD.WIDE R12, R2, 0x4, R242 ;  /* 0x00000004020c7825 */ /* 0x000fc600078e02f2 */
[----:B------:R3:W-:Y:S04]  /*1a9e0*/  STL.64 [R1+0x8], R14 ;  /* 0x0000080e01007387 */ /* 0x0007e80000100a00 */
[----:B------:R3:W-:Y:S01]  /*1a9f0*/  STL.64 [R1], R12 ;  /* 0x0000000c01007387 */ /* 0x0007e20000100a00 */
[----:B------:R-:W-:Y:S01]  /*1aa00*/  IADD3 R4, PT, PT, R5, -0x16f, RZ ;  /* 0xfffffe9105047810 */ /* 0x000fe20007ffe0ff */
[----:B-1----:R-:W1:Y:S02]  /*1aa10*/  LDC R18, c[0x0][0x3a0] ;  /* 0x0000e800ff127b82 */ /* 0x002e640000000800 */
[----:B------:R-:W4:Y:S04]  /*1aa20*/  LDL.LU.64 R242, [R1+0x390] ;  /* 0x0003900001f27983 */ /* 0x000f280000300a00 */
[----:B------:R-:W4:Y:S02]  /*1aa30*/  LDL.LU.64 R240, [R1+0x398] ;  /* 0x0003980001f07983 */ /* 0x000f240000300a00 */
[----:B------:R-:W1:Y:S02]  /*1aa40*/  LDC R5, c[0x0][0x3a0] ;  /* 0x0000e800ff057b82 */ /* 0x000e640000000800 */
[----:B------:R-:W4:Y:S04]  /*1aa50*/  LDL.LU.64 R238, [R1+0x3a0] ;  /* 0x0003a00001ee7983 */ /* 0x000f280000300a00 */
[----:B---3--:R-:W3:Y:S04]  /*1aa60*/  LDL.LU.64 R16, [R1+0x3a8] ;  /* 0x0003a80001107983 */ /* 0x008ee80000300a00 */
[----:B------:R-:W3:Y:S04]  /*1aa70*/  LDL.LU.64 R34, [R1+0x3b0] ;  /* 0x0003b00001227983 */ /* 0x000ee80000300a00 */
[----:B------:R-:W3:Y:S04]  /*1aa80*/  LDL.LU.64 R28, [R1+0x3b8] ;  /* 0x0003b800011c7983 */ /* 0x000ee80000300a00 */
[----:B------:R-:W3:Y:S01]  /*1aa90*/  LDL.LU.64 R24, [R1+0x3c0] ;  /* 0x0003c00001187983 */ /* 0x000ee20000300a00 */
[----:B------:R-:W-:Y:S01]  /*1aaa0*/  ISETP.GE.U32.AND P5, PT, R0, 0x7ffffe13, PT ;  /* 0x7ffffe130000780c */ /* 0x000fe20003fa6070 */
[----:B------:R-:W-:Y:S01]  /*1aab0*/  VIADD R0, R10, 0xfffffe90 ;  /* 0xfffffe900a007836 */ /* 0x000fe20000000000 */
[----:B------:R-:W-:Y:S01]  /*1aac0*/  ISETP.GE.U32.AND P6, PT, R4, 0x7ffffe12, PT ;  /* 0x7ffffe120400780c */ /* 0x000fe20003fc6070 */
[----:B------:R-:W1:Y:S03]  /*1aad0*/  LDC R10, c[0x0][0x3a0] ;  /* 0x0000e800ff0a7b82 */ /* 0x000e660000000800 */
[----:B------:R-:W-:Y:S01]  /*1aae0*/  ISETP.GE.U32.AND P1, PT, R0, 0x7ffffe11, PT ;  /* 0x7ffffe110000780c */ /* 0x000fe20003f26070 */
[----:B------:R-:W-:Y:S01]  /*1aaf0*/  VIADD R4, R7, 0xfffffe8f ;  /* 0xfffffe8f07047836 */ /* 0x000fe20000000000 */
[----:B------:R-:W-:-:S05]  /*1ab00*/  IADD3 R0, PT, PT, R9, -0x172, RZ ;  /* 0xfffffe8e09007810 */ /* 0x000fca0007ffe0ff */
[----:B------:R1:W-:Y:S01]  /*1ab10*/  LDGSTS.E [R82+0x5b400], desc[UR16][R14.64], !P5 ;  /* 0x5b4000000e527fae */ /* 0x0003e2000e9a1010 */
[----:B------:R-:W-:-:S03]  /*1ab20*/  ISETP.GE.U32.AND P3, PT, R4, 0x7ffffe10, PT ;  /* 0x7ffffe100400780c */ /* 0x000fc60003f66070 */
[----:B------:R1:W-:Y:S01]  /*1ab30*/  LDGSTS.E [R82+0x5b600], desc[UR16][R12.64], !P5 ;  /* 0x5b6000000c527fae */ /* 0x0003e2000e9a1010 */
[----:B------:R-:W-:Y:S01]  /*1ab40*/  ISETP.GE.U32.AND P5, PT, R0, 0x7ffffe0f, PT ;  /* 0x7ffffe0f0000780c */ /* 0x000fe20003fa6070 */
[----:B------:R-:W-:Y:S02]  /*1ab50*/  VIADD R0, R11, 0xfffffe8c ;  /* 0xfffffe8c0b007836 */ /* 0x000fe40000000000 */
[----:B------:R-:W-:Y:S01]  /*1ab60*/  VIADD R4, R8, 0xfffffe8d ;  /* 0xfffffe8d08047836 */ /* 0x000fe20000000000 */
[----:B-1----:R-:W1:Y:S01]  /*1ab70*/  LDC R14, c[0x0][0x3a0] ;  /* 0x0000e800ff0e7b82 */ /* 0x002e620000000800 */
[----:B------:R-:W3:Y:S01]  /*1ab80*/  LDL.LU.64 R12, [R1+0x3c8] ;  /* 0x0003c800010c7983 */ /* 0x000ee20000300a00 */
[----:B--2---:R-:W-:-:S04]  /*1ab90*/  IMAD.WIDE R250, R2, 0x4, R250 ;  /* 0x0000000402fa7825 */ /* 0x004fc800078e02fa */
[----:B----4-:R-:W-:Y:S01]  /*1aba0*/  IMAD.WIDE R248, R2, 0x4, R248 ;  /* 0x0000000402f87825 */ /* 0x010fe200078e02f8 */
[----:B------:R-:W-:Y:S04]  /*1abb0*/  LDGSTS.E [R82+0x5b800], desc[UR16][R250.64], !P6 ;  /* 0x5b800000fa527fae */ /* 0x000fe8000f1a1010 */
[----:B------:R-:W-:Y:S01]  /*1abc0*/  LDGSTS.E [R82+0x5ba00], desc[UR16][R248.64], !P6 ;  /* 0x5ba00000f8527fae */ /* 0x000fe2000f1a1010 */
[----:B------:R-:W-:-:S03]  /*1abd0*/  ISETP.GE.U32.AND P6, PT, R4, 0x7ffffe0e, PT ;  /* 0x7ffffe0e0400780c */ /* 0x000fc60003fc6070 */
[----:B------:R-:W-:Y:S01]  /*1abe0*/  STL.64 [R1+0x13b8], R250 ;  /* 0x0013b8fa01007387 */ /* 0x000fe20000100a00 */
[----:B------:R-:W-:-:S04]  /*1abf0*/  IMAD.WIDE R246, R2, 0x4, R246 ;  /* 0x0000000402f67825 */ /* 0x000fc800078e02f6 */
[----:B------:R-:W-:Y:S01]  /*1ac00*/  IMAD.WIDE R244, R2, 0x4, R244 ;  /* 0x0000000402f47825 */ /* 0x000fe200078e02f4 */
[----:B------:R-:W-:Y:S04]  /*1ac10*/  LDGSTS.E [R82+0x5bc00], desc[UR16][R246.64], !P1 ;  /* 0x5bc00000f6527fae */ /* 0x000fe8000c9a1010 */
[----:B------:R2:W-:Y:S04]  /*1ac20*/  STL.64 [R1+0x13c0], R248 ;  /* 0x0013c0f801007387 */ /* 0x0005e80000100a00 */
[----:B------:R-:W-:Y:S01]  /*1ac30*/  LDGSTS.E [R82+0x5be00], desc[UR16][R244.64], !P1 ;  /* 0x5be00000f4527fae */ /* 0x000fe2000c9a1010 */
[----:B------:R-:W-:Y:S01]  /*1ac40*/  ISETP.GE.U32.AND P1, PT, R0, 0x7ffffe0d, PT ;  /* 0x7ffffe0d0000780c */ /* 0x000fe20003f26070 */
[----:B------:R-:W-:-:S02]  /*1ac50*/  VIADD R0, R5, 0xfffffe8a ;  /* 0xfffffe8a05007836 */ /* 0x000fc40000000000 */
[----:B------:R-:W-:Y:S04]  /*1ac60*/  STL.64 [R1+0x13c8], R246 ;  /* 0x0013c8f601007387 */ /* 0x000fe80000100a00 */
[----:B------:R-:W-:Y:S04]  /*1ac70*/  STL.64 [R1+0x13d0], R244 ;  /* 0x0013d0f401007387 */ /* 0x000fe80000100a00 */
[----:B------:R-:W4:Y:S01]  /*1ac80*/  LDL.LU.64 R36, [R1+0x3d0] ;  /* 0x0003d00001247983 */ /* 0x000f220000300a00 */
[----:B---3--:R-:W-:-:S03]  /*1ac90*/  IMAD.WIDE R4, R2, 0x4, R16 ;  /* 0x0000000402047825 */ /* 0x008fc600078e0210 */
[----:B------:R-:W3:Y:S04]  /*1aca0*/  LDL.LU.64 R16, [R1+0x3d8] ;  /* 0x0003d80001107983 */ /* 0x000ee80000300a00 */
[----:B------:R-:W2:Y:S01]  /*1acb0*/  LDL.LU.64 R32, [R1+0x3e0] ;  /* 0x0003e00001207983 */ /* 0x000ea20000300a00 */
[----:B------:R-:W-:-:S03]  /*1acc0*/  IMAD.WIDE R242, R2, 0x4, R242 ;  /* 0x0000000402f27825 */ /* 0x000fc600078e02f2 */
[----:B------:R-:W3:Y:S01]  /*1acd0*/  LDL.LU.64 R20, [R1+0x3e8] ;  /* 0x0003e80001147983 */ /* 0x000ee20000300a00 */
[----:B------:R-:W-:-:S03]  /*1ace0*/  IMAD.WIDE R240, R2, 0x4, R240 ;  /* 0x0000000402f07825 */ /* 0x000fc600078e02f0 */
[----:B------:R-:W-:Y:S01]  /*1acf0*/  LDGSTS.E [R82+0x5c000], desc[UR16][R242.64], !P3 ;  /* 0x5c000000f2527fae */ /* 0x000fe2000d9a1010 */
[----:B------:R-:W-:-:S03]  /*1ad00*/  IMAD.WIDE R238, R2, 0x4, R238 ;  /* 0x0000000402ee7825 */ /* 0x000fc600078e02ee */
[----:B------:R-:W-:Y:S04]  /*1ad10*/  LDGSTS.E [R82+0x5c200], desc[UR16][R240.64], !P3 ;  /* 0x5c200000f0527fae */ /* 0x000fe8000d9a1010 */
[----:B------:R-:W-:Y:S04]  /*1ad20*/  STL.64 [R1+0x13d8], R242 ;  /* 0x0013d8f201007387 */ /* 0x000fe80000100a00 */
[----:B------:R-:W-:Y:S04]  /*1ad30*/  LDGSTS.E [R82+0x5c400], desc[UR16][R238.64], !P5 ;  /* 0x5c400000ee527fae */ /* 0x000fe8000e9a1010 */
[----:B------:R-:W-:Y:S04]  /*1ad40*/  STL.64 [R1+0x13e0], R240 ;  /* 0x0013e0f001007387 */ /* 0x000fe80000100a00 */
[----:B------:R-:W-:Y:S01]  /*1ad50*/  LDGSTS.E [R82+0x5c600], desc[UR16][R4.64], !P5 ;  /* 0x5c60000004527fae */ /* 0x000fe2000e9a1010 */
[----:B------:R-:W-:-:S02]  /*1ad60*/  ISETP.GE.U32.AND P5, PT, R0, 0x7ffffe0b, PT ;  /* 0x7ffffe0b0000780c */ /* 0x000fc40003fa6070 */
[----:B------:R-:W-:Y:S01]  /*1ad70*/  IADD3 R0, PT, PT, R10, -0x178, RZ ;  /* 0xfffffe880a007810 */ /* 0x000fe20007ffe0ff */
[----:B------:R-:W-:Y:S01]  /*1ad80*/  STL.64 [R1+0x13e8], R238 ;  /* 0x0013e8ee01007387 */ /* 0x000fe20000100a00 */
[----:B------:R-:W-:-:S03]  /*1ad90*/  IMAD.WIDE R10, R2, 0x4, R24 ;  /* 0x00000004020a7825 */ /* 0x000fc600078e0218 */
[----:B------:R-:W-:Y:S04]  /*1ada0*/  STL.64 [R1+0x13f0], R4 ;  /* 0x0013f00401007387 */ /* 0x000fe80000100a00 */
[----:B------:R-:W3:Y:S04]  /*1adb0*/  LDL.LU.64 R42, [R1+0x3f0] ;  /* 0x0003f000012a7983 */ /* 0x000ee80000300a00 */
[----:B------:R-:W3:Y:S04]  /*1adc0*/  LDL.LU.64 R24, [R1+0x3f8] ;  /* 0x0003f80001187983 */ /* 0x000ee80000300a00 */
[----:B------:R-:W3:Y:S01]  /*1add0*/  LDL.LU.64 R40, [R1+0x400] ;  /* 0x0004000001287983 */ /* 0x000ee20000300a00 */
[----:B------:R-:W-:Y:S01]  /*1ade0*/  IADD3 R6, PT, PT, R6, -0x175, RZ ;  /* 0xfffffe8b06067810 */ /* 0x000fe20007ffe0ff */
[----:B------:R-:W-:-:S02]  /*1adf0*/  IMAD.WIDE R8, R2, 0x4, R28 ;  /* 0x0000000402087825 */ /* 0x000fc400078e021c */
[----:B------:R-:W3:Y:S01]  /*1ae00*/  LDL.LU.64 R28, [R1+0x408] ;  /* 0x00040800011c7983 */ /* 0x000ee20000300a00 */
[----:B------:R-:W-:Y:S01]  /*1ae10*/  ISETP.GE.U32.AND P3, PT, R6, 0x7ffffe0c, PT ;  /* 0x7ffffe0c0600780c */ /* 0x000fe20003f66070 */
[C---:B------:R-:W-:Y:S02]  /*1ae20*/  IMAD.WIDE R6, R2.reuse, 0x4, R34 ;  /* 0x0000000402067825 */ /* 0x040fe400078e0222 */
[----:B------:R-:W2:Y:S02]  /*1ae30*/  LDC R34, c[0x0][0x3a0] ;  /* 0x0000e800ff227b82 */ /* 0x000ea40000000800 */
[----:B------:R-:W-:Y:S01]  /*1ae40*/  IMAD.WIDE R12, R2, 0x4, R12 ;  /* 0x00000004020c7825 */ /* 0x000fe200078e020c */
[----:B------:R-:W-:Y:S04]  /*1ae50*/  LDGSTS.E [R82+0x5c800], desc[UR16][R6.64], !P6 ;  /* 0x5c80000006527fae */ /* 0x000fe8000f1a1010 */
[----:B------:R-:W-:Y:S01]  /*1ae60*/  LDGSTS.E [R82+0x5ca00], desc[UR16][R8.64], !P6 ;  /* 0x5ca0000008527fae */ /* 0x000fe2000f1a1010 */
[----:B-1----:R-:W-:-:S03]  /*1ae70*/  VIADD R14, R14, 0xfffffe89 ;  /* 0xfffffe890e0e7836 */ /* 0x002fc60000000000 */
[----:B------:R-:W-:Y:S04]  /*1ae80*/  STL.64 [R1+0x13f8], R6 ;  /* 0x0013f80601007387 */ /* 0x000fe80000100a00 */
[----:B------:R1:W-:Y:S04]  /*1ae90*/  LDGSTS.E [R82+0x5cc00], desc[UR16][R10.64], !P1 ;  /* 0x5cc000000a527fae */ /* 0x0003e8000c9a1010 */
[----:B------:R-:W-:Y:S04]  /*1aea0*/  STL.64 [R1+0x1400], R8 ;  /* 0x0014000801007387 */ /* 0x000fe80000100a00 */
[----:B------:R-:W-:Y:S01]  /*1aeb0*/  LDGSTS.E [R82+0x5ce00], desc[UR16][R12.64], !P1 ;  /* 0x5ce000000c527fae */ /* 0x000fe2000c9a1010 */
[----:B------:R-:W-:Y:S01]  /*1aec0*/  ISETP.GE.U32.AND P1, PT, R0, 0x7ffffe09, PT ;  /* 0x7ffffe090000780c */ /* 0x000fe20003f26070 */
[----:B------:R-:W-:-:S02]  /*1aed0*/  VIADD R0, R18, 0xfffffe86 ;  /* 0xfffffe8612007836 */ /* 0x000fc40000000000 */
[----:B------:R1:W-:Y:S04]  /*1aee0*/  STL.64 [R1+0x1408], R10 ;  /* 0x0014080a01007387 */ /* 0x0003e80000100a00 */
[----:B------:R-:W-:Y:S01]  /*1aef0*/  STL.64 [R1+0x1418], R12 ;  /* 0x0014180c01007387 */ /* 0x000fe20000100a00 */
[----:B------:R-:W-:-:S03]  /*1af00*/  ISETP.GE.U32.AND P6, PT, R14, 0x7ffffe0a, PT ;  /* 0x7ffffe0a0e00780c */ /* 0x000fc60003fc6070 */
[----:B------:R-:W3:Y:S01]  /*1af10*/  LDL.LU.64 R48, [R1+0x410] ;  /* 0x0004100001307983 */ /* 0x000ee20000300a00 */
[----:B----4-:R-:W-:-:S05]  /*1af20*/  IMAD.WIDE R14, R2, 0x4, R36 ;  /* 0x00000004020e7825 */ /* 0x010fca00078e0224 */
[----:B------:R-:W-:Y:S01]  /*1af30*/  LDGSTS.E [R82+0x5d000], desc[UR16][R14.64], !P3 ;  /* 0x5d0000000e527fae */ /* 0x000fe2000d9a1010 */
[----:B--2---:R-:W-:-:S03]  /*1af40*/  IMAD.WIDE R18, R2, 0x4, R32 ;  /* 0x0000000402127825 */ /* 0x004fc600078e0220 */
[----:B------:R-:W2:Y:S04]  /*1af50*/  LDL.LU.64 R32, [R1+0x418] ;  /* 0x0004180001207983 */ /* 0x000ea80000300a00 */
[----:B------:R-:W4:Y:S04]  /*1af60*/  LDL.LU.64 R46, [R1+0x420] ;  /* 0x00042000012e7983 */ /* 0x000f280000300a00 */
[----:B------:R-:W4:Y:S01]  /*1af70*/  LDL.LU.64 R36, [R1+0x428] ;  /* 0x0004280001247983 */ /* 0x000f220000300a00 */
[----:B---3--:R-:W-:-:S04]  /*1af80*/  IMAD.WIDE R16, R2, 0x4, R16 ;  /* 0x0000000402107825 */ /* 0x008fc800078e0210 */
[----:B------:R-:W-:Y:S01]  /*1af90*/  IMAD.WIDE R20, R2, 0x4, R20 ;  /* 0x0000000402147825 */ /* 0x000fe200078e0214 */
[----:B------:R-:W-:Y:S04]  /*1afa0*/  LDGSTS.E [R82+0x5d200], desc[UR16][R16.64], !P3 ;  /* 0x5d20000010527fae */ /* 0x000fe8000d9a1010 */
[----:B------:R-:W-:Y:S04]  /*1afb0*/  STL.64 [R1+0x1420], R14 ;  /* 0x0014200e01007387 */ /* 0x000fe80000100a00 */
[----:B------:R-:W-:Y:S01]  /*1afc0*/  LDGSTS.E [R82+0x5d400], desc[UR16][R18.64], !P5 ;  /* 0x5d40000012527fae */ /* 0x000fe2000e9a1010 */
[----:B------:R-:W-:-:S03]  /*1afd0*/  ISETP.GE.U32.AND P3, PT, R22, 0x7ffffe08, PT ;  /* 0x7ffffe081600780c */ /* 0x000fc60003f66070 */
[----:B------:R-:W-:Y:S04]  /*1afe0*/  STL.64 [R1+0x1428], R16 ;  /* 0x0014281001007387 */ /* 0x000fe80000100a00 */
[----:B------:R-:W-:Y:S01]  /*1aff0*/  LDGSTS.E [R82+0x5d600], desc[UR16][R20.64], !P5 ;  /* 0x5d60000014527fae */ /* 0x000fe2000e9a1010 */
[----:B------:R-:W-:Y:S01]  /*1b000*/  ISETP.GE.U32.AND P5, PT, R0, 0x7ffffe07, PT ;  /* 0x7ffffe070000780c */ /* 0x000fe20003fa6070 */
[----:B------:R-:W-:Y:S02]  /*1b010*/  VIADD R0, R26, 0xfffffe84 ;  /* 0xfffffe841a007836 */ /* 0x000fe40000000000 */
[----:B------:R-:W-:Y:S04]  /*1b020*/  STL.64 [R1+0x1430], R18 ;  /* 0x0014301201007387 */ /* 0x000fe80000100a00 */
[----:B------:R-:W-:Y:S01]  /*1b030*/  STL.64 [R1+0x1438], R20 ;  /* 0x0014381401007387 */ /* 0x000fe20000100a00 */
[----:B------:R-:W-:-:S03]  /*1b040*/  IMAD.WIDE R22, R2, 0x4, R42 ;  /* 0x0000000402167825 */ /* 0x000fc600078e022a */
[----:B------:R-:W3:Y:S01]  /*1b050*/  LDL.LU.64 R86, [R1+0x430] ;  /* 0x0004300001567983 */ /* 0x000ee20000300a00 */
[----:B------:R-:W-:-:S03]  /*1b060*/  IMAD.WIDE R26, R2, 0x4, R40 ;  /* 0x00000004021a7825 */ /* 0x000fc600078e0228 */
[----:B------:R-:W-:Y:S04]  /*1b070*/  LDGSTS.E [R82+0x5d800], desc[UR16][R22.64], !P6 ;  /* 0x5d80000016527fae */ /* 0x000fe8000f1a1010 */
[----:B------:R-:W3:Y:S04]  /*1b080*/  LDL.LU.64 R40, [R1+0x438] ;  /* 0x0004380001287983 */ /* 0x000ee80000300a00 */
[----:B------:R-:W3:Y:S04]  /*1b090*/  LDL.LU.64 R42, [R1+0x440] ;  /* 0x00044000012a7983 */ /* 0x000ee80000300a00 */
[----:B------:R-:W3:Y:S01]  /*1b0a0*/  LDL.LU.64 R44, [R1+0x448] ;  /* 0x00044800012c7983 */ /* 0x000ee20000300a00 */
[----:B------:R-:W-:-:S04]  /*1b0b0*/  IMAD.WIDE R24, R2, 0x4, R24 ;  /* 0x0000000402187825 */ /* 0x000fc800078e0218 */
[----:B------:R-:W-:Y:S01]  /*1b0c0*/  IMAD.WIDE R28, R2, 0x4, R28 ;  /* 0x00000004021c7825 */ /* 0x000fe200078e021c */
[----:B------:R-:W-:Y:S01]  /*1b0d0*/  LDGSTS.E [R82+0x5da00], desc[UR16][R24.64], !P6 ;  /* 0x5da0000018527fae */ /* 0x000fe2000f1a1010 */
[----:B------:R-:W-:-:S03]  /*1b0e0*/  ISETP.GE.U32.AND P6, PT, R30, 0x7ffffe06, PT ;  /* 0x7ffffe061e00780c */ /* 0x000fc60003fc6070 */
[----:B------:R-:W-:Y:S04]  /*1b0f0*/  LDGSTS.E [R82+0x5dc00], desc[UR16][R26.64], !P1 ;  /* 0x5dc000001a527fae */ /* 0x000fe8000c9a1010 */
[----:B------:R-:W-:Y:S04]  /*1b100*/  STL.64 [R1+0x1440], R22 ;  /* 0x0014401601007387 */ /* 0x000fe80000100a00 */
[----:B------:R-:W-:Y:S01]  /*1b110*/  LDGSTS.E [R82+0x5de00], desc[UR16][R28.64], !P1 ;  /* 0x5de000001c527fae */ /* 0x000fe2000c9a1010 */
[----:B------:R-:W-:Y:S02]  /*1b120*/  ISETP.GE.U32.AND P1, PT, R0, 0x7ffffe05, PT ;  /* 0x7ffffe050000780c */ /* 0x000fe40003f26070 */
[----:B------:R-:W-:Y:S01]  /*1b130*/  IADD3 R0, PT, PT, R34, -0x17e, RZ ;  /* 0xfffffe8222007810 */ /* 0x000fe20007ffe0ff */
[----:B------:R-:W-:Y:S04]  /*1b140*/  STL.64 [R1+0x1448], R24 ;  /* 0x0014481801007387 */ /* 0x000fe80000100a00 */
[----:B------:R-:W-:Y:S04]  /*1b150*/  STL.64 [R1+0x1458], R26 ;  /* 0x0014581a01007387 */ /* 0x000fe80000100a00 */
[----:B------:R-:W-:Y:S01]  /*1b160*/  STL.64 [R1+0x1460], R28 ;  /* 0x0014601c01007387 */ /* 0x000fe20000100a00 */
[----:B------:R-:W-:-:S05]  /*1b170*/  IMAD.WIDE R30, R2, 0x4, R48 ;  /* 0x00000004021e7825 */ /* 0x000fca00078e0230 */
[----:B------:R-:W-:Y:S01]  /*1b180*/  LDGSTS.E [R82+0x5e000], desc[UR16][R30.64], !P3 ;  /* 0x5e0000001e527fae */ /* 0x000fe2000d9a1010 */
[----:B--2---:R-:W-:-:S04]  /*1b190*/  IMAD.WIDE R32, R2, 0x4, R32 ;  /* 0x0000000402207825 */ /* 0x004fc800078e0220 */
[C---:B----4-:R-:W-:Y:S01]  /*1b1a0*/  IMAD.WIDE R34, R2.reuse, 0x4, R46 ;  /* 0x0000000402227825 */ /* 0x050fe200078e022e */
[----:B------:R-:W-:Y:S04]  /*1b1b0*/  LDGSTS.E [R82+0x5e200], desc[UR16][R32.64], !P3 ;  /* 0x5e20000020527fae */ /* 0x000fe8000d9a1010 */
[----:B------:R-:W2:Y:S01]  /*1b1c0*/  LDL.LU.64 R46, [R1+0x450] ;  /* 0x00045000012e7983 */ /* 0x000ea20000300a00 */
[----:B------:R-:W-:-:S03]  /*1b1d0*/  IMAD.WIDE R36, R2, 0x4, R36 ;  /* 0x0000000402247825 */ /* 0x000fc600078e0224 */
[----:B------:R-:W4:Y:S04]  /*1b1e0*/  LDL.LU.64 R48, [R1+0x458] ;  /* 0x0004580001307983 */ /* 0x000f280000300a00 */
[----:B------:R-:W4:Y:S04]  /*1b1f0*/  LDL.LU.64 R50, [R1+0x858] ;  /* 0x0008580001327983 */ /* 0x000f280000300a00 */
[----:B------:R-:W4:Y:S04]  /*1b200*/  LDL.LU.64 R52, [R1+0x870] ;  /* 0x0008700001347983 */ /* 0x000f280000300a00 */
[----:B------:R-:W-:Y:S04]  /*1b210*/  STL.64 [R1+0x1468], R30 ;  /* 0x0014681e01007387 */ /* 0x000fe80000100a00 */
[----:B------:R-:W-:Y:S04]  /*1b220*/  STL.64 [R1+0x1470], R32 ;  /* 0x0014702001007387 */ /* 0x000fe80000100a00 */
[----:B------:R-:W-:Y:S04]  /*1b230*/  STL.64 [R1+0x1478], R34 ;  /* 0x0014782201007387 */ /* 0x000fe80000100a00 */
[----:B------:R-:W-:Y:S04]  /*1b240*/  STL.64 [R1+0x1480], R36 ;  /* 0x0014802401007387 */ /* 0x000fe80000100a00 */
[----:B------:R-:W1:Y:S04]  /*1b250*/  LDL.LU.64 R248, [R1+0x8a0] ;  /* 0x0008a00001f87983 */ /* 0x000e680000300a00 */
[----:B------:R-:W4:Y:S04]  /*1b260*/  LDL.LU.64 R250, [R1+0x898] ;  /* 0x0008980001fa7983 */ /* 0x000f280000300a00 */
[----:B------:R-:W4:Y:S04]  /*1b270*/  LDL.LU.64 R234, [R1+0x890] ;  /* 0x0008900001ea7983 */ /* 0x000f280000300a00 */
[----:B------:R-:W4:Y:S01]  /*1b280*/  LDL.LU.64 R236, [R1+0x888] ;  /* 0x0008880001ec7983 */ /* 0x000f220000300a00 */
[----:B------:R-:W-:-:S03]  /*1b290*/  ISETP.GE.U32.AND P3, PT, R38, 0x7ffffe04, PT ;  /* 0x7ffffe042600780c */ /* 0x000fc60003f66070 */
[----:B------:R-:W-:Y:S04]  /*1b2a0*/  LDGSTS.E [R82+0x5e400], desc[UR16][R34.64], !P5 ;  /* 0x5e40000022527fae */ /* 0x000fe8000e9a1010 */
[----:B------:R-:W-:Y:S01]  /*1b2b0*/  LDGSTS.E [R82+0x5e600], desc[UR16][R36.64], !P5 ;  /* 0x5e60000024527fae */ /* 0x000fe2000e9a1010 */
[----:B------:R-:W-:Y:S01]  /*1b2c0*/  ISETP.GE.U32.AND P5, PT, R0, 0x7ffffe03, PT ;  /* 0x7ffffe030000780c */ /* 0x000fe20003fa6070 */
[----:B------:R-:W-:Y:S02]  /*1b2d0*/  VIADD R0, R39, 0xfffffe81 ;  /* 0xfffffe8127007836 */ /* 0x000fe40000000000 */
[----:B---3--:R-:W-:-:S04]  /*1b2e0*/  IMAD.WIDE R38, R2, 0x4, R86 ;  /* 0x0000000402267825 */ /* 0x008fc800078e0256 */
[C---:B------:R-:W-:Y:S01]  /*1b2f0*/  IMAD.WIDE R40, R2.reuse, 0x4, R40 ;  /* 0x0000000402287825 */ /* 0x040fe200078e0228 */
[----:B------:R-:W-:Y:S03]  /*1b300*/  STL.64 [R1+0x1490], R38 ;  /* 0x0014902601007387 */ /* 0x000fe60000100a00 */
[C---:B------:R-:W-:Y:S01]  /*1b310*/  IMAD.WIDE R42, R2.reuse, 0x4, R42 ;  /* 0x00000004022a7825 */ /* 0x040fe200078e022a */
[----:B------:R-:W-:Y:S03]  /*1b320*/  STL.64 [R1+0x1498], R40 ;  /* 0x0014982801007387 */ /* 0x000fe60000100a00 */
[----:B------:R-:W-:Y:S01]  /*1b330*/  IMAD.WIDE R44, R2, 0x4, R44 ;  /* 0x00000004022c7825 */ /* 0x000fe200078e022c */
[----:B------:R-:W-:Y:S04]  /*1b340*/  STL.64 [R1+0x14a0], R42 ;  /* 0x0014a02a01007387 */ /* 0x000fe80000100a00 */
[----:B------:R-:W-:Y:S04]  /*1b350*/  STL.64 [R1+0x14a8], R44 ;  /* 0x0014a82c01007387 */ /* 0x000fe80000100a00 */
[----:B------:R-:W3:Y:S04]  /*1b360*/  LDL.LU.64 R200, [R1+0x850] ;  /* 0x0008500001c87983 */ /* 0x000ee80000300a00 */
[----:B------:R-:W3:Y:S04]  /*1b370*/  LDL.LU.64 R84, [R1+0x848] ;  /* 0x0008480001547983 */ /* 0x000ee80000300a00 */
[----:B------:R-:W3:Y:S04]  /*1b380*/  LDL.LU.64 R86, [R1+0x840] ;  /* 0x0008400001567983 */ /* 0x000ee80000300a00 */
[----:B------:R-:W-:Y:S04]  /*1b390*/  LDGSTS.E [R82+0x5e800], desc[UR16][R38.64], !P6 ;  /* 0x5e80000026527fae */ /* 0x000fe8000f1a1010 */
[----:B------:R-:W-:Y:S01]  /*1b3a0*/  LDGSTS.E [R82+0x5ea00], desc[UR16][R40.64], !P6 ;  /* 0x5ea0000028527fae */ /* 0x000fe2000f1a1010 */
[----:B------:R-:W-:-:S03]  /*1b3b0*/  ISETP.GE.AND P6, PT, R83, R54, PT ;  /* 0x000000365300720c */ /* 0x000fc60003fc6270 */
[----:B------:R-:W-:Y:S04]  /*1b3c0*/  LDGSTS.E [R82+0x5ec00], desc[UR16][R42.64], !P1 ;  /* 0x5ec000002a527fae */ /* 0x000fe8000c9a1010 */
[----:B------:R-:W-:Y:S01]  /*1b3d0*/  LDGSTS.E [R82+0x5ee00], desc[UR16][R44.64], !P1 ;  /* 0x5ee000002c527fae */ /* 0x000fe2000c9a1010 */
[----:B------:R-:W-:Y:S02]  /*1b3e0*/  ISETP.GE.U32.AND P1, PT, R0, 0x7ffffe02, PT ;  /* 0x7ffffe020000780c */ /* 0x000fe40003f26070 */
[----:B------:R-:W-:Y:S02]  /*1b3f0*/  SEL R0, RZ, 0x4, P6 ;  /* 0x00000004ff007807 */ /* 0x000fe40003000000 */
[----:B------:R-:W-:Y:S02]  /*1b400*/  ISETP.GT.AND P6, PT, R57, 0x1ff, PT ;  /* 0x000001ff3900780c */ /* 0x000fe40003fc4270 */
[----:B------:R-:W1:Y:S02]  /*1b410*/  LDC R57, c[0x0][0x3a0] ;  /* 0x0000e800ff397b82 */ /* 0x000e640000000800 */
[----:B------:R-:W-:-:S02]  /*1b420*/  SEL R0, R0, RZ, P6 ;  /* 0x000000ff00007207 */ /* 0x000fc40003000000 */
[----:B------:R-:W-:Y:S01]  /*1b430*/  ISETP.GE.U32.AND P6, PT, R54, 0x7ffffe01, PT ;  /* 0x7ffffe013600780c */ /* 0x000fe20003fc6070 */
[----:B------:R-:W-:Y:S02]  /*1b440*/  VIADD R54, R55, 0xfffffe7f ;  /* 0xfffffe7f37367836 */ /* 0x000fe40000000000 */
[----:B------:R-:W-:-:S04]  /*1b450*/  IMAD.WIDE R62, R3, 0x4, R62 ;  /* 0x00000004033e7825 */ /* 0x000fc800078e023e */
[----:B------:R-:W-:-:S04]  /*1b460*/  IMAD.WIDE R64, R3, 0x4, R64 ;  /* 0x0000000403407825 */ /* 0x000fc800078e0240 */
[----:B--2---:R-:W-:-:S04]  /*1b470*/  IMAD.WIDE R46, R2, 0x4, R46 ;  /* 0x00000004022e7825 */ /* 0x004fc800078e022e */
[C---:B----4-:R-:W-:Y:S01]  /*1b480*/  IMAD.WIDE R48, R2.reuse, 0x4, R48 ;  /* 0x0000000402307825 */ /* 0x050fe200078e0230 */
[----:B------:R-:W-:Y:S03]  /*1b490*/  LDGSTS.E [R82+0x5f000], desc[UR16][R46.64], !P3 ;  /* 0x5f0000002e527fae */ /* 0x000fe6000d9a1010 */
[C---:B------:R-:W-:Y:S01]  /*1b4a0*/  IMAD.WIDE R50, R2.reuse, 0x4, R50 ;  /* 0x0000000402327825 */ /* 0x040fe200078e0232 */
[----:B------:R-:W-:Y:S03]  /*1b4b0*/  STL.64 [R1+0x14b0], R46 ;  /* 0x0014b02e01007387 */ /* 0x000fe60000100a00 */
[C---:B------:R-:W-:Y:S01]  /*1b4c0*/  IMAD.WIDE R52, R2.reuse, 0x4, R52 ;  /* 0x0000000402347825 */ /* 0x040fe200078e0234 */
[----:B------:R-:W-:Y:S04]  /*1b4d0*/  LDGSTS.E [R82+0x5f200], desc[UR16][R48.64], !P3 ;  /* 0x5f20000030527fae */ /* 0x000fe8000d9a1010 */
[----:B------:R-:W-:Y:S04]  /*1b4e0*/  STL.64 [R1+0x14b8], R48 ;  /* 0x0014b83001007387 */ /* 0x000fe80000100a00 */
[----:B------:R-:W-:Y:S04]  /*1b4f0*/  LDGSTS.E [R82+0x5f400], desc[UR16][R50.64], !P5 ;  /* 0x5f40000032527fae */ /* 0x000fe8000e9a1010 */
[----:B------:R-:W-:Y:S04]  /*1b500*/  STL.64 [R1+0x14c0], R50 ;  /* 0x0014c03201007387 */ /* 0x000fe80000100a00 */
[----:B------:R-:W-:Y:S01]  /*1b510*/  LDGSTS.E [R82+0x5f600], desc[UR16][R52.64], !P5 ;  /* 0x5f60000034527fae */ /* 0x000fe2000e9a1010 */
[----:B-1----:R-:W-:-:S03]  /*1b520*/  IMAD.WIDE R10, R2, 0x4, R248 ;  /* 0x00000004020a7825 */ /* 0x002fc600078e02f8 */
[----:B------:R-:W-:Y:S01]  /*1b530*/  STL.64 [R1+0x14c8], R52 ;  /* 0x0014c83401007387 */ /* 0x000fe20000100a00 */
[----:B------:R-:W-:-:S03]  /*1b540*/  IMAD.WIDE R8, R2, 0x4, R250 ;  /* 0x0000000402087825 */ /* 0x000fc600078e02fa */
[----:B------:R-:W-:Y:S01]  /*1b550*/  STL.64 [R1+0xd78], R10 ;  /* 0x000d780a01007387 */ /* 0x000fe20000100a00 */
[----:B------:R-:W-:-:S03]  /*1b560*/  IMAD.WIDE R6, R2, 0x4, R234 ;  /* 0x0000000402067825 */ /* 0x000fc600078e02ea */
[----:B------:R-:W-:Y:S01]  /*1b570*/  LDGSTS.E [R82+0x5f800], desc[UR16][R10.64], !P1 ;  /* 0x5f8000000a527fae */ /* 0x000fe2000c9a1010 */
[----:B------:R-:W-:-:S03]  /*1b580*/  IMAD.WIDE R4, R2, 0x4, R236 ;  /* 0x0000000402047825 */ /* 0x000fc600078e02ec */
[----:B------:R-:W-:Y:S04]  /*1b590*/  STL.64 [R1+0xd70], R8 ;  /* 0x000d700801007387 */ /* 0x000fe80000100a00 */
[----:B------:R-:W-:Y:S04]  /*1b5a0*/  LDGSTS.E [R82+0x5fa00], desc[UR16][R8.64], !P1 ;  /* 0x5fa0000008527fae */ /* 0x000fe8000c9a1010 */
[----:B------:R1:W-:Y:S04]  /*1b5b0*/  STL.64 [R1+0xd68], R6 ;  /* 0x000d680601007387 */ /* 0x0003e80000100a00 */
[----:B------:R1:W-:Y:S04]  /*1b5c0*/  LDGSTS.E [R82+0x5fc00], desc[UR16][R6.64], !P6 ;  /* 0x5fc0000006527fae */ /* 0x0003e8000f1a1010 */
[----:B------:R2:W-:Y:S04]  /*1b5d0*/  STL.64 [R1+0xd60], R4 ;  /* 0x000d600401007387 */ /* 0x0005e80000100a00 */
[----:B------:R2:W-:Y:S01]  /*1b5e0*/  LDGSTS.E [R82+0x5fe00], desc[UR16][R4.64], !P6 ;  /* 0x5fe0000004527fae */ /* 0x0005e2000f1a1010 */
[----:B-1----:R-:W1:Y:S01]  /*1b5f0*/  LDC R7, c[0x0][0x3a0] ;  /* 0x0000e800ff077b82 */ /* 0x002e620000000800 */
[----:B------:R-:W-:-:S02]  /*1b600*/  ISETP.NE.U32.AND P3, PT, R0, RZ, PT ;  /* 0x000000ff0000720c */ /* 0x000fc40003f65070 */
[----:B------:R-:W-:Y:S01]  /*1b610*/  ISETP.GE.U32.AND P5, PT, R54, 0x7ffffe00, PT ;  /* 0x7ffffe003600780c */ /* 0x000fe20003fa6070 */
[----:B------:R-:W-:Y:S04]  /*1b620*/  STL.64 [R1+0x14d8], R82 ;  /* 0x0014d85201007387 */ /* 0x000fe80000100a00 */
[----:B--2---:R-:W2:Y:S01]  /*1b630*/  LDC R5, c[0x0][0x3a0] ;  /* 0x0000e800ff057b82 */ /* 0x004ea20000000800 */
[----:B------:R-:W-:Y:S01]  /*1b640*/  IADD3 R0, PT, PT, R58, -0x183, RZ ;  /* 0xfffffe7d3a007810 */ /* 0x000fe20007ffe0ff */
[----:B------:R-:W-:Y:S01]  /*1b650*/  VIADD R54, R56, 0xfffffe7e ;  /* 0xfffffe7e38367836 */ /* 0x000fe20000000000 */
[----:B------:R-:W0:Y:S02]  /*1b660*/  LDGDEPBAR ;  /* 0x00000000000079af */ /* 0x000e240000000000 */
[----:B------:R-:W-:Y:S01]  /*1b670*/  ISETP.GE.U32.AND P6, PT, R0, 0x7ffffdfe, PT ;  /* 0x7ffffdfe0000780c */ /* 0x000fe20003fc6070 */
[----:B------:R-:W-:-:S02]  /*1b680*/  VIADD R0, R57, 0xfffffe7c ;  /* 0xfffffe7c39007836 */ /* 0x000fc40000000000 */
[C---:B---3--:R-:W-:Y:S01]  /*1b690*/  IMAD.WIDE R56, R3.reuse, 0x4, R84 ;  /* 0x0000000403387825 */ /* 0x048fe200078e0254 */
[----:B------:R-:W-:Y:S03]  /*1b6a0*/  STL.64 [R1+0x14e0], R92 ;  /* 0x0014e05c01007387 */ /* 0x000fe60000100a00 */
[----:B------:R-:W-:Y:S01]  /*1b6b0*/  IMAD.WIDE R58, R3, 0x4, R86 ;  /* 0x00000004033a7825 */ /* 0x000fe200078e0256 */
[----:B-1----:R-:W-:Y:S04]  /*1b6c0*/  STL [R1+0x14e8], R7 ;  /* 0x0014e80701007387 */ /* 0x002fe80000100800 */
[----:B--2---:R-:W-:Y:S04]  /*1b6d0*/  STL [R1+0x14ec], R5 ;  /* 0x0014ec0501007387 */ /* 0x004fe80000100800 */
[----:B------:R-:W-:Y:S04]  /*1b6e0*/  STL.64 [R1+0x14f0], R56 ;  /* 0x0014f03801007387 */ /* 0x000fe80000100a00 */
[----:B------:R-:W-:Y:S04]  /*1b6f0*/  STL.64 [R1+0x14f8], R58 ;  /* 0x0014f83a01007387 */ /* 0x000fe80000100a00 */
[----:B------:R-:W-:Y:S04]  /*1b700*/  STL.64 [R1+0x1500], R60 ;  /* 0x0015003c01007387 */ /* 0x000fe80000100a00 */
[----:B------:R-:W-:Y:S01]  /*1b710*/  STL.64 [R1+0x1508], R62 ;  /* 0x0015083e01007387 */ /* 0x000fe20000100a00 */
[----:B------:R-:W-:-:S03]  /*1b720*/  ISETP.GE.U32.AND P1, PT, R54, 0x7ffffdff, PT ;  /* 0x7ffffdff3600780c */ /* 0x000fc60003f26070 */
[----:B------:R1:W-:Y:S01]  /*1b730*/  STL.64 [R1+0x1510], R64 ;  /* 0x0015104001007387 */ /* 0x0003e20000100a00 */
[----:B------:R-:W-:-:S03]  /*1b740*/  IMAD.WIDE R54, R3, 0x4, R200 ;  /* 0x0000000403367825 */ /* 0x000fc600078e02c8 */
[----:B------:R-:W2:Y:S04]  /*1b750*/  LDL.LU.64 R234, [R1+0x5c0] ;  /* 0x0005c00001ea7983 */ /* 0x000ea80000300a00 */
[----:B------:R-:W3:Y:S04]  /*1b760*/  LDL.LU.64 R236, [R1+0x5b8] ;  /* 0x0005b80001ec7983 */ /* 0x000ee80000300a00 */
[----:B------:R-:W4:Y:S04]  /*1b770*/  LDL.LU.64 R238, [R1+0x5b0] ;  /* 0x0005b00001ee7983 */ /* 0x000f280000300a00 */
[----:B------:R-:W2:Y:S04]  /*1b780*/  LDL.LU.64 R84, [R1+0x5a8] ;  /* 0x0005a80001547983 */ /* 0x000ea80000300a00 */
[----:B------:R-:W3:Y:S04]  /*1b790*/  LDL.LU.64 R200, [R1+0x5a0] ;  /* 0x0005a00001c87983 */ /* 0x000ee80000300a00 */
[----:B------:R-:W1:Y:S04]  /*1b7a0*/  LDL.LU.64 R240, [R1+0x590] ;  /* 0x0005900001f07983 */ /* 0x000e680000300a00 */
[----:B------:R-:W3:Y:S04]  /*1b7b0*/  LDL.LU.64 R242, [R1+0x588] ;  /* 0x0005880001f27983 */ /* 0x000ee80000300a00 */
[----:B------:R-:W3:Y:S04]  /*1b7c0*/  LDL.LU.64 R248, [R1+0x580] ;  /* 0x0005800001f87983 */ /* 0x000ee80000300a00 */
[----:B------:R-:W3:Y:S04]  /*1b7d0*/  LDL.LU.64 R16, [R1+0x578] ;  /* 0x0005780001107983 */ /* 0x000ee80000300a00 */
[----:B------:R-:W3:Y:S04]  /*1b7e0*/  LDL.LU.64 R8, [R1+0x570] ;  /* 0x0005700001087983 */ /* 0x000ee80000300a00 */
[----:B------:R-:W3:Y:S04]  /*1b7f0*/  LDL.LU.64 R86, [R1+0x568] ;  /* 0x0005680001567983 */ /* 0x000ee80000300a00 */
[----:B------:R-:W3:Y:S04]  /*1b800*/  LDL.LU.64 R250, [R1+0x560] ;  /* 0x0005600001fa7983 */ /* 0x000ee80000300a00 */
[----:B------:R-:W3:Y:S04]  /*1b810*/  LDL.LU.64 R246, [R1+0x558] ;  /* 0x0005580001f67983 */ /* 0x000ee80000300a00 */
[----:B------:R-:W3:Y:S04]  /*1b820*/  LDL.LU.64 R244, [R1+0x550] ;  /* 0x0005500001f47983 */ /* 0x000ee80000300a00 */
[----:B------:R-:W3:Y:S01]  /*1b830*/  LDL.LU.64 R12, [R1+0x548] ;  /* 0x00054800010c7983 */ /* 0x000ee20000300a00 */
[----:B------:R-:W-:-:S03]  /*1b840*/  IMAD.WIDE R70, R3, 0x4, R70 ;  /* 0x0000000403467825 */ /* 0x000fc600078e0246 */
[----:B------:R-:W-:Y:S01]  /*1b850*/  LDGSTS.E [R91], desc[UR16][R54.64], P4 ;  /* 0x00000000365b7fae */ /* 0x000fe2000a1a1010 */
[----:B------:R-:W-:-:S03]  /*1b860*/  IMAD.WIDE R98, R3, 0x4, R98 ;  /* 0x0000000403627825 */ /* 0x000fc600078e0262 */
[----:B------:R-:W-:Y:S01]  /*1b870*/  LDGSTS.E [R91+0x400], desc[UR16][R70.64], P4 ;  /* 0x00400000465b7fae */ /* 0x000fe2000a1a1010 */
        /* <DEDUP_REMOVED lines=15> */
[----:B------:R-:W-:Y:S04]  /*1b970*/  LDGSTS.E [R91+0x2400], desc[UR16][R214.64], P4 ;  /* 0x02400000d65b7fae */ /* 0x000fe8000a1a1010 */
[----:B------:R-:W-:Y:S01]  /*1b980*/  LDGSTS.E [R91+0x2800], desc[UR16][R230.64], P4 ;  /* 0x02800000e65b7fae */ /* 0x000fe2000a1a1010 */
[----:B----4-:R-:W-:-:S04]  /*1b990*/  IMAD.WIDE R36, R3, 0x4, R238 ;  /* 0x0000000403247825 */ /* 0x010fc800078e02ee */
[----:B--2---:R-:W-:-:S04]  /*1b9a0*/  IMAD.WIDE R84, R3, 0x4, R84 ;  /* 0x0000000403547825 */ /* 0x004fc800078e0254 */
[----:B---3--:R-:W-:-:S04]  /*1b9b0*/  IMAD.WIDE R14, R3, 0x4, R200 ;  /* 0x00000004030e7825 */ /* 0x008fc800078e02c8 */
[C---:B------:R-:W-:Y:S02]  /*1b9c0*/  IMAD.WIDE R200, R3.reuse, 0x4, R88 ;  /* 0x0000000403c87825 */ /* 0x040fe400078e0258 */
[----:B------:R-:W2:Y:S04]  /*1b9d0*/  LDL.LU.64 R88, [R1+0x540] ;  /* 0x0005400001587983 */ /* 0x000ea80000300a00 */
[----:B------:R-:W-:Y:S04]  /*1b9e0*/  STL.64 [R1+0x178], R36 ;  /* 0x0001782401007387 */ /* 0x000fe80000100a00 */
[----:B------:R-:W-:Y:S04]  /*1b9f0*/  STL.64 [R1+0x190], R84 ;  /* 0x0001905401007387 */ /* 0x000fe80000100a00 */
[----:B------:R-:W3:Y:S01]  /*1ba00*/  LDL.LU.64 R10, [R1+0x538] ;  /* 0x00053800010a7983 */ /* 0x000ee20000300a00 */
[----:B-1----:R-:W-:-:S03]  /*1ba10*/  IMAD.WIDE R64, R3, 0x4, R240 ;  /* 0x0000000403407825 */ /* 0x002fc600078e02f0 */
[----:B------:R-:W4:Y:S01]  /*1ba20*/  LDL.LU.64 R238, [R1+0x530] ;  /* 0x0005300001ee7983 */ /* 0x000f220000300a00 */
[----:B------:R-:W-:-:S03]  /*1ba30*/  IMAD.WIDE R4, R3, 0x4, R242 ;  /* 0x0000000403047825 */ /* 0x000fc600078e02f2 */
[----:B------:R-:W-:Y:S01]  /*1ba40*/  STL.64 [R1+0x1a8], R14 ;  /* 0x0001a80e01007387 */ /* 0x000fe20000100a00 */
[----:B------:R-:W-:-:S03]  /*1ba50*/  IMAD.WIDE R52, R3, 0x4, R248 ;  /* 0x0000000403347825 */ /* 0x000fc600078e02f8 */
[----:B------:R1:W-:Y:S04]  /*1ba60*/  STL.64 [R1+0x1d8], R64 ;  /* 0x0001d84001007387 */ /* 0x0003e80000100a00 */
[----:B------:R-:W4:Y:S01]  /*1ba70*/  LDL.LU.64 R240, [R1+0x528] ;  /* 0x0005280001f07983 */ /* 0x000f220000300a00 */
[----:B------:R-:W-:-:S03]  /*1ba80*/  IMAD.WIDE R34, R3, 0x4, R8 ;  /* 0x0000000403227825 */ /* 0x000fc600078e0208 */
[----:B------:R-:W4:Y:S04]  /*1ba90*/  LDL.LU.64 R248, [R1+0x520] ;  /* 0x0005200001f87983 */ /* 0x000f280000300a00 */
[----:B------:R-:W4:Y:S01]  /*1baa0*/  LDL.LU.64 R242, [R1+0x518] ;  /* 0x0005180001f27983 */ /* 0x000f220000300a00 */
[----:B------:R-:W-:-:S03]  /*1bab0*/  IMAD.WIDE R42, R3, 0x4, R16 ;  /* 0x00000004032a7825 */ /* 0x000fc600078e0210 */
[----:B------:R-:W-:Y:S01]  /*1bac0*/  STL.64 [R1+0x1c0], R200 ;  /* 0x0001c0c801007387 */ /* 0x000fe20000100a00 */
[----:B------:R-:W-:-:S03]  /*1bad0*/  IMAD.WIDE R24, R3, 0x4, R86 ;  /* 0x0000000403187825 */ /* 0x000fc600078e0256 */
[----:B------:R-:W-:Y:S04]  /*1bae0*/  STL.64 [R1+0x1f0], R4 ;  /* 0x0001f00401007387 */ /* 0x000fe80000100a00 */
[----:B------:R-:W4:Y:S04]  /*1baf0*/  LDL.LU.64 R8, [R1+0x510] ;  /* 0x0005100001087983 */ /* 0x000f280000300a00 */
[----:B------:R-:W-:Y:S01]  /*1bb00*/  STL.64 [R1+0x208], R52 ;  /* 0x0002083401007387 */ /* 0x000fe20000100a00 */
[----:B------:R-:W-:-:S03]  /*1bb10*/  IMAD.WIDE R250, R3, 0x4, R250 ;  /* 0x0000000403fa7825 */ /* 0x000fc600078e02fa */
[----:B------:R-:W4:Y:S01]  /*1bb20*/  LDL.LU.64 R86, [R1+0x508] ;  /* 0x0005080001567983 */ /* 0x000f220000300a00 */
[----:B------:R-:W-:-:S03]  /*1bb30*/  IMAD.WIDE R62, R3, 0x4, R244 ;  /* 0x00000004033e7825 */ /* 0x000fc600078e02f4 */
[----:B------:R-:W-:Y:S04]  /*1bb40*/  STL.64 [R1+0x220], R42 ;  /* 0x0002202a01007387 */ /* 0x000fe80000100a00 */
[----:B------:R-:W-:Y:S04]  /*1bb50*/  STL.64 [R1+0x238], R34 ;  /* 0x0002382201007387 */ /* 0x000fe80000100a00 */
[----:B------:R-:W4:Y:S01]  /*1bb60*/  LDL.LU.64 R244, [R1+0x500] ;  /* 0x0005000001f47983 */ /* 0x000f220000300a00 */
[----:B------:R-:W-:-:S03]  /*1bb70*/  IMAD.WIDE R246, R3, 0x4, R246 ;  /* 0x0000000403f67825 */ /* 0x000fc600078e02f6 */
[----:B------:R-:W-:Y:S01]  /*1bb80*/  STL.64 [R1+0x250], R24 ;  /* 0x0002501801007387 */ /* 0x000fe20000100a00 */
[----:B------:R-:W-:-:S03]  /*1bb90*/  IMAD.WIDE R6, R3, 0x4, R12 ;  /* 0x0000000403067825 */ /* 0x000fc600078e020c */
[----:B------:R-:W-:Y:S04]  /*1bba0*/  STL.64 [R1+0x268], R250 ;  /* 0x000268fa01007387 */ /* 0x000fe80000100a00 */
[----:B------:R1:W-:Y:S04]  /*1bbb0*/  STL.64 [R1+0x298], R62 ;  /* 0x0002983e01007387 */ /* 0x0003e80000100a00 */
[----:B------:R-:W-:Y:S04]  /*1bbc0*/  LDGSTS.E [R91+0x2c00], desc[UR16][R64.64], P4 ;  /* 0x02c00000405b7fae */ /* 0x000fe8000a1a1010 */
[----:B------:R-:W-:Y:S01]  /*1bbd0*/  LDGSTS.E [R91+0x3000], desc[UR16][R62.64], P4 ;  /* 0x030000003e5b7fae */ /* 0x000fe2000a1a1010 */
[----:B--2---:R-:W-:-:S03]  /*1bbe0*/  IMAD.WIDE R50, R3, 0x4, R88 ;  /* 0x0000000403327825 */ /* 0x004fc600078e0258 */
[----:B------:R-:W2:Y:S04]  /*1bbf0*/  LDL.LU.64 R88, [R1+0x4f8] ;  /* 0x0004f80001587983 */ /* 0x000ea80000300a00 */
[----:B------:R-:W2:Y:S04]  /*1bc00*/  LDL.LU.64 R12, [R1+0x4f0] ;  /* 0x0004f000010c7983 */ /* 0x000ea80000300a00 */
[----:B------:R-:W-:Y:S01]  /*1bc10*/  STL.64 [R1+0x280], R246 ;  /* 0x000280f601007387 */ /* 0x000fe20000100a00 */
[----:B---3--:R-:W-:-:S03]  /*1bc20*/  IMAD.WIDE R40, R3, 0x4, R10 ;  /* 0x0000000403287825 */ /* 0x008fc600078e020a */
[----:B------:R-:W-:Y:S04]  /*1bc30*/  STL.64 [R1+0x2b0], R6 ;  /* 0x0002b00601007387 */ /* 0x000fe80000100a00 */
[----:B------:R-:W3:Y:S01]  /*1bc40*/  LDL.LU.64 R10, [R1+0x4e8] ;  /* 0x0004e800010a7983 */ /* 0x000ee20000300a00 */
[----:B----4-:R-:W-:-:S03]  /*1bc50*/  IMAD.WIDE R32, R3, 0x4, R238 ;  /* 0x0000000403207825 */ /* 0x010fc600078e02ee */
[----:B------:R-:W4:Y:S04]  /*1bc60*/  LDL.LU.64 R238, [R1+0x4e0] ;  /* 0x0004e00001ee7983 */ /* 0x000f280000300a00 */
[----:B------:R-:W-:Y:S01]  /*1bc70*/  STL.64 [R1+0x2c8], R50 ;  /* 0x0002c83201007387 */ /* 0x000fe20000100a00 */
[----:B------:R-:W-:-:S03]  /*1bc80*/  IMAD.WIDE R22, R3, 0x4, R240 ;  /* 0x0000000403167825 */ /* 0x000fc600078e02f0 */
[----:B------:R-:W4:Y:S04]  /*1bc90*/  LDL.LU.64 R240, [R1+0x4d8] ;  /* 0x0004d80001f07983 */ /* 0x000f280000300a00 */
[----:B------:R-:W-:Y:S01]  /*1bca0*/  STL.64 [R1+0x2e0], R40 ;  /* 0x0002e02801007387 */ /* 0x000fe20000100a00 */
[----:B------:R-:W-:-:S03]  /*1bcb0*/  IMAD.WIDE R248, R3, 0x4, R248 ;  /* 0x0000000403f87825 */ /* 0x000fc600078e02f8 */
[----:B------:R-:W4:Y:S04]  /*1bcc0*/  LDL.LU.64 R58, [R1+0x4d0] ;  /* 0x0004d000013a7983 */ /* 0x000f280000300a00 */
[----:B------:R-:W-:Y:S04]  /*1bcd0*/  STL.64 [R1+0x2f8], R32 ;  /* 0x0002f82001007387 */ /* 0x000fe80000100a00 */
[----:B------:R-:W4:Y:S01]  /*1bce0*/  LDL.LU.64 R82, [R1+0x4c8] ;  /* 0x0004c80001527983 */ /* 0x000f220000300a00 */
[----:B------:R-:W-:-:S03]  /*1bcf0*/  IMAD.WIDE R60, R3, 0x4, R8 ;  /* 0x00000004033c7825 */ /* 0x000fc600078e0208 */
[----:B------:R-:W-:Y:S04]  /*1bd00*/  STL.64 [R1+0x310], R22 ;  /* 0x0003101601007387 */ /* 0x000fe80000100a00 */
[----:B------:R-:W4:Y:S01]  /*1bd10*/  LDL.LU.64 R46, [R1+0x4c0] ;  /* 0x0004c000012e7983 */ /* 0x000f220000300a00 */
[----:B------:R-:W-:-:S03]  /*1bd20*/  IMAD.WIDE R92, R3, 0x4, R86 ;  /* 0x00000004035c7825 */ /* 0x000fc600078e0256 */
[----:B------:R-:W4:Y:S01]  /*1bd30*/  LDL.LU.64 R86, [R1+0x4b8] ;  /* 0x0004b80001567983 */ /* 0x000f220000300a00 */
[----:B------:R-:W-:-:S03]  /*1bd40*/  IMAD.WIDE R242, R3, 0x4, R242 ;  /* 0x0000000403f27825 */ /* 0x000fc600078e02f2 */
[----:B------:R-:W4:Y:S04]  /*1bd50*/  LDL.LU.64 R28, [R1+0x4b0] ;  /* 0x0004b000011c7983 */ /* 0x000f280000300a00 */
[----:B------:R-:W-:Y:S01]  /*1bd60*/  STL.64 [R1+0x328], R248 ;  /* 0x000328f801007387 */ /* 0x000fe20000100a00 */
[----:B------:R-:W-:-:S03]  /*1bd70*/  IMAD.WIDE R48, R3, 0x4, R244 ;  /* 0x0000000403307825 */ /* 0x000fc600078e02f4 */
[----:B------:R1:W-:Y:S04]  /*1bd80*/  STL.64 [R1+0x358], R60 ;  /* 0x0003583c01007387 */ /* 0x0003e80000100a00 */
[----:B------:R-:W4:Y:S04]  /*1bd90*/  LDL.LU.64 R18, [R1+0x4a8] ;  /* 0x0004a80001127983 */ /* 0x000f280000300a00 */
[----:B------:R-:W4:Y:S04]  /*1bda0*/  LDL.LU.64 R8, [R1+0x4a0] ;  /* 0x0004a00001087983 */ /* 0x000f280000300a00 */
[----:B------:R-:W4:Y:S04]  /*1bdb0*/  LDL.LU.64 R244, [R1+0x498] ;  /* 0x0004980001f47983 */ /* 0x000f280000300a00 */
[----:B------:R-:W4:Y:S04]  /*1bdc0*/  LDL.LU.64 R56, [R1+0x490] ;  /* 0x0004900001387983 */ /* 0x000f280000300a00 */
[----:B------:R-:W-:Y:S04]  /*1bdd0*/  STL.64 [R1+0x340], R242 ;  /* 0x000340f201007387 */ /* 0x000fe80000100a00 */
[----:B------:R-:W-:Y:S04]  /*1bde0*/  STL.64 [R1+0x368], R92 ;  /* 0x0003685c01007387 */ /* 0x000fe80000100a00 */
[----:B------:R-:W-:Y:S01]  /*1bdf0*/  LDGSTS.E [R91+0x3400], desc[UR16][R60.64], P4 ;  /* 0x034000003c5b7fae */ /* 0x000fe2000a1a1010 */
[----:B--2---:R-:W-:-:S03]  /*1be00*/  IMAD.WIDE R38, R3, 0x4, R88 ;  /* 0x0000000403267825 */ /* 0x004fc600078e0258 */
[----:B------:R-:W2:Y:S04]  /*1be10*/  LDL.LU.64 R88, [R1+0x468] ;  /* 0x0004680001587983 */ /* 0x000ea80000300a00 */
[----:B------:R-:W2:Y:S01]  /*1be20*/  LDL.LU.64 R44, [R1+0x478] ;  /* 0x00047800012c7983 */ /* 0x000ea20000300a00 */
[----:B------:R-:W-:-:S03]  /*1be30*/  IMAD.WIDE R30, R3, 0x4, R12 ;  /* 0x00000004031e7825 */ /* 0x000fc600078e020c */
[----:B------:R-:W-:Y:S04]  /*1be40*/  STL.64 [R1+0x378], R48 ;  /* 0x0003783001007387 */ /* 0x000fe80000100a00 */
[----:B------:R-:W2:Y:S01]  /*1be50*/  LDL.LU.64 R26, [R1+0x480] ;  /* 0x00048000011a7983 */ /* 0x000ea20000300a00 */
[----:B---3--:R-:W-:-:S03]  /*1be60*/  IMAD.WIDE R20, R3, 0x4, R10 ;  /* 0x0000000403147825 */ /* 0x008fc600078e020a */
[----:B------:R-:W-:Y:S04]  /*1be70*/  STL.64 [R1+0x388], R38 ;  /* 0x0003882601007387 */ /* 0x000fe80000100a00 */
[----:B------:R-:W3:Y:S04]  /*1be80*/  LDL.LU.64 R16, [R1+0x470] ;  /* 0x0004700001107983 */ /* 0x000ee80000300a00 */
[----:B------:R-:W3:Y:S04]  /*1be90*/  LDL.LU.64 R12, [R1+0x460] ;  /* 0x00046000010c7983 */ /* 0x000ee80000300a00 */
[----:B------:R-:W3:Y:S01]  /*1bea0*/  LDL.LU.64 R10, [R1+0x868] ;  /* 0x00086800010a7983 */ /* 0x000ee20000300a00 */
[----:B----4-:R-:W-:-:S03]  /*1beb0*/  IMAD.WIDE R238, R3, 0x4, R238 ;  /* 0x0000000403ee7825 */ /* 0x010fc600078e02ee */
[----:B------:R-:W-:Y:S01]  /*1bec0*/  STL.64 [R1+0x398], R30 ;  /* 0x0003981e01007387 */ /* 0x000fe20000100a00 */
[----:B------:R-:W-:-:S04]  /*1bed0*/  IMAD.WIDE R240, R3, 0x4, R240 ;  /* 0x0000000403f07825 */ /* 0x000fc800078e02f0 */
[C---:B------:R-:W-:Y:S01]  /*1bee0*/  IMAD.WIDE R58, R3.reuse, 0x4, R58 ;  /* 0x00000004033a7825 */ /* 0x040fe200078e023a */
[----:B------:R-:W-:Y:S03]  /*1bef0*/  STL.64 [R1+0x3a8], R20 ;  /* 0x0003a81401007387 */ /* 0x000fe60000100a00 */
[C---:B------:R-:W-:Y:S01]  /*1bf00*/  IMAD.WIDE R82, R3.reuse, 0x4, R82 ;  /* 0x0000000403527825 */ /* 0x040fe200078e0252 */
[----:B------:R-:W-:Y:S04]  /*1bf10*/  STL.64 [R1+0x3b8], R238 ;  /* 0x0003b8ee01007387 */ /* 0x000fe80000100a00 */
[----:B------:R4:W-:Y:S01]  /*1bf20*/  STL.64 [R1+0x3d8], R58 ;  /* 0x0003d83a01007387 */ /* 0x0009e20000100a00 */
        /* <DEDUP_REMOVED lines=8> */
[----:B------:R-:W-:Y:S01]  /*1bfb0*/  STL.64 [R1+0x418], R28 ;  /* 0x0004181c01007387 */ /* 0x000fe20000100a00 */
[----:B------:R-:W-:-:S03]  /*1bfc0*/  IMAD.WIDE R8, R3, 0x4, R8 ;  /* 0x0000000403087825 */ /* 0x000fc600078e0208 */
[----:B------:R-:W-:Y:S01]  /*1bfd0*/  STL.64 [R1+0x428], R18 ;  /* 0x0004281201007387 */ /* 0x000fe20000100a00 */
[----:B------:R-:W-:-:S04]  /*1bfe0*/  IMAD.WIDE R244, R3, 0x4, R244 ;  /* 0x0000000403f47825 */ /* 0x000fc800078e02f4 */
[C---:B------:R-:W-:Y:S01]  /*1bff0*/  IMAD.WIDE R56, R3.reuse, 0x4, R56 ;  /* 0x0000000403387825 */ /* 0x040fe200078e0238 */
[----:B------:R-:W-:Y:S04]  /*1c000*/  STL.64 [R1+0x438], R8 ;  /* 0x0004380801007387 */ /* 0x000fe80000100a00 */
[----:B------:R1:W-:Y:S04]  /*1c010*/  STL.64 [R1+0x458], R56 ;  /* 0x0004583801007387 */ /* 0x0003e80000100a00 */
[----:B------:R-:W-:Y:S04]  /*1c020*/  STL.64 [R1+0x448], R244 ;  /* 0x000448f401007387 */ /* 0x000fe80000100a00 */
[----:B------:R-:W-:Y:S04]  /*1c030*/  LDGSTS.E [R91+0x3800], desc[UR16][R58.64], P4 ;  /* 0x038000003a5b7fae */ /* 0x000fe8000a1a1010 */
[----:B------:R-:W-:Y:S01]  /*1c040*/  LDGSTS.E [R91+0x3c00], desc[UR16][R56.64], P4 ;  /* 0x03c00000385b7fae */ /* 0x000fe2000a1a1010 */
[----:B--2---:R-:W-:-:S04]  /*1c050*/  IMAD.WIDE R88, R3, 0x4, R88 ;  /* 0x0000000403587825 */ /* 0x004fc800078e0258 */
[C---:B------:R-:W-:Y:S01]  /*1c060*/  IMAD.WIDE R44, R3.reuse, 0x4, R44 ;  /* 0x00000004032c7825 */ /* 0x040fe200078e022c */
[----:B------:R2:W-:Y:S03]  /*1c070*/  STL.64 [R1+0x468], R88 ;  /* 0x0004685801007387 */ /* 0x0005e60000100a00 */
[C---:B------:R-:W-:Y:S01]  /*1c080*/  IMAD.WIDE R26, R3.reuse, 0x4, R26 ;  /* 0x00000004031a7825 */ /* 0x040fe200078e021a */
[----:B------:R1:W-:Y:S03]  /*1c090*/  STL.64 [R1+0x478], R44 ;  /* 0x0004782c01007387 */ /* 0x0003e60000100a00 */
[C---:B---3--:R-:W-:Y:S01]  /*1c0a0*/  IMAD.WIDE R16, R3.reuse, 0x4, R16 ;  /* 0x0000000403107825 */ /* 0x048fe200078e0210 */
[----:B------:R3:W-:Y:S03]  /*1c0b0*/  STL.64 [R1+0x498], R26 ;  /* 0x0004981a01007387 */ /* 0x0007e60000100a00 */
[C---:B------:R-:W-:Y:S01]  /*1c0c0*/  IMAD.WIDE R12, R3.reuse, 0x4, R12 ;  /* 0x00000004030c7825 */ /* 0x040fe200078e020c */
[----:B------:R1:W-:Y:S03]  /*1c0d0*/  STL.64 [R1+0x4a8], R16 ;  /* 0x0004a81001007387 */ /* 0x0003e60000100a00 */
[C---:B------:R-:W-:Y:S01]  /*1c0e0*/  IMAD.WIDE R10, R3.reuse, 0x4, R10 ;  /* 0x00000004030a7825 */ /* 0x040fe200078e020a */
[----:B------:R2:W-:Y:S04]  /*1c0f0*/  STL.64 [R1+0x4b8], R12 ;  /* 0x0004b80c01007387 */ /* 0x0005e80000100a00 */
[----:B------:R-:W-:Y:S04]  /*1c100*/  STL.64 [R1+0x4c8], R10 ;  /* 0x0004c80a01007387 */ /* 0x000fe80000100a00 */
[----:B-1----:R-:W2:Y:S04]  /*1c110*/  LDL.LU.64 R64, [R1+0x1510] ;  /* 0x0015100001407983 */ /* 0x002ea80000300a00 */
[----:B------:R-:W2:Y:S04]  /*1c120*/  LDL.LU.64 R62, [R1+0x1508] ;  /* 0x00150800013e7983 */ /* 0x000ea80000300a00 */
[----:B------:R-:W2:Y:S04]  /*1c130*/  LDL.LU.64 R60, [R1+0x1500] ;  /* 0x00150000013c7983 */ /* 0x000ea80000300a00 */
[----:B----4-:R-:W4:Y:S04]  /*1c140*/  LDL.LU.64 R58, [R1+0x14f8] ;  /* 0x0014f800013a7983 */ /* 0x010f280000300a00 */
[----:B------:R-:W2:Y:S01]  /*1c150*/  LDL.LU.64 R56, [R1+0x14f0] ;  /* 0x0014f00001387983 */ /* 0x000ea20000300a00 */
[----:B------:R-:W-:-:S04]  /*1c160*/  IMAD.WIDE R72, R3, 0x4, R72 ;  /* 0x0000000403487825 */ /* 0x000fc800078e0248 */
        /* <DEDUP_REMOVED lines=8> */
[C---:B------:R-:W-:Y:S01]  /*1c1f0*/  IMAD.WIDE R232, R3.reuse, 0x4, R232 ;  /* 0x0000000403e87825 */ /* 0x040fe200078e02e8 */
[----:B--2---:R-:W-:Y:S04]  /*1c200*/  LDGSTS.E [R90+0x80], desc[UR16][R56.64], P4 ;  /* 0x00080000385a7fae */ /* 0x004fe8000a1a1010 */
[----:B------:R-:W-:Y:S04]  /*1c210*/  LDGSTS.E [R90+0x480], desc[UR16][R72.64], P4 ;  /* 0x00480000485a7fae */ /* 0x000fe8000a1a1010 */
        /* <DEDUP_REMOVED lines=9> */
[----:B------:R1:W-:Y:S04]  /*1c2b0*/  LDGSTS.E [R90+0x2c80], desc[UR16][R4.64], P4 ;  /* 0x02c80000045a7fae */ /* 0x0003e8000a1a1010 */
[----:B------:R2:W-:Y:S04]  /*1c2c0*/  LDGSTS.E [R90+0x3080], desc[UR16][R6.64], P4 ;  /* 0x03080000065a7fae */ /* 0x0005e8000a1a1010 */
[----:B------:R2:W-:Y:S04]  /*1c2d0*/  LDGSTS.E [R90+0x3480], desc[UR16][R92.64], P4 ;  /* 0x034800005c5a7fae */ /* 0x0005e8000a1a1010 */
[----:B------:R-:W3:Y:S01]  /*1c2e0*/  LDL.LU R5, [R1+0x14ec] ;  /* 0x0014ec0001057983 */ /* 0x000ee20000300800 */
[C---:B------:R-:W-:Y:S01]  /*1c2f0*/  IMAD.WIDE R74, R3.reuse, 0x4, R74 ;  /* 0x00000004034a7825 */ /* 0x040fe200078e024a */
[----:B-1----:R-:W1:Y:S02]  /*1c300*/  LDC R4, c[0x0][0x3a0] ;  /* 0x0000e800ff047b82 */ /* 0x002e640000000800 */
[----:B------:R-:W3:Y:S04]  /*1c310*/  LDL.LU R7, [R1+0x14e8] ;  /* 0x0014e80001077983 */ /* 0x000ee80000300800 */
[----:B------:R-:W3:Y:S01]  /*1c320*/  LDL.LU.64 R92, [R1+0x14e0] ;  /* 0x0014e000015c7983 */ /* 0x000ee20000300a00 */
[C---:B------:R-:W-:Y:S01]  /*1c330*/  IMAD.WIDE R102, R3.reuse, 0x4, R102 ;  /* 0x0000000403667825 */ /* 0x040fe200078e0266 */
[----:B--2---:R-:W2:Y:S02]  /*1c340*/  LDC R6, c[0x0][0x3a0] ;  /* 0x0000e800ff067b82 */ /* 0x004ea40000000800 */
[----:B------:R-:W-:Y:S04]  /*1c350*/  LDGSTS.E [R90+0x3880], desc[UR16][R82.64], P4 ;  /* 0x03880000525a7fae */ /* 0x000fe8000a1a1010 */
[----:B------:R-:W-:Y:S04]  /*1c360*/  LDGSTS.E [R90+0x3c80], desc[UR16][R88.64], P4 ;  /* 0x03c80000585a7fae */ /* 0x000fe8000a1a1010 */
[----:B------:R-:W2:Y:S04]  /*1c370*/  LDL.LU.64 R82, [R1+0x14d8] ;  /* 0x0014d80001527983 */ /* 0x000ea80000300a00 */
[----:B------:R-:W4:Y:S01]  /*1c380*/  LDL.LU.64 R88, [R1+0x14d0] ;  /* 0x0014d00001587983 */ /* 0x000f220000300a00 */
        /* <DEDUP_REMOVED lines=18> */
[----:B----4-:R-:W-:Y:S04]  /*1c4b0*/  LDGSTS.E [R89+0x100], desc[UR16][R58.64], P4 ;  /* 0x001000003a597fae */ /* 0x010fe8000a1a1010 */
        /* <DEDUP_REMOVED lines=22> */
[----:B------:R-:W4:Y:S04]  /*1c620*/  LDL.LU.64 R52, [R1+0x14c8] ;  /* 0x0014c80001347983 */ /* 0x000f280000300a00 */
[----:B------:R-:W-:Y:S04]  /*1c630*/  LDGSTS.E [R88+0x1d80], desc[UR16][R184.64], P4 ;  /* 0x01d80000b8587fae */ /* 0x000fe8000a1a1010 */
[----:B------:R-:W2:Y:S04]  /*1c640*/  LDL.LU.64 R50, [R1+0x14c0] ;  /* 0x0014c00001327983 */ /* 0x000ea80000300a00 */
[----:B------:R-:W-:Y:S04]  /*1c650*/  LDGSTS.E [R88+0x2180], desc[UR16][R204.64], P4 ;  /* 0x02180000cc587fae */ /* 0x000fe8000a1a1010 */
[----:B------:R-:W2:Y:S04]  /*1c660*/  LDL.LU.64 R48, [R1+0x14b8] ;  /* 0x0014b80001307983 */ /* 0x000ea80000300a00 */
[----:B------:R-:W-:Y:S04]  /*1c670*/  LDGSTS.E [R88+0x2580], desc[UR16][R220.64], P4 ;  /* 0x02580000dc587fae */ /* 0x000fe8000a1a1010 */
[----:B------:R-:W2:Y:S04]  /*1c680*/  LDL.LU.64 R46, [R1+0x14b0] ;  /* 0x0014b000012e7983 */ /* 0x000ea80000300a00 */
[----:B------:R-:W-:Y:S04]  /*1c690*/  LDGSTS.E [R88+0x2980], desc[UR16][R236.64], P4 ;  /* 0x02980000ec587fae */ /* 0x000fe8000a1a1010 */
[----:B------:R-:W2:Y:S04]  /*1c6a0*/  LDL.LU.64 R44, [R1+0x14a8] ;  /* 0x0014a800012c7983 */ /* 0x000ea80000300a00 */
[----:B------:R-:W-:Y:S04]  /*1c6b0*/  LDGSTS.E [R88+0x2d80], desc[UR16][R42.64], P4 ;  /* 0x02d800002a587fae */ /* 0x000fe8000a1a1010 */
[----:B------:R-:W-:Y:S04]  /*1c6c0*/  LDGSTS.E [R88+0x3180], desc[UR16][R40.64], P4 ;  /* 0x0318000028587fae */ /* 0x000fe8000a1a1010 */
[----:B------:R-:W-:Y:S04]  /*1c6d0*/  LDGSTS.E [R88+0x3580], desc[UR16][R38.64], P4 ;  /* 0x0358000026587fae */ /* 0x000fe8000a1a1010 */
[----:B------:R-:W2:Y:S04]  /*1c6e0*/  LDL.LU.64 R42, [R1+0x14a0] ;  /* 0x0014a000012a7983 */ /* 0x000ea80000300a00 */
[----:B------:R-:W2:Y:S04]  /*1c6f0*/  LDL.LU.64 R40, [R1+0x1498] ;  /* 0x0014980001287983 */ /* 0x000ea80000300a00 */
[----:B------:R-:W2:Y:S04]  /*1c700*/  LDL.LU.64 R38, [R1+0x1490] ;  /* 0x0014900001267983 */ /* 0x000ea80000300a00 */
[----:B------:R-:W-:Y:S04]  /*1c710*/  LDGSTS.E [R88+0x3980], desc[UR16][R86.64], P4 ;  /* 0x0398000056587fae */ /* 0x000fe8000a1a1010 */
[----:B------:R-:W2:Y:S01]  /*1c720*/  LDL.LU.64 R86, [R1+0x1488] ;  /* 0x0014880001567983 */ /* 0x000ea20000300a00 */
[----:B------:R-:W-:-:S04]  /*1c730*/  IMAD.WIDE R198, R3, 0x4, R198 ;  /* 0x0000000403c67825 */ /* 0x000fc800078e02c6 */
[C---:B------:R-:W-:Y:S01]  /*1c740*/  IMAD.WIDE R78, R3.reuse, 0x4, R78 ;  /* 0x00000004034e7825 */ /* 0x040fe200078e024e */
[----:B------:R-:W-:Y:S03]  /*1c750*/  LDGSTS.E [R88+0x3d80], desc[UR16][R198.64], P4 ;  /* 0x03d80000c6587fae */ /* 0x000fe6000a1a1010 */
        /* <DEDUP_REMOVED lines=13> */
[----:B------:R1:W-:Y:S03]  /*1c830*/  STL.64 [R1+0x1378], R88 ;  /* 0x0013785801007387 */ /* 0x0003e60000100a00 */
        /* <DEDUP_REMOVED lines=35> */
[----:B---3--:R-:W3:Y:S04]  /*1ca70*/  LDL.LU.64 R26, [R1+0x1458] ;  /* 0x00145800011a7983 */ /* 0x008ee80000300a00 */
[----:B------:R-:W-:Y:S01]  /*1ca80*/  LDGSTS.E [R86+0x2a80], desc[UR16][R84.64], P4 ;  /* 0x02a8000054567fae */ /* 0x000fe2000a1a1010 */
[----:B------:R-:W-:-:S03]  /*1ca90*/  IMAD.WIDE R66, R3, 0x4, R66 ;  /* 0x0000000403427825 */ /* 0x000fc600078e0242 */
[----:B------:R-:W-:Y:S01]  /*1caa0*/  LDGSTS.E [R86+0x2e80], desc[UR16][R24.64], P4 ;  /* 0x02e8000018567fae */ /* 0x000fe2000a1a1010 */
[----:B------:R-:W-:-:S03]  /*1cab0*/  IMAD.WIDE R94, R3, 0x4, R94 ;  /* 0x00000004035e7825 */ /* 0x000fc600078e025e */
[----:B------:R-:W-:Y:S04]  /*1cac0*/  LDGSTS.E [R86+0x3280], desc[UR16][R22.64], P4 ;  /* 0x0328000016567fae */ /* 0x000fe8000a1a1010 */
[----:B------:R-:W2:Y:S01]  /*1cad0*/  LDL.LU.64 R84, [R1+0x1450] ;  /* 0x0014500001547983 */ /* 0x000ea20000300a00 */
[----:B------:R-:W-:-:S03]  /*1cae0*/  IMAD.WIDE R110, R3, 0x4, R110 ;  /* 0x00000004036e7825 */ /* 0x000fc600078e026e */
[----:B------:R-:W-:Y:S01]  /*1caf0*/  LDGSTS.E [R86+0x3680], desc[UR16][R20.64], P4 ;  /* 0x0368000014567fae */ /* 0x000fe2000a1a1010 */
[----:B------:R-:W-:-:S03]  /*1cb00*/  IMAD.WIDE R126, R3, 0x4, R126 ;  /* 0x00000004037e7825 */ /* 0x000fc600078e027e */
[----:B------:R-:W-:Y:S01]  /*1cb10*/  LDGSTS.E [R86+0x3a80], desc[UR16][R18.64], P4 ;  /* 0x03a8000012567fae */ /* 0x000fe2000a1a1010 */
[----:B------:R-:W-:-:S03]  /*1cb20*/  IMAD.WIDE R142, R3, 0x4, R142 ;  /* 0x00000004038e7825 */ /* 0x000fc600078e028e */
[----:B------:R-:W-:Y:S01]  /*1cb30*/  LDGSTS.E [R86+0x3e80], desc[UR16][R16.64], P4 ;  /* 0x03e8000010567fae */ /* 0x000fe2000a1a1010 */
[----:B------:R-:W-:-:S03]  /*1cb40*/  IMAD.WIDE R158, R3, 0x4, R158 ;  /* 0x00000004039e7825 */ /* 0x000fc600078e029e */
[----:B------:R-:W3:Y:S01]  /*1cb50*/  LDL.LU.64 R24, [R1+0x1448] ;  /* 0x0014480001187983 */ /* 0x000ee20000300a00 */
[----:B------:R-:W-:-:S03]  /*1cb60*/  IMAD.WIDE R174, R3, 0x4, R174 ;  /* 0x0000000403ae7825 */ /* 0x000fc600078e02ae */
[----:B------:R-:W3:Y:S01]  /*1cb70*/  LDL.LU.64 R22, [R1+0x1440] ;  /* 0x0014400001167983 */ /* 0x000ee20000300a00 */
[----:B------:R-:W-:-:S03]  /*1cb80*/  IMAD.WIDE R190, R3, 0x4, R190 ;  /* 0x0000000403be7825 */ /* 0x000fc600078e02be */
[----:B------:R-:W3:Y:S01]  /*1cb90*/  LDL.LU.64 R20, [R1+0x1438] ;  /* 0x0014380001147983 */ /* 0x000ee20000300a00 */
[----:B------:R-:W-:-:S03]  /*1cba0*/  IMAD.WIDE R210, R3, 0x4, R210 ;  /* 0x0000000403d27825 */ /* 0x000fc600078e02d2 */
[----:B------:R-:W3:Y:S01]  /*1cbb0*/  LDL.LU.64 R18, [R1+0x1430] ;  /* 0x0014300001127983 */ /* 0x000ee20000300a00 */
[----:B------:R-:W-:-:S03]  /*1cbc0*/  IMAD.WIDE R226, R3, 0x4, R226 ;  /* 0x0000000403e27825 */ /* 0x000fc600078e02e2 */
[----:B------:R-:W3:Y:S04]  /*1cbd0*/  LDL.LU.64 R16, [R1+0x1428] ;  /* 0x0014280001107983 */ /* 0x000ee80000300a00 */
[----:B------:R1:W-:Y:S04]  /*1cbe0*/  STL.64 [R1+0x1350], R86 ;  /* 0x0013505601007387 */ /* 0x0003e80000100a00 */
        /* <DEDUP_REMOVED lines=15> */
[----:B------:R-:W-:Y:S01]  /*1cce0*/  LDGSTS.E [R85+0x3b00], desc[UR16][R8.64], P4 ;  /* 0x03b0000008557fae */ /* 0x000fe2000a1a1010 */
[----:B------:R-:W-:-:S03]  /*1ccf0*/  IMAD.WIDE R68, R3, 0x4, R68 ;  /* 0x0000000403447825 */ /* 0x000fc600078e0244 */
[----:B------:R-:W-:Y:S01]  /*1cd00*/  LDGSTS.E [R85+0x3f00], desc[UR16][R12.64], P4 ;  /* 0x03f000000c557fae */ /* 0x000fe2000a1a1010 */
[----:B------:R-:W-:-:S03]  /*1cd10*/  IMAD.WIDE R96, R3, 0x4, R96 ;  /* 0x0000000403607825 */ /* 0x000fc600078e0260 */
[----:B------:R-:W-:Y:S04]  /*1cd20*/  LDGSTS.E [R84+0x380], desc[UR16][R68.64], P4 ;  /* 0x0038000044547fae */ /* 0x000fe8000a1a1010 */
[----:B------:R-:W1:Y:S04]  /*1cd30*/  LDL.LU.64 R8, [R1+0x880] ;  /* 0x0008800001087983 */ /* 0x000e680000300a00 */
[----:B------:R-:W2:Y:S04]  /*1cd40*/  LDL.LU.64 R238, [R1+0x8b0] ;  /* 0x0008b00001ee7983 */ /* 0x000ea80000300a00 */
[----:B------:R-:W3:Y:S04]  /*1cd50*/  LDL.LU.64 R248, [R1+0x8c8] ;  /* 0x0008c80001f87983 */ /* 0x000ee80000300a00 */
[----:B------:R-:W4:Y:S01]  /*1cd60*/  LDL.LU.64 R250, [R1+0x8e0] ;  /* 0x0008e00001fa7983 */ /* 0x000f220000300a00 */
        /* <DEDUP_REMOVED lines=16> */
[----:B------:R-:W-:Y:S04]  /*1ce70*/  LDGSTS.E [R84+0x2780], desc[UR16][R228.64], P4 ;  /* 0x02780000e4547fae */ /* 0x000fe8000a1a1010 */
[----:B------:R1:W-:Y:S04]  /*1ce80*/  LDGSTS.E [R84+0x2b80], desc[UR16][R200.64], P4 ;  /* 0x02b80000c8547fae */ /* 0x0003e8000a1a1010 */
[----:B------:R-:W-:Y:S04]  /*1ce90*/  LDGSTS.E [R84+0x2f80], desc[UR16][R246.64], P4 ;  /* 0x02f80000f6547fae */ /* 0x000fe8000a1a1010 */
[----:B------:R-:W4:Y:S04]  /*1cea0*/  LDL.LU.64 R12, [R1+0x1418] ;  /* 0x00141800010c7983 */ /* 0x000f280000300a00 */
[----:B------:R-:W-:Y:S01]  /*1ceb0*/  LDGSTS.E [R84+0x3380], desc[UR16][R242.64], P4 ;  /* 0x03380000f2547fae */ /* 0x000fe2000a1a1010 */
[----:B------:R-:W-:Y:S01]  /*1cec0*/  VIADD R93, R93, 0xfffffe7b ;  /* 0xfffffe7b5d5d7836 */ /* 0x000fe20000000000 */
[----:B-1----:R-:W1:Y:S02]  /*1ced0*/  LDC R201, c[0x0][0x3a0] ;  /* 0x0000e800ffc97b82 */ /* 0x002e640000000800 */
[----:B------:R-:W4:Y:S04]  /*1cee0*/  LDL.LU R200, [R1+0x1410] ;  /* 0x0014100001c87983 */ /* 0x000f280000300800 */
[----:B------:R-:W-:Y:S04]  /*1cef0*/  LDGSTS.E [R84+0x3780], desc[UR16][R240.64], P4 ;  /* 0x03780000f0547fae */ /* 0x000fe8000a1a1010 */
[----:B------:R-:W-:Y:S04]  /*1cf00*/  LDGSTS.E [R84+0x3b80], desc[UR16][R244.64], P4 ;  /* 0x03b80000f4547fae */ /* 0x000fe8000a1a1010 */
[----:B------:R3:W-:Y:S04]  /*1cf10*/  LDGSTS.E [R84+0x3f80], desc[UR16][R10.64], P4 ;  /* 0x03f800000a547fae */ /* 0x0007e8000a1a1010 */
[----:B------:R-:W4:Y:S04]  /*1cf20*/  LDL.LU.64 R240, [R1+0x8f8] ;  /* 0x0008f80001f07983 */ /* 0x000f280000300a00 */
[----:B------:R-:W4:Y:S04]  /*1cf30*/  LDL.LU.64 R242, [R1+0x910] ;  /* 0x0009100001f27983 */ /* 0x000f280000300a00 */
[----:B------:R-:W4:Y:S04]  /*1cf40*/  LDL.LU.64 R244, [R1+0xd58] ;  /* 0x000d580001f47983 */ /* 0x000f280000300a00 */
[----:B------:R-:W4:Y:S04]  /*1cf50*/  LDL.LU.64 R246, [R1+0xd50] ;  /* 0x000d500001f67983 */ /* 0x000f280000300a00 */
[----:B------:R3:W-:Y:S04]  /*1cf60*/  STL.64 [R1+0x1340], R84 ;  /* 0x0013405401007387 */ /* 0x0007e80000100a00 */
[----:B------:R-:W0:Y:S01]  /*1cf70*/  LDGDEPBAR ;  /* 0x00000000000079af */ /* 0x000e220000000000 */
[C---:B------:R-:W-:Y:S01]  /*1cf80*/  IMAD.WIDE R88, R2.reuse, 0x4, R8 ;  /* 0x0000000402587825 */ /* 0x040fe200078e0208 */
[----:B------:R-:W-:Y:S03]  /*1cf90*/  BAR.SYNC.DEFER_BLOCKING 0x0 ;  /* 0x0000000000007b1d */ /* 0x000fe60000010000 */
[----:B--2---:R-:W-:-:S04]  /*1cfa0*/  IMAD.WIDE R86, R2, 0x4, R238 ;  /* 0x0000000402567825 */ /* 0x004fc800078e02ee */
[C---:B---3--:R-:W-:Y:S01]  /*1cfb0*/  IMAD.WIDE R84, R2.reuse, 0x4, R248 ;  /* 0x0000000402547825 */ /* 0x048fe200078e02f8 */
[----:B------:R2:W-:Y:S03]  /*1cfc0*/  STL.64 [R1+0x4f8], R88 ;  /* 0x0004f85801007387 */ /* 0x0005e60000100a00 */
[----:B----4-:R-:W-:Y:S01]  /*1cfd0*/  IMAD.WIDE R10, R2, 0x4, R250 ;  /* 0x00000004020a7825 */ /* 0x010fe200078e02fa */
[----:B------:R-:W3:Y:S04]  /*1cfe0*/  LDL.LU.64 R8, [R1+0xd48] ;  /* 0x000d480001087983 */ /* 0x000ee80000300a00 */
[----:B------:R4:W-:Y:S04]  /*1cff0*/  STL.64 [R1+0x508], R86 ;  /* 0x0005085601007387 */ /* 0x0009e80000100a00 */
[----:B------:R-:W3:Y:S04]  /*1d000*/  LDL.LU.64 R238, [R1+0xd40] ;  /* 0x000d400001ee7983 */ /* 0x000ee80000300a00 */
[----:B------:R1:W-:Y:S04]  /*1d010*/  STL.64 [R1+0x518], R84 ;  /* 0x0005185401007387 */ /* 0x0003e80000100a00 */
[----:B------:R1:W-:Y:S04]  /*1d020*/  STL.64 [R1+0x528], R10 ;  /* 0x0005280a01007387 */ /* 0x0003e80000100a00 */
[----:B------:R-:W3:Y:S04]  /*1d030*/  LDL.LU.64 R248, [R1+0xd38] ;  /* 0x000d380001f87983 */ /* 0x000ee80000300a00 */
[----:B------:R-:W3:Y:S04]  /*1d040*/  LDL.LU.64 R250, [R1+0xd30] ;  /* 0x000d300001fa7983 */ /* 0x000ee80000300a00 */
[----:B------:R-:W-:Y:S01]  /*1d050*/  @!PT LDS RZ, [RZ] ;  /* 0x00000000fffff984 */ /* 0x000fe20000000800 */
[----:B------:R-:W-:Y:S01]  /*1d060*/  @!PT LDS RZ, [RZ] ;  /* 0x00000000fffff984 */ /* 0x000fe20000000800 */
[----:B------:R-:W-:Y:S01]  /*1d070*/  @!PT LDS RZ, [RZ] ;  /* 0x00000000fffff984 */ /* 0x000fe20000000800 */
[----:B------:R2:W-:Y:S04]  /*1d080*/  LDGSTS.E [R82+0x60000], desc[UR16][R88.64], !P5 ;  /* 0x6000000058527fae */ /* 0x0005e8000e9a1010 */
[----:B------:R4:W-:Y:S01]  /*1d090*/  LDGSTS.E [R82+0x60200], desc[UR16][R86.64], !P5 ;  /* 0x6020000056527fae */ /* 0x0009e2000e9a1010 */
[----:B------:R-:W-:-:S03]  /*1d0a0*/  ISETP.GE.U32.AND P4, PT, R0, 0x7ffffdfd, PT ;  /* 0x7ffffdfd0000780c */ /* 0x000fc60003f86070 */
[----:B------:R1:W-:Y:S04]  /*1d0b0*/  LDGSTS.E [R82+0x60400], desc[UR16][R84.64], !P1 ;  /* 0x6040000054527fae */ /* 0x0003e8000c9a1010 */
[----:B------:R1:W-:Y:S01]  /*1d0c0*/  LDGSTS.E [R82+0x60600], desc[UR16][R10.64], !P1 ;  /* 0x606000000a527fae */ /* 0x0003e2000c9a1010 */
[----:B--2---:R-:W-:-:S04]  /*1d0d0*/  IMAD.WIDE R88, R2, 0x4, R240 ;  /* 0x0000000402587825 */ /* 0x004fc800078e02f0 */
[C---:B----4-:R-:W-:Y:S01]  /*1d0e0*/  IMAD.WIDE R86, R2.reuse, 0x4, R242 ;  /* 0x0000000402567825 */ /* 0x050fe200078e02f2 */
[----:B------:R3:W-:Y:S03]  /*1d0f0*/  STL.64 [R1+0x538], R88 ;  /* 0x0005385801007387 */ /* 0x0007e60000100a00 */
[C---:B-1----:R-:W-:Y:S01]  /*1d100*/  IMAD.WIDE R84, R2.reuse, 0x4, R244 ;  /* 0x0000000402547825 */ /* 0x042fe200078e02f4 */
[----:B------:R1:W-:Y:S03]  /*1d110*/  STL.64 [R1+0x548], R86 ;  /* 0x0005485601007387 */ /* 0x0003e60000100a00 */
[C---:B------:R-:W-:Y:S01]  /*1d120*/  IMAD.WIDE R10, R2.reuse, 0x4, R246 ;  /* 0x00000004020a7825 */ /* 0x040fe200078e02f6 */
[----:B------:R-:W2:Y:S04]  /*1d130*/  LDL.LU.64 R240, [R1+0xd28] ;  /* 0x000d280001f07983 */ /* 0x000ea80000300a00 */
[----:B------:R-:W4:Y:S04]  /*1d140*/  LDL.LU.64 R242, [R1+0xd20] ;  /* 0x000d200001f27983 */ /* 0x000f280000300a00 */
[----:B------:R1:W-:Y:S04]  /*1d150*/  STL.64 [R1+0x558], R84 ;  /* 0x0005585401007387 */ /* 0x0003e80000100a00 */
[----:B------:R1:W-:Y:S04]  /*1d160*/  STL.64 [R1+0x568], R10 ;  /* 0x0005680a01007387 */ /* 0x0003e80000100a00 */
[----:B------:R-:W4:Y:S04]  /*1d170*/  LDL.LU.64 R244, [R1+0xd18] ;  /* 0x000d180001f47983 */ /* 0x000f280000300a00 */
[----:B------:R3:W-:Y:S04]  /*1d180*/  LDGSTS.E [R82+0x60800], desc[UR16][R88.64], !P6 ;  /* 0x6080000058527fae */ /* 0x0007e8000f1a1010 */
[----:B------:R-:W4:Y:S04]  /*1d190*/  LDL.LU.64 R246, [R1+0xd10] ;  /* 0x000d100001f67983 */ /* 0x000f280000300a00 */
[----:B------:R1:W-:Y:S04]  /*1d1a0*/  LDGSTS.E [R82+0x60a00], desc[UR16][R86.64], !P6 ;  /* 0x60a0000056527fae */ /* 0x0003e8000f1a1010 */
[----:B------:R1:W-:Y:S04]  /*1d1b0*/  LDGSTS.E [R82+0x60c00], desc[UR16][R84.64], !P4 ;  /* 0x60c0000054527fae */ /* 0x0003e8000e1a1010 */
[----:B------:R1:W-:Y:S01]  /*1d1c0*/  LDGSTS.E [R82+0x60e00], desc[UR16][R10.64], !P4 ;  /* 0x60e000000a527fae */ /* 0x0003e2000e1a1010 */
[----:B---3--:R-:W-:-:S04]  /*1d1d0*/  IMAD.WIDE R88, R2, 0x4, R8 ;  /* 0x0000000402587825 */ /* 0x008fc800078e0208 */
[C---:B-1----:R-:W-:Y:S01]  /*1d1e0*/  IMAD.WIDE R86, R2.reuse, 0x4, R238 ;  /* 0x0000000402567825 */ /* 0x042fe200078e02ee */
[----:B------:R2:W-:Y:S04]  /*1d1f0*/  STL.64 [R1+0x578], R88 ;  /* 0x0005785801007387 */ /* 0x0005e80000100a00 */
[----:B------:R4:W-:Y:S04]  /*1d200*/  STL.64 [R1+0x588], R86 ;  /* 0x0005885601007387 */ /* 0x0009e80000100a00 */
[----:B------:R-:W3:Y:S01]  /*1d210*/  LDL.LU.64 R8, [R1+0xd08] ;  /* 0x000d080001087983 */ /* 0x000ee20000300a00 */
[----:B------:R-:W-:-:S03]  /*1d220*/  IMAD.WIDE R84, R2, 0x4, R248 ;  /* 0x0000000402547825 */ /* 0x000fc600078e02f8 */
[----:B------:R-:W3:Y:S01]  /*1d230*/  LDL.LU.64 R238, [R1+0xd00] ;  /* 0x000d000001ee7983 */ /* 0x000ee20000300a00 */
[----:B------:R-:W-:-:S03]  /*1d240*/  IMAD.WIDE R10, R2, 0x4, R250 ;  /* 0x00000004020a7825 */ /* 0x000fc600078e02fa */
[----:B------:R1:W-:Y:S04]  /*1d250*/  STL.64 [R1+0xd38], R84 ;  /* 0x000d385401007387 */ /* 0x0003e80000100a00 */
[----:B------:R1:W-:Y:S04]  /*1d260*/  STL.64 [R1+0xd30], R10 ;  /* 0x000d300a01007387 */ /* 0x0003e80000100a00 */
[----:B------:R-:W3:Y:S04]  /*1d270*/  LDL.LU.64 R248, [R1+0xcf8] ;  /* 0x000cf80001f87983 */ /* 0x000ee80000300a00 */
[----:B------:R-:W3:Y:S01]  /*1d280*/  LDL.LU.64 R250, [R1+0xcf0] ;  /* 0x000cf00001fa7983 */ /* 0x000ee20000300a00 */
[----:B------:R-:W-:-:S02]  /*1d290*/  IADD3 R0, PT, PT, R252, -0x186, RZ ;  /* 0xfffffe7afc007810 */ /* 0x000fc40007ffe0ff */
[----:B------:R-:W-:Y:S01]  /*1d2a0*/  ISETP.GE.U32.AND P5, PT, R93, 0x7ffffdfc, PT ;  /* 0x7ffffdfc5d00780c */ /* 0x000fe20003fa6070 */
[----:B------:R-:W1:Y:S01]  /*1d2b0*/  LDC R252, c[0x0][0x3a0] ;  /* 0x0000e800fffc7b82 */ /* 0x000e620000000800 */
[----:B------:R-:W-:Y:S01]  /*1d2c0*/  ISETP.GE.U32.AND P1, PT, R0, 0x7ffffdfb, PT ;  /* 0x7ffffdfb0000780c */ /* 0x000fe20003f26070 */
[----:B------:R-:W-:Y:S02]  /*1d2d0*/  VIADD R93, R7, 0xfffffe79 ;  /* 0xfffffe79075d7836 */ /* 0x000fe40000000000 */
[----:B------:R-:W-:-:S03]  /*1d2e0*/  VIADD R0, R5, 0xfffffe78 ;  /* 0xfffffe7805007836 */ /* 0x000fc60000000000 */
[----:B------:R-:W-:Y:S01]  /*1d2f0*/  ISETP.GE.U32.AND P6, PT, R93, 0x7ffffdfa, PT ;  /* 0x7ffffdfa5d00780c */ /* 0x000fe20003fc6070 */
[----:B------:R-:W1:Y:S04]  /*1d300*/  LDC R7, c[0x0][0x3a0] ;  /* 0x0000e800ff077b82 */ /* 0x000e680000000800 */
[----:B------:R2:W-:Y:S04]  /*1d310*/  LDGSTS.E [R82+0x61000], desc[UR16][R88.64], !P5 ;  /* 0x6100000058527fae */ /* 0x0005e8000e9a1010 */
[----:B------:R4:W-:Y:S01]  /*1d320*/  LDGSTS.E [R82+0x61200], desc[UR16][R86.64], !P5 ;  /* 0x6120000056527fae */ /* 0x0009e2000e9a1010 */
[----:B------:R-:W-:Y:S01]  /*1d330*/  ISETP.GE.U32.AND P4, PT, R0, 0x7ffffdf9, PT ;  /* 0x7ffffdf90000780c */ /* 0x000fe20003f86070 */
[----:B------:R-:W3:Y:S02]  /*1d340*/  LDC R5, c[0x0][0x3a0] ;  /* 0x0000e800ff057b82 */ /* 0x000ee40000000800 */
        /* <DEDUP_REMOVED lines=19> */
[C---:B--2---:R-:W-:Y:S01]  /*1d480*/  IMAD.WIDE R86, R2.reuse, 0x4, R238 ;  /* 0x0000000402567825 */ /* 0x044fe200078e02ee */
        /* <DEDUP_REMOVED lines=20> */
[----:B------:R-:W3:Y:S03]  /*1d5d0*/  LDC R252, c[0x0][0x3a0] ;  /* 0x0000e800fffc7b82 */ /* 0x000ee60000000800 */
[----:B------:R2:W-:Y:S01]  /*1d5e0*/  LDGSTS.E [R82+0x62200], desc[UR16][R86.64], !P5 ;  /* 0x6220000056527fae */ /* 0x0005e2000e9a1010 */
[----:B------:R-:W-:-:S03]  /*1d5f0*/  ISETP.GE.U32.AND P4, PT, R0, 0x7ffffdf5, PT ;  /* 0x7ffffdf50000780c */ /* 0x000fc60003f86070 */
[----:B------:R1:W-:Y:S01]  /*1d600*/  LDGSTS.E [R82+0x62400], desc[UR16][R84.64], !P1 ;  /* 0x6240000054527fae */ /* 0x0003e2000c9a1010 */
[----:B------:R-:W3:Y:S03]  /*1d610*/  LDC R6, c[0x0][0x3a0] ;  /* 0x0000e800ff067b82 */ /* 0x000ee60000000800 */
[----:B------:R1:W-:Y:S01]  /*1d620*/  LDGSTS.E [R82+0x62600], desc[UR16][R10.64], !P1 ;  /* 0x626000000a527fae */ /* 0x0003e2000c9a1010 */
[----:B----4-:R-:W-:-:S04]  /*1d630*/  IMAD.WIDE R88, R2, 0x4, R240 ;  /* 0x0000000402587825 */ /* 0x010fc800078e02f0 */
[C---:B--2---:R-:W-:Y:S01]  /*1d640*/  IMAD.WIDE R86, R2.reuse, 0x4, R242 ;  /* 0x0000000402567825 */ /* 0x044fe200078e02f2 */
[----:B------:R3:W-:Y:S04]  /*1d650*/  STL.64 [R1+0xce8], R88 ;  /* 0x000ce85801007387 */ /* 0x0007e80000100a00 */
[----:B------:R2:W-:Y:S04]  /*1d660*/  STL.64 [R1+0xce0], R86 ;  /* 0x000ce05601007387 */ /* 0x0005e80000100a00 */
[----:B------:R-:W4:Y:S04]  /*1d670*/  LDL.LU.64 R240, [R1+0xca8] ;  /* 0x000ca80001f07983 */ /* 0x000f280000300a00 */
[----:B------:R-:W4:Y:S01]  /*1d680*/  LDL.LU.64 R242, [R1+0xca0] ;  /* 0x000ca00001f27983 */ /* 0x000f220000300a00 */
[----:B-1----:R-:W-:-:S03]  /*1d690*/  IMAD.WIDE R84, R2, 0x4, R244 ;  /* 0x0000000402547825 */ /* 0x002fc600078e02f4 */
[----:B------:R3:W-:Y:S01]  /*1d6a0*/  LDGSTS.E [R82+0x62800], desc[UR16][R88.64], !P6 ;  /* 0x6280000058527fae */ /* 0x0007e2000f1a1010 */
[----:B------:R-:W-:-:S03]  /*1d6b0*/  IMAD.WIDE R10, R2, 0x4, R246 ;  /* 0x00000004020a7825 */ /* 0x000fc600078e02f6 */
[----:B------:R1:W-:Y:S04]  /*1d6c0*/  STL.64 [R1+0xcd8], R84 ;  /* 0x000cd85401007387 */ /* 0x0003e80000100a00 */
[----:B------:R1:W-:Y:S04]  /*1d6d0*/  STL.64 [R1+0xcd0], R10 ;  /* 0x000cd00a01007387 */ /* 0x0003e80000100a00 */
[----:B------:R-:W4:Y:S04]  /*1d6e0*/  LDL.LU.64 R244, [R1+0xc98] ;  /* 0x000c980001f47983 */ /* 0x000f280000300a00 */
        /* <DEDUP_REMOVED lines=37> */
[----:B------:R-:W4:Y:S04]  /*1d940*/  LDL.LU.64 R242, [R1+0xc60] ;  /* 0x000c600001f27983 */ /* 0x000f280000300a00 */
[----:B------:R3:W-:Y:S01]  /*1d950*/  LDGSTS.E [R82+0x63800], desc[UR16][R88.64], !P6 ;  /* 0x6380000058527fae */ /* 0x0007e2000f1a1010 */
        /* <DEDUP_REMOVED lines=833> */
[----:B------:R3:W-:Y:S04]  /*20d70*/  LDGSTS.E [R82+0x76800], desc[UR16][R88.64], !P6 ;  /* 0x7680000058527fae */ /* 0x0007e8000f1a1010 */
[----:B------:R2:W-:Y:S01]  /*20d80*/  LDGSTS.E [R82+0x76a00], desc[UR16][R86.64], !P6 ;  /* 0x76a0000056527fae */ /* 0x0005e2000f1a1010 */
[----:B-1----:R-:W-:-:S03]  /*20d90*/  IMAD.WIDE R84, R2, 0x4, R244 ;  /* 0x0000000402547825 */ /* 0x002fc600078e02f4 */
[----:B------:R-:W4:Y:S01]  /*20da0*/  LDL.LU.64 R244, [R1+0xf8] ;  /* 0x0000f80001f47983 */ /* 0x000f220000300a00 */
[----:B------:R-:W-:-:S03]  /*20db0*/  IMAD.WIDE R10, R2, 0x4, R246 ;  /* 0x00000004020a7825 */ /* 0x000fc600078e02f6 */
[----:B------:R-:W4:Y:S04]  /*20dc0*/  LDL.LU.64 R240, [R1+0xf0] ;  /* 0x0000f00001f07983 */ /* 0x000f280000300a00 */
[----:B------:R-:W-:Y:S04]  /*20dd0*/  STL.64 [R1+0x7b8], R84 ;  /* 0x0007b85401007387 */ /* 0x000fe80000100a00 */
[----:B------:R1:W-:Y:S04]  /*20de0*/  STL.64 [R1+0x7b0], R10 ;  /* 0x0007b00a01007387 */ /* 0x0003e80000100a00 */
[----:B------:R-:W4:Y:S04]  /*20df0*/  LDL.LU.64 R242, [R1+0xe8] ;  /* 0x0000e80001f27983 */ /* 0x000f280000300a00 */
[----:B------:R-:W4:Y:S04]  /*20e00*/  LDL.LU.64 R246, [R1+0xe0] ;  /* 0x0000e00001f67983 */ /* 0x000f280000300a00 */
[----:B------:R1:W-:Y:S04]  /*20e10*/  LDGSTS.E [R82+0x76c00], desc[UR16][R84.64], !P4 ;  /* 0x76c0000054527fae */ /* 0x0003e8000e1a1010 */
[----:B------:R-:W-:Y:S01]  /*20e20*/  LDGSTS.E [R82+0x76e00], desc[UR16][R10.64], !P4 ;  /* 0x76e000000a527fae */ /* 0x000fe2000e1a1010 */
[----:B---3--:R-:W-:-:S04]  /*20e30*/  IMAD.WIDE R88, R2, 0x4, R8 ;  /* 0x0000000402587825 */ /* 0x008fc800078e0208 */
[C---:B--2---:R-:W-:Y:S01]  /*20e40*/  IMAD.WIDE R86, R2.reuse, 0x4, R238 ;  /* 0x0000000402567825 */ /* 0x044fe200078e02ee */
[----:B------:R2:W-:Y:S04]  /*20e50*/  STL.64 [R1+0x7a8], R88 ;  /* 0x0007a85801007387 */ /* 0x0005e80000100a00 */
[----:B------:R3:W-:Y:S04]  /*20e60*/  STL.64 [R1+0x7a0], R86 ;  /* 0x0007a05601007387 */ /* 0x0007e80000100a00 */
[----:B-1----:R-:W4:Y:S01]  /*20e70*/  LDL.LU.64 R10, [R1+0xd8] ;  /* 0x0000d800010a7983 */ /* 0x002f220000300a00 */
[----:B------:R-:W-:-:S03]  /*20e80*/  IMAD.WIDE R84, R2, 0x4, R248 ;  /* 0x0000000402547825 */ /* 0x000fc600078e02f8 */
        /* <DEDUP_REMOVED lines=9> */
[----:B------:R-:W-:Y:S01]  /*20f20*/  ISETP.GE.U32.AND P5, PT, R93, 0x7ffffda4, PT ;  /* 0x7ffffda45d00780c */ /* 0x000fe20003fa6070 */
[----:B------:R-:W-:Y:S01]  /*20f30*/  VIADD R93, R252, 0xfffffe21 ;  /* 0xfffffe21fc5d7836 */ /* 0x000fe20000000000 */
[----:B------:R-:W-:-:S04]  /*20f40*/  ISETP.GE.U32.AND P1, PT, R0, 0x7ffffda3, PT ;  /* 0x7ffffda30000780c */ /* 0x000fc80003f26070 */
[----:B------:R-:W1:Y:S01]  /*20f50*/  LDC R4, c[0x0][0x3a0] ;  /* 0x0000e800ff047b82 */ /* 0x000e620000000800 */
[----:B------:R-:W-:Y:S02]  /*20f60*/  IADD3 R0, PT, PT, R6, -0x1e0, RZ ;  /* 0xfffffe2006007810 */ /* 0x000fe40007ffe0ff */
[----:B------:R-:W-:-:S04]  /*20f70*/  ISETP.GE.U32.AND P6, PT, R93, 0x7ffffda2, PT ;  /* 0x7ffffda25d00780c */ /* 0x000fc80003fc6070 */
[----:B------:R2:W-:Y:S01]  /*20f80*/  LDGSTS.E [R82+0x77000], desc[UR16][R88.64], !P5 ;  /* 0x7700000058527fae */ /* 0x0005e2000e9a1010 */
[----:B------:R-:W2:Y:S01]  /*20f90*/  LDC R6, c[0x0][0x3a0] ;  /* 0x0000e800ff067b82 */ /* 0x000ea20000000800 */
[----:B------:R-:W-:Y:S02]  /*20fa0*/  ISETP.GE.U32.AND P4, PT, R0, 0x7ffffda1, PT ;  /* 0x7ffffda10000780c */ /* 0x000fe40003f86070 */
[----:B------:R3:W-:Y:S01]  /*20fb0*/  LDGSTS.E [R82+0x77200], desc[UR16][R86.64], !P5 ;  /* 0x7720000056527fae */ /* 0x0007e2000e9a1010 */
[----:B------:R-:W-:-:S03]  /*20fc0*/  VIADD R0, R5, 0xfffffe1e ;  /* 0xfffffe1e05007836 */ /* 0x000fc60000000000 */
[----:B------:R1:W-:Y:S01]  /*20fd0*/  LDGSTS.E [R82+0x77400], desc[UR16][R84.64], !P1 ;  /* 0x7740000054527fae */ /* 0x0003e2000c9a1010 */
[----:B------:R-:W-:Y:S01]  /*20fe0*/  VIADD R93, R7, 0xfffffe1f ;  /* 0xfffffe1f075d7836 */ /* 0x000fe20000000000 */
[----:B------:R-:W4:Y:S02]  /*20ff0*/  LDC R5, c[0x0][0x3a0] ;  /* 0x0000e800ff057b82 */ /* 0x000f240000000800 */
[----:B------:R1:W-:Y:S01]  /*21000*/  LDGSTS.E [R82+0x77600], desc[UR16][R8.64], !P1 ;  /* 0x7760000008527fae */ /* 0x0003e2000c9a1010 */
[----:B------:R-:W-:Y:S01]  /*21010*/  ISETP.GE.U32.AND P1, PT, R0, 0x7ffffd9f, PT ;  /* 0x7ffffd9f0000780c */ /* 0x000fe20003f26070 */
[----:B-1----:R-:W-:-:S04]  /*21020*/  VIADD R0, R4, 0xfffffe1c ;  /* 0xfffffe1c04007836 */ /* 0x002fc80000000000 */
[----:B------:R-:W1:Y:S01]  /*21030*/  LDC R252, c[0x0][0x3a0] ;  /* 0x0000e800fffc7b82 */ /* 0x000e620000000800 */
[----:B----4-:R-:W-:-:S04]  /*21040*/  IMAD.WIDE R244, R2, 0x4, R244 ;  /* 0x0000000402f47825 */ /* 0x010fc800078e02f4 */
[C---:B--2---:R-:W-:Y:S01]  /*21050*/  IMAD.WIDE R88, R2.reuse, 0x4, R240 ;  /* 0x0000000402587825 */ /* 0x044fe200078e02f0 */
[----:B------:R2:W-:Y:S03]  /*21060*/  STL.64 [R1+0x788], R244 ;  /* 0x000788f401007387 */ /* 0x0005e60000100a00 */
[C---:B---3--:R-:W-:Y:S01]  /*21070*/  IMAD.WIDE R86, R2.reuse, 0x4, R242 ;  /* 0x0000000402567825 */ /* 0x048fe200078e02f2 */
[----:B------:R3:W-:Y:S03]  /*21080*/  STL.64 [R1+0x780], R88 ;  /* 0x0007805801007387 */ /* 0x0007e60000100a00 */
[----:B------:R-:W-:Y:S01]  /*21090*/  IMAD.WIDE R84, R2, 0x4, R246 ;  /* 0x0000000402547825 */ /* 0x000fe200078e02f6 */
[----:B------:R-:W4:Y:S01]  /*210a0*/  LDL.LU.64 R240, [R1+0xb8] ;  /* 0x0000b80001f07983 */ /* 0x000f220000300a00 */
[----:B------:R-:W-:Y:S01]  /*210b0*/  ISETP.GE.U32.AND P5, PT, R93, 0x7ffffda0, PT ;  /* 0x7ffffda05d00780c */ /* 0x000fe20003fa6070 */
[----:B------:R-:W1:Y:S02]  /*210c0*/  LDC R4, c[0x0][0x3a0] ;  /* 0x0000e800ff047b82 */ /* 0x000e640000000800 */
[----:B------:R-:W4:Y:S04]  /*210d0*/  LDL.LU.64 R242, [R1+0xb0] ;  /* 0x0000b00001f27983 */ /* 0x000f280000300a00 */
[----:B------:R1:W-:Y:S02]  /*210e0*/  STL.64 [R1+0x778], R86 ;  /* 0x0007785601007387 */ /* 0x0003e40000100a00 */
[----:B------:R-:W1:Y:S02]  /*210f0*/  LDC R8, c[0x0][0x3a0] ;  /* 0x0000e800ff087b82 */ /* 0x000e640000000800 */
[----:B------:R-:W-:Y:S04]  /*21100*/  LDGSTS.E [R82+0x77800], desc[UR16][R244.64], !P6 ;  /* 0x77800000f4527fae */ /* 0x000fe8000f1a1010 */
[----:B------:R1:W-:Y:S02]  /*21110*/  STL.64 [R1+0x770], R84 ;  /* 0x0007705401007387 */ /* 0x0003e40000100a00 */
[----:B------:R-:W1:Y:S02]  /*21120*/  LDC R9, c[0x0][0x3a0] ;  /* 0x0000e800ff097b82 */ /* 0x000e640000000800 */
[----:B------:R3:W-:Y:S04]  /*21130*/  LDGSTS.E [R82+0x77a00], desc[UR16][R88.64], !P6 ;  /* 0x77a0000058527fae */ /* 0x0007e8000f1a1010 */
[----:B--2---:R-:W2:Y:S04]  /*21140*/  LDL.LU.64 R244, [R1+0xa8] ;  /* 0x0000a80001f47983 */ /* 0x004ea80000300a00 */
[----:B------:R-:W2:Y:S04]  /*21150*/  LDL.LU.64 R246, [R1+0xa0] ;  /* 0x0000a00001f67983 */ /* 0x000ea80000300a00 */
[----:B------:R1:W-:Y:S04]  /*21160*/  LDGSTS.E [R82+0x77c00], desc[UR16][R86.64], !P4 ;  /* 0x77c0000056527fae */ /* 0x0003e8000e1a1010 */
[----:B------:R1:W-:Y:S01]  /*21170*/  LDGSTS.E [R82+0x77e00], desc[UR16][R84.64], !P4 ;  /* 0x77e0000054527fae */ /* 0x0003e2000e1a1010 */
[----:B------:R-:W-:-:S02]  /*21180*/  ISETP.GE.U32.AND P4, PT, R0, 0x7ffffd9d, PT ;  /* 0x7ffffd9d0000780c */ /* 0x000fc40003f86070 */
[----:B------:R-:W-:Y:S01]  /*21190*/  IADD3 R0, PT, PT, R6, -0x1e6, RZ ;  /* 0xfffffe1a06007810 */ /* 0x000fe20007ffe0ff */
        /* <DEDUP_REMOVED lines=13> */
[----:B------:R-:W1:Y:S01]  /*21270*/  LDC R201, c[0x0][0x3a0] ;  /* 0x0000e800ffc97b82 */ /* 0x000e620000000800 */
[----:B------:R4:W-:Y:S01]  /*21280*/  LDGSTS.E [R82+0x78000], desc[UR16][R88.64], !P5 ;  /* 0x7800000058527fae */ /* 0x0009e2000e9a1010 */
[----:B------:R-:W-:-:S03]  /*21290*/  ISETP.GE.U32.AND P6, PT, R93, 0x7ffffd9e, PT ;  /* 0x7ffffd9e5d00780c */ /* 0x000fc60003fc6070 */
[----:B------:R1:W-:Y:S04]  /*212a0*/  LDGSTS.E [R82+0x78200], desc[UR16][R86.64], !P5 ;  /* 0x7820000056527fae */ /* 0x0003e8000e9a1010 */
[----:B------:R2:W-:Y:S04]  /*212b0*/  LDGSTS.E [R82+0x78400], desc[UR16][R84.64], !P1 ;  /* 0x7840000054527fae */ /* 0x0005e8000c9a1010 */
[----:B------:R1:W-:Y:S01]  /*212c0*/  LDGSTS.E [R82+0x78600], desc[UR16][R10.64], !P1 ;  /* 0x786000000a527fae */ /* 0x0003e2000c9a1010 */
[----:B------:R-:W-:Y:S01]  /*212d0*/  ISETP.GE.U32.AND P1, PT, R0, 0x7ffffd9b, PT ;  /* 0x7ffffd9b0000780c */ /* 0x000fe20003f26070 */
[----:B------:R-:W-:-:S02]  /*212e0*/  VIADD R0, R5, 0xfffffe18 ;  /* 0xfffffe1805007836 */ /* 0x000fc40000000000 */
[----:B----4-:R-:W-:-:S04]  /*212f0*/  IMAD.WIDE R88, R2, 0x4, R240 ;  /* 0x0000000402587825 */ /* 0x010fc800078e02f0 */
[C---:B-1----:R-:W-:Y:S01]  /*21300*/  IMAD.WIDE R86, R2.reuse, 0x4, R242 ;  /* 0x0000000402567825 */ /* 0x042fe200078e02f2 */
[----:B------:R-:W-:Y:S04]  /*21310*/  STL.64 [R1+0x748], R88 ;  /* 0x0007485801007387 */ /* 0x000fe80000100a00 */
[----:B------:R-:W-:Y:S04]  /*21320*/  STL.64 [R1+0x740], R86 ;  /* 0x0007405601007387 */ /* 0x000fe80000100a00 */
[----:B------:R-:W4:Y:S04]  /*21330*/  LDL.LU.64 R242, [R1+0x78] ;  /* 0x0000780001f27983 */ /* 0x000f280000300a00 */
[----:B------:R-:W4:Y:S04]  /*21340*/  LDL.LU.64 R240, [R1+0x70] ;  /* 0x0000700001f07983 */ /* 0x000f280000300a00 */
[----:B------:R-:W-:Y:S01]  /*21350*/  LDGSTS.E [R82+0x78800], desc[UR16][R88.64], !P6 ;  /* 0x7880000058527fae */ /* 0x000fe2000f1a1010 */
[----:B--2---:R-:W-:-:S03]  /*21360*/  IMAD.WIDE R84, R2, 0x4, R244 ;  /* 0x0000000402547825 */ /* 0x004fc600078e02f4 */
[----:B------:R-:W-:Y:S01]  /*21370*/  LDGSTS.E [R82+0x78a00], desc[UR16][R86.64], !P6 ;  /* 0x78a0000056527fae */ /* 0x000fe2000f1a1010 */
[----:B------:R-:W-:-:S03]  /*21380*/  IMAD.WIDE R10, R2, 0x4, R246 ;  /* 0x00000004020a7825 */ /* 0x000fc600078e02f6 */
[----:B------:R1:W-:Y:S04]  /*21390*/  STL.64 [R1+0x738], R84 ;  /* 0x0007385401007387 */ /* 0x0003e80000100a00 */
[----:B------:R2:W-:Y:S04]  /*213a0*/  STL.64 [R1+0x730], R10 ;  /* 0x0007300a01007387 */ /* 0x0005e80000100a00 */
[----:B------:R-:W4:Y:S04]  /*213b0*/  LDL.LU.64 R244, [R1+0x68] ;  /* 0x0000680001f47983 */ /* 0x000f280000300a00 */
[----:B------:R-:W4:Y:S04]  /*213c0*/  LDL.LU.64 R246, [R1+0x60] ;  /* 0x0000600001f67983 */ /* 0x000f280000300a00 */
[----:B------:R1:W-:Y:S04]  /*213d0*/  LDGSTS.E [R82+0x78c00], desc[UR16][R84.64], !P4 ;  /* 0x78c0000054527fae */ /* 0x0003e8000e1a1010 */
[----:B------:R2:W-:Y:S01]  /*213e0*/  LDGSTS.E [R82+0x78e00], desc[UR16][R10.64], !P4 ;  /* 0x78e000000a527fae */ /* 0x0005e2000e1a1010 */
[----:B------:R-:W-:Y:S01]  /*213f0*/  ISETP.GE.U32.AND P4, PT, R0, 0x7ffffd99, PT ;  /* 0x7ffffd990000780c */ /* 0x000fe20003f86070 */
[----:B------:R-:W-:-:S02]  /*21400*/  VIADD R0, R4, 0xfffffe16 ;  /* 0xfffffe1604007836 */ /* 0x000fc40000000000 */
[----:B------:R-:W-:Y:S02]  /*21410*/  VIADD R93, R252, 0xfffffe1b ;  /* 0xfffffe1bfc5d7836 */ /* 0x000fe40000000000 */
[----:B------:R-:W2:Y:S08]  /*21420*/  LDC R252, c[0x0][0x3a0] ;  /* 0x0000e800fffc7b82 */ /* 0x000eb00000000800 */
[----:B-1----:R-:W1:Y:S08]  /*21430*/  LDC R85, c[0x0][0x3a0] ;  /* 0x0000e800ff557b82 */ /* 0x002e700000000800 */
[----:B------:R-:W1:Y:S01]  /*21440*/  LDC R84, c[0x0][0x3a0] ;  /* 0x0000e800ff547b82 */ /* 0x000e620000000800 */
[----:B---3--:R-:W-:-:S04]  /*21450*/  IMAD.WIDE R86, R2, 0x4, R6 ;  /* 0x0000000402567825 */ /* 0x008fc800078e0206 */
[C---:B--2---:R-:W-:Y:S01]  /*21460*/  IMAD.WIDE R10, R2.reuse, 0x4, R238 ;  /* 0x00000004020a7825 */ /* 0x044fe200078e02ee */
[----:B------:R-:W-:Y:S04]  /*21470*/  STL.64 [R1+0x728], R86 ;  /* 0x0007285601007387 */ /* 0x000fe80000100a00 */
[----:B------:R-:W-:Y:S01]  /*21480*/  STL.64 [R1+0x720], R10 ;  /* 0x0007200a01007387 */ /* 0x000fe20000100a00 */
[----:B------:R-:W-:-:S03]  /*21490*/  IMAD.WIDE R6, R2, 0x4, R248 ;  /* 0x0000000402067825 */ /* 0x000fc600078e02f8 */
[----:B------:R-:W2:Y:S01]  /*214a0*/  LDL.LU.64 R248, [R1+0x58] ;  /* 0x0000580001f87983 */ /* 0x000ea20000300a00 */
[----:B------:R-:W-:-:S03]  /*214b0*/  IMAD.WIDE R4, R2, 0x4, R250 ;  /* 0x0000000402047825 */ /* 0x000fc600078e02fa */
[----:B------:R3:W-:Y:S04]  /*214c0*/  STL.64 [R1+0x718], R6 ;  /* 0x0007180601007387 */ /* 0x0007e80000100a00 */
[----:B------:R1:W-:Y:S04]  /*214d0*/  STL.64 [R1+0x710], R4 ;  /* 0x0007100401007387 */ /* 0x0003e80000100a00 */
[----:B------:R-:W2:Y:S01]  /*214e0*/  LDL.LU.64 R250, [R1+0x50] ;  /* 0x0000500001fa7983 */ /* 0x000ea20000300a00 */
[----:B------:R-:W-:Y:S01]  /*214f0*/  ISETP.GE.U32.AND P5, PT, R93, 0x7ffffd9c, PT ;  /* 0x7ffffd9c5d00780c */ /* 0x000fe20003fa6070 */
[----:B------:R-:W-:-:S02]  /*21500*/  VIADD R93, R8, 0xfffffe19 ;  /* 0xfffffe19085d7836 */ /* 0x000fc40000000000 */
[----:B------:R-:W4:Y:S03]  /*21510*/  LDC R8, c[0x0][0x3a0] ;  /* 0x0000e800ff087b82 */ /* 0x000f260000000800 */
[----:B------:R-:W-:-:S07]  /*21520*/  ISETP.GE.U32.AND P6, PT, R93, 0x7ffffd9a, PT ;  /* 0x7ffffd9a5d00780c */ /* 0x000fce0003fc6070 */
[----:B------:R1:W-:Y:S04]  /*21530*/  LDGSTS.E [R82+0x79000], desc[UR16][R86.64], !P5 ;  /* 0x7900000056527fae */ /* 0x0003e8000e9a1010 */
[----:B------:R1:W-:Y:S04]  /*21540*/  LDGSTS.E [R82+0x79200], desc[UR16][R10.64], !P5 ;  /* 0x792000000a527fae */ /* 0x0003e8000e9a1010 */
[----:B------:R-:W-:Y:S01]  /*21550*/  LDGSTS.E [R82+0x79400], desc[UR16][R6.64], !P1 ;  /* 0x7940000006527fae */ /* 0x000fe2000c9a1010 */
[----:B------:R-:W-:Y:S02]  /*21560*/  IADD3 R93, PT, PT, R201, -0x1e9, RZ ;  /* 0xfffffe17c95d7810 */ /* 0x000fe40007ffe0ff */
[----:B------:R-:W2:Y:S01]  /*21570*/  LDC R201, c[0x0][0x3a0] ;  /* 0x0000e800ffc97b82 */ /* 0x000ea20000000800 */
[----:B------:R-:W-:Y:S01]  /*21580*/  LDGSTS.E [R82+0x79600], desc[UR16][R4.64], !P1 ;  /* 0x7960000004527fae */ /* 0x000fe2000c9a1010 */
[----:B------:R-:W-:-:S03]  /*21590*/  ISETP.GE.U32.AND P5, PT, R93, 0x7ffffd98, PT ;  /* 0x7ffffd985d00780c */ /* 0x000fc60003fa6070 */
[----:B---3--:R-:W3:Y:S04]  /*215a0*/  LDL.LU.64 R6, [R1+0x48] ;  /* 0x0000480001067983 */ /* 0x008ee80000300a00 */
[----:B-1----:R-:W3:Y:S01]  /*215b0*/  LDL.LU.64 R4, [R1+0x40] ;  /* 0x0000400001047983 */ /* 0x002ee20000300a00 */
[----:B------:R-:W-:Y:S01]  /*215c0*/  VIADD R93, R252, 0xfffffe15 ;  /* 0xfffffe15fc5d7836 */ /* 0x000fe20000000000 */
[----:B------:R-:W-:Y:S01]  /*215d0*/  ISETP.GE.U32.AND P1, PT, R0, 0x7ffffd97, PT ;  /* 0x7ffffd970000780c */ /* 0x000fe20003f26070 */
[----:B------:R-:W1:Y:S01]  /*215e0*/  LDC R252, c[0x0][0x3a0] ;  /* 0x0000e800fffc7b82 */ /* 0x000e620000000800 */
[----:B------:R-:W-:Y:S01]  /*215f0*/  IADD3 R0, PT, PT, R9, -0x1ec, RZ ;  /* 0xfffffe1409007810 */ /* 0x000fe20007ffe0ff */
[----:B----4-:R-:W-:-:S04]  /*21600*/  IMAD.WIDE R242, R2, 0x4, R242 ;  /* 0x0000000402f27825 */ /* 0x010fc800078e02f2 */
[C---:B------:R-:W-:Y:S01]  /*21610*/  IMAD.WIDE R88, R2.reuse, 0x4, R240 ;  /* 0x0000000402587825 */ /* 0x040fe200078e02f0 */
[----:B------:R4:W-:Y:S04]  /*21620*/  STL.64 [R1+0x708], R242 ;  /* 0x000708f201007387 */ /* 0x0009e80000100a00 */
[----:B------:R-:W-:Y:S04]  /*21630*/  STL.64 [R1+0x700], R88 ;  /* 0x0007005801007387 */ /* 0x000fe80000100a00 */
[----:B------:R-:W3:Y:S04]  /*21640*/  LDL.LU.64 R238, [R1+0x38] ;  /* 0x0000380001ee7983 */ /* 0x000ee80000300a00 */
[----:B------:R-:W3:Y:S04]  /*21650*/  LDL.LU.64 R240, [R1+0x30] ;  /* 0x0000300001f07983 */ /* 0x000ee80000300a00 */
[----:B------:R-:W-:Y:S01]  /*21660*/  LDGSTS.E [R82+0x79800], desc[UR16][R242.64], !P6 ;  /* 0x79800000f2527fae */ /* 0x000fe2000f1a1010 */
[----:B------:R-:W-:-:S03]  /*21670*/  IMAD.WIDE R86, R2, 0x4, R244 ;  /* 0x0000000402567825 */ /* 0x000fc600078e02f4 */
[----:B------:R-:W-:Y:S01]  /*21680*/  LDGSTS.E [R82+0x79a00], desc[UR16][R88.64], !P6 ;  /* 0x79a0000058527fae */ /* 0x000fe2000f1a1010 */
[----:B------:R-:W-:-:S03]  /*21690*/  IMAD.WIDE R10, R2, 0x4, R246 ;  /* 0x00000004020a7825 */ /* 0x000fc600078e02f6 */
[----:B------:R1:W-:Y:S04]  /*216a0*/  STL.64 [R1+0x6f8], R86 ;  /* 0x0006f85601007387 */ /* 0x0003e80000100a00 */
[----:B------:R2:W-:Y:S04]  /*216b0*/  STL.64 [R1+0x6f0], R10 ;  /* 0x0006f00a01007387 */ /* 0x0005e80000100a00 */
[----:B----4-:R-:W4:Y:S04]  /*216c0*/  LDL.LU.64 R242, [R1+0x28] ;  /* 0x0000280001f27983 */ /* 0x010f280000300a00 */
[----:B------:R1:W-:Y:S04]  /*216d0*/  LDGSTS.E [R82+0x79c00], desc[UR16][R86.64], !P4 ;  /* 0x79c0000056527fae */ /* 0x0003e8000e1a1010 */
[----:B------:R-:W4:Y:S04]  /*216e0*/  LDL.LU.64 R244, [R1+0x20] ;  /* 0x0000200001f47983 */ /* 0x000f280000300a00 */
[----:B------:R2:W-:Y:S01]  /*216f0*/  LDGSTS.E [R82+0x79e00], desc[UR16][R10.64], !P4 ;  /* 0x79e000000a527fae */ /* 0x0005e2000e1a1010 */
[----:B------:R-:W-:Y:S01]  /*21700*/  ISETP.GE.U32.AND P6, PT, R93, 0x7ffffd96, PT ;  /* 0x7ffffd965d00780c */ /* 0x000fe20003fc6070 */
[----:B------:R-:W-:-:S02]  /*21710*/  VIADD R93, R8, 0xfffffe13 ;  /* 0xfffffe13085d7836 */ /* 0x000fc40000000000 */
[----:B------:R-:W4:Y:S01]  /*21720*/  LDL.LU.64 R246, [R1+0x18] ;  /* 0x0000180001f67983 */ /* 0x000f220000300a00 */
[----:B-1----:R-:W1:Y:S08]  /*21730*/  LDC R87, c[0x0][0x3a0] ;  /* 0x0000e800ff577b82 */ /* 0x002e700000000800 */
[----:B------:R-:W1:Y:S01]  /*21740*/  LDC R86, c[0x0][0x3a0] ;  /* 0x0000e800ff567b82 */ /* 0x000e620000000800 */
[----:B--2---:R-:W-:-:S02]  /*21750*/  IMAD.WIDE R10, R2, 0x4, R248 ;  /* 0x00000004020a7825 */ /* 0x004fc400078e02f8 */
[----:B------:R-:W2:Y:S04]  /*21760*/  LDL.LU.64 R248, [R1+0x10] ;  /* 0x0000100001f87983 */ /* 0x000ea80000300a00 */
[----:B------:R1:W-:Y:S01]  /*21770*/  STL.64 [R1+0x6e8], R10 ;  /* 0x0006e80a01007387 */ /* 0x0003e20000100a00 */
[----:B------:R-:W-:Y:S01]  /*21780*/  ISETP.GE.U32.AND P4, PT, R0, 0x7ffffd95, PT ;  /* 0x7ffffd950000780c */ /* 0x000fe20003f86070 */
[----:B------:R-:W-:Y:S02]  /*21790*/  IMAD.WIDE R8, R2, 0x4, R250 ;  /* 0x0000000402087825 */ /* 0x000fe400078e02fa */
[----:B------:R-:W-:Y:S04]  /*217a0*/  LDGSTS.E [R82+0x7a000], desc[UR16][R10.64], !P5 ;  /* 0x7a0000000a527fae */ /* 0x000fe8000e9a1010 */
[----:B------:R-:W2:Y:S04]  /*217b0*/  LDL.LU.64 R250, [R1+0x8] ;  /* 0x0000080001fa7983 */ /* 0x000ea80000300a00 */
[----:B------:R-:W2:Y:S01]  /*217c0*/  LDL.LU.64 R88, [R1] ;  /* 0x0000000001587983 */ /* 0x000ea20000300a00 */
[----:B------:R-:W-:-:S02]  /*217d0*/  VIADD R0, R85, 0xfffffe12 ;  /* 0xfffffe1255007836 */ /* 0x000fc40000000000 */
[----:B------:R-:W2:Y:S01]  /*217e0*/  LDC R85, c[0x0][0x3a0] ;  /* 0x0000e800ff557b82 */ /* 0x000ea20000000800 */
[----:B------:R3:W-:Y:S04]  /*217f0*/  STL.64 [R1+0x6e0], R8 ;  /* 0x0006e00801007387 */ /* 0x0007e80000100a00 */
[----:B-1----:R-:W2:Y:S04]  /*21800*/  LDL.LU.64 R10, [R1+0x1408] ;  /* 0x00140800010a7983 */ /* 0x002ea80000300a00 */
[----:B------:R-:W-:Y:S01]  /*21810*/  LDGSTS.E [R82+0x7a200], desc[UR16][R8.64], !P5 ;  /* 0x7a20000008527fae */ /* 0x000fe2000e9a1010 */
[----:B------:R-:W-:-:S03]  /*21820*/  ISETP.GE.U32.AND P5, PT, R93, 0x7ffffd94, PT ;  /* 0x7ffffd945d00780c */ /* 0x000fc60003fa6070 */
[----:B---3--:R-:W3:Y:S01]  /*21830*/  LDL.LU.64 R8, [R1+0x1400] ;  /* 0x0014000001087983 */ /* 0x008ee20000300a00 */
[----:B------:R-:W-:-:S04]  /*21840*/  IMAD.WIDE R6, R2, 0x4, R6 ;  /* 0x0000000402067825 */ /* 0x000fc800078e0206 */
[----:B------:R-:W-:Y:S01]  /*21850*/  IMAD.WIDE R4, R2, 0x4, R4 ;  /* 0x0000000402047825 */ /* 0x000fe200078e0204 */
[----:B------:R1:W-:Y:S04]  /*21860*/  STL.64 [R1+0x6d8], R6 ;  /* 0x0006d80601007387 */ /* 0x0003e80000100a00 */
[----:B------:R1:W-:Y:S04]  /*21870*/  STL.64 [R1+0x6d0], R4 ;  /* 0x0006d00401007387 */ /* 0x0003e80000100a00 */
[----:B------:R-:W-:Y:S04]  /*21880*/  LDGSTS.E [R82+0x7a400], desc[UR16][R6.64], !P1 ;  /* 0x7a40000006527fae */ /* 0x000fe8000c9a1010 */
[----:B------:R-:W-:Y:S01]  /*21890*/  LDGSTS.E [R82+0x7a600], desc[UR16][R4.64], !P1 ;  /* 0x7a60000004527fae */ /* 0x000fe2000c9a1010 */
[----:B------:R-:W-:-:S03]  /*218a0*/  ISETP.GE.U32.AND P1, PT, R0, 0x7ffffd93, PT ;  /* 0x7ffffd930000780c */ /* 0x000fc60003f26070 */
[----:B-1----:R-:W3:Y:S04]  /*218b0*/  LDL.LU.64 R6, [R1+0x13f8] ;  /* 0x0013f80001067983 */ /* 0x002ee80000300a00 */
[----:B------:R-:W3:Y:S01]  /*218c0*/  LDL.LU.64 R4, [R1+0x13f0] ;  /* 0x0013f00001047983 */ /* 0x000ee20000300a00 */
[----:B------:R-:W-:-:S04]  /*218d0*/  IMAD.WIDE R238, R2, 0x4, R238 ;  /* 0x0000000402ee7825 */ /* 0x000fc800078e02ee */
[C---:B------:R-:W-:Y:S01]  /*218e0*/  IMAD.WIDE R240, R2.reuse, 0x4, R240 ;  /* 0x0000000402f07825 */ /* 0x040fe200078e02f0 */
[----:B------:R1:W-:Y:S04]  /*218f0*/  STL.64 [R1+0x6c8], R238 ;  /* 0x0006c8ee01007387 */ /* 0x0003e80000100a00 */
[----:B------:R1:W-:Y:S04]  /*21900*/  STL.64 [R1+0x6c0], R240 ;  /* 0x0006c0f001007387 */ /* 0x0003e80000100a00 */
[----:B------:R-:W-:Y:S04]  /*21910*/  LDGSTS.E [R82+0x7a800], desc[UR16][R238.64], !P6 ;  /* 0x7a800000ee527fae */ /* 0x000fe8000f1a1010 */
[----:B------:R-:W-:Y:S01]  /*21920*/  LDGSTS.E [R82+0x7aa00], desc[UR16][R240.64], !P6 ;  /* 0x7aa00000f0527fae */ /* 0x000fe2000f1a1010 */
[----:B----4-:R-:W-:-:S03]  /*21930*/  IMAD.WIDE R242, R2, 0x4, R242 ;  /* 0x0000000402f27825 */ /* 0x010fc600078e02f2 */
[----:B-1----:R-:W4:Y:S04]  /*21940*/  LDL.LU.64 R238, [R1+0x13e8] ;  /* 0x0013e80001ee7983 */ /* 0x002f280000300a00 */
[----:B------:R-:W4:Y:S01]  /*21950*/  LDL.LU.64 R240, [R1+0x13e0] ;  /* 0x0013e00001f07983 */ /* 0x000f220000300a00 */
[----:B------:R-:W-:-:S03]  /*21960*/  IMAD.WIDE R244, R2, 0x4, R244 ;  /* 0x0000000402f47825 */ /* 0x000fc600078e02f4 */
[----:B------:R1:W-:Y:S04]  /*21970*/  STL.64 [R1+0x6b8], R242 ;  /* 0x0006b8f201007387 */ /* 0x0003e80000100a00 */
[----:B------:R1:W-:Y:S01]  /*21980*/  STL.64 [R1+0x6b0], R244 ;  /* 0x0006b0f401007387 */ /* 0x0003e20000100a00 */
[----:B------:R-:W-:-:S03]  /*21990*/  IMAD.WIDE R246, R2, 0x4, R246 ;  /* 0x0000000402f67825 */ /* 0x000fc600078e02f6 */
[----:B------:R-:W-:Y:S04]  /*219a0*/  LDGSTS.E [R82+0x7ac00], desc[UR16][R242.64], !P4 ;  /* 0x7ac00000f2527fae */ /* 0x000fe8000e1a1010 */
[----:B------:R-:W-:Y:S04]  /*219b0*/  LDGSTS.E [R82+0x7ae00], desc[UR16][R244.64], !P4 ;  /* 0x7ae00000f4527fae */ /* 0x000fe8000e1a1010 */
[----:B------:R-:W-:Y:S04]  /*219c0*/  LDGSTS.E [R82+0x7b000], desc[UR16][R246.64], !P5 ;  /* 0x7b000000f6527fae */ /* 0x000fe8000e9a1010 */
[----:B-1----:R-:W4:Y:S04]  /*219d0*/  LDL.LU.64 R242, [R1+0x13d8] ;  /* 0x0013d80001f27983 */ /* 0x002f280000300a00 */
[----:B------:R-:W4:Y:S04]  /*219e0*/  LDL.LU.64 R244, [R1+0x13d0] ;  /* 0x0013d00001f47983 */ /* 0x000f280000300a00 */
[----:B------:R1:W-:Y:S01]  /*219f0*/  STL.64 [R1+0x6a8], R246 ;  /* 0x0006a8f601007387 */ /* 0x0003e20000100a00 */
[----:B--2---:R-:W-:-:S05]  /*21a00*/  IMAD.WIDE R248, R2, 0x4, R248 ;  /* 0x0000000402f87825 */ /* 0x004fca00078e02f8 */
[----:B------:R2:W-:Y:S04]  /*21a10*/  STL.64 [R1+0x6a0], R248 ;  /* 0x0006a0f801007387 */ /* 0x0005e80000100a00 */
[----:B-1----:R-:W4:Y:S04]  /*21a20*/  LDL.LU.64 R246, [R1+0x13c8] ;  /* 0x0013c80001f67983 */ /* 0x002f280000300a00 */
[----:B------:R-:W-:Y:S01]  /*21a30*/  LDGSTS.E [R82+0x7b200], desc[UR16][R248.64], !P5 ;  /* 0x7b200000f8527fae */ /* 0x000fe2000e9a1010 */
[----:B------:R-:W-:-:S04]  /*21a40*/  IMAD.WIDE R250, R2, 0x4, R250 ;  /* 0x0000000402fa7825 */ /* 0x000fc800078e02fa */
[----:B------:R-:W-:Y:S01]  /*21a50*/  IMAD.WIDE R88, R2, 0x4, R88 ;  /* 0x0000000402587825 */ /* 0x000fe200078e0258 */
[----:B------:R-:W-:Y:S01]  /*21a60*/  LDGSTS.E [R82+0x7b400], desc[UR16][R250.64], !P1 ;  /* 0x7b400000fa527fae */ /* 0x000fe2000c9a1010 */
[----:B------:R-:W-:Y:S02]  /*21a70*/  IADD3 R93, PT, PT, R201, -0x1ef, RZ ;  /* 0xfffffe11c95d7810 */ /* 0x000fe40007ffe0ff */
[----:B------:R-:W-:Y:S01]  /*21a80*/  VIADD R0, R84, 0xfffffe10 ;  /* 0xfffffe1054007836 */ /* 0x000fe20000000000 */
[----:B------:R-:W1:Y:S01]  /*21a90*/  LDC R201, c[0x0][0x3a0] ;  /* 0x0000e800ffc97b82 */ /* 0x000e620000000800 */
[----:B--2---:R-:W2:Y:S04]  /*21aa0*/  LDL.LU.64 R248, [R1+0x13c0] ;  /* 0x0013c00001f87983 */ /* 0x004ea80000300a00 */
[----:B------:R1:W-:Y:S03]  /*21ab0*/  STL.64 [R1+0x698], R250 ;  /* 0x000698fa01007387 */ /* 0x0003e60000100a00 */
[----:B------:R-:W2:Y:S01]  /*21ac0*/  LDC R84, c[0x0][0x3a0] ;  /* 0x0000e800ff547b82 */ /* 0x000ea20000000800 */
[----:B------:R1:W-:Y:S04]  /*21ad0*/  STL.64 [R1+0x690], R88 ;  /* 0x0006905801007387 */ /* 0x0003e80000100a00 */
[----:B------:R1:W-:Y:S04]  /*21ae0*/  LDGSTS.E [R82+0x7b600], desc[UR16][R88.64], !P1 ;  /* 0x7b60000058527fae */ /* 0x0003e8000c9a1010 */
[----:B-1----:R-:W2:Y:S01]  /*21af0*/  LDL.LU.64 R250, [R1+0x13b8] ;  /* 0x0013b80001fa7983 */ /* 0x002ea20000300a00 */
[----:B------:R-:W-:Y:S01]  /*21b00*/  ISETP.GE.U32.AND P6, PT, R93, 0x7ffffd92, PT ;  /* 0x7ffffd925d00780c */ /* 0x000fe20003fc6070 */
[----:B------:R-:W-:Y:S01]  /*21b10*/  VIADD R93, R252, 0xfffffe0f ;  /* 0xfffffe0ffc5d7836 */ /* 0x000fe20000000000 */
[----:B------:R-:W-:Y:S01]  /*21b20*/  ISETP.GE.U32.AND P4, PT, R0, 0x7ffffd91, PT ;  /* 0x7ffffd910000780c */ /* 0x000fe20003f86070 */
[----:B------:R-:W1:Y:S01]  /*21b30*/  LDC R252, c[0x0][0x3a0] ;  /* 0x0000e800fffc7b82 */ /* 0x000e620000000800 */
[----:B------:R-:W-:-:S02]  /*21b40*/  IADD3 R0, PT, PT, R87, -0x1f2, RZ ;  /* 0xfffffe0e57007810 */ /* 0x000fc40007ffe0ff */
[----:B------:R-:W-:Y:S01]  /*21b50*/  ISETP.GE.U32.AND P5, PT, R93, 0x7ffffd90, PT ;  /* 0x7ffffd905d00780c */ /* 0x000fe20003fa6070 */
[----:B------:R-:W-:Y:S01]  /*21b60*/  VIADD R93, R86, 0xfffffe0d ;  /* 0xfffffe0d565d7836 */ /* 0x000fe20000000000 */
[----:B------:R-:W-:Y:S01]  /*21b70*/  ISETP.GE.U32.AND P1, PT, R0, 0x7ffffd8f, PT ;  /* 0x7ffffd8f0000780c */ /* 0x000fe20003f26070 */
[----:B------:R-:W-:Y:S02]  /*21b80*/  VIADD R0, R85, 0xfffffe0c ;  /* 0xfffffe0c55007836 */ /* 0x000fe40000000000 */
[----:B------:R-:W1:Y:S01]  /*21b90*/  LDC R88, c[0x0][0x3a0] ;  /* 0x0000e800ff587b82 */ /* 0x000e620000000800 */
[----:B------:R-:W-:-:S04]  /*21ba0*/  IMAD.WIDE R14, R2, 0x4, R14 ;  /* 0x00000004020e7825 */ /* 0x000fc800078e020e */
[----:B------:R-:W-:-:S03]  /*21bb0*/  IMAD.WIDE R66, R3, 0x4, R66 ;  /* 0x0000000403427825 */ /* 0x000fc600078e0242 */
[----:B------:R-:W1:Y:S01]  /*21bc0*/  LDC R89, c[0x0][0x3a0] ;  /* 0x0000e800ff597b82 */ /* 0x000e620000000800 */
[----:B---3--:R-:W-:-:S04]  /*21bd0*/  IMAD.WIDE R4, R2, 0x4, R4 ;  /* 0x0000000402047825 */ /* 0x008fc800078e0204 */
[----:B----4-:R-:W-:-:S03]  /*21be0*/  IMAD.WIDE R86, R2, 0x4, R244 ;  /* 0x0000000402567825 */ /* 0x010fc600078e02f4 */
[----:B------:R-:W3:Y:S01]  /*21bf0*/  LDC R244, c[0x0][0x3a0] ;  /* 0x0000e800fff47b82 */ /* 0x000ee20000000800 */
[----:B------:R-:W-:-:S07]  /*21c00*/  IMAD.WIDE R242, R2, 0x4, R242 ;  /* 0x0000000402f27825 */ /* 0x000fce00078e02f2 */
[----:B------:R-:W4:Y:S01]  /*21c10*/  LDC R245, c[0x0][0x3a0] ;  /* 0x0000e800fff57b82 */ /* 0x000f220000000800 */
[----:B------:R-:W-:-:S04]  /*21c20*/  IMAD.WIDE R80, R3, 0x4, R80 ;  /* 0x0000000403507825 */ /* 0x000fc800078e0250 */
[----:B------:R-:W-:-:S04]  /*21c30*/  IMAD.WIDE R94, R3, 0x4, R94 ;  /* 0x00000004035e7825 */ /* 0x000fc800078e025e */
[----:B------:R-:W-:-:S04]  /*21c40*/  IMAD.WIDE R246, R2, 0x4, R246 ;  /* 0x0000000402f67825 */ /* 0x000fc800078e02f6 */
[----:B--2---:R-:W-:-:S04]  /*21c50*/  IMAD.WIDE R248, R2, 0x4, R248 ;  /* 0x0000000402f87825 */ /* 0x004fc800078e02f8 */
[----:B------:R-:W-:-:S05]  /*21c60*/  IMAD.WIDE R250, R2, 0x4, R250 ;  /* 0x0000000402fa7825 */ /* 0x000fca00078e02fa */
[----:B------:R-:W-:Y:S04]  /*21c70*/  STL.64 [R1+0x688], R250 ;  /* 0x000688fa01007387 */ /* 0x000fe80000100a00 */
[----:B------:R-:W-:Y:S04]  /*21c80*/  LDGSTS.E [R82+0x7b800], desc[UR16][R250.64], !P6 ;  /* 0x7b800000fa527fae */ /* 0x000fe8000f1a1010 */
[----:B------:R-:W-:Y:S04]  /*21c90*/  STL.64 [R1+0x680], R248 ;  /* 0x000680f801007387 */ /* 0x000fe80000100a00 */
[----:B------:R-:W-:Y:S01]  /*21ca0*/  LDGSTS.E [R82+0x7ba00], desc[UR16][R248.64], !P6 ;  /* 0x7ba00000f8527fae */ /* 0x000fe2000f1a1010 */
[----:B------:R-:W-:-:S03]  /*21cb0*/  ISETP.GE.U32.AND P6, PT, R93, 0x7ffffd8e, PT ;  /* 0x7ffffd8e5d00780c */ /* 0x000fc60003fc6070 */
[----:B------:R-:W-:Y:S01]  /*21cc0*/  STL.64 [R1+0x678], R246 ;  /* 0x000678f601007387 */ /* 0x000fe20000100a00 */
[----:B------:R-:W-:Y:S02]  /*21cd0*/  IADD3 R93, PT, PT, R201, -0x1f5, RZ ;  /* 0xfffffe0bc95d7810 */ /* 0x000fe40007ffe0ff */
[----:B------:R-:W2:Y:S01]  /*21ce0*/  LDC R201, c[0x0][0x3a0] ;  /* 0x0000e800ffc97b82 */ /* 0x000ea20000000800 */
[----:B------:R-:W-:Y:S04]  /*21cf0*/  LDGSTS.E [R82+0x7bc00], desc[UR16][R246.64], !P4 ;  /* 0x7bc00000f6527fae */ /* 0x000fe8000e1a1010 */
[----:B------:R1:W-:Y:S04]  /*21d00*/  STL.64 [R1+0x670], R86 ;  /* 0x0006705601007387 */ /* 0x0003e80000100a00 */
[----:B------:R1:W-:Y:S01]  /*21d10*/  LDGSTS.E [R82+0x7be00], desc[UR16][R86.64], !P4 ;  /* 0x7be0000056527fae */ /* 0x0003e2000e1a1010 */
[----:B------:R-:W-:Y:S01]  /*21d20*/  ISETP.GE.U32.AND P4, PT, R0, 0x7ffffd8d, PT ;  /* 0x7ffffd8d0000780c */ /* 0x000fe20003f86070 */
[----:B------:R-:W-:-:S02]  /*21d30*/  VIADD R0, R84, 0xfffffe0a ;  /* 0xfffffe0a54007836 */ /* 0x000fc40000000000 */
[C---:B------:R-:W-:Y:S01]  /*21d40*/  IMAD.WIDE R84, R2.reuse, 0x4, R238 ;  /* 0x0000000402547825 */ /* 0x040fe200078e02ee */
[----:B------:R-:W-:Y:S03]  /*21d50*/  LDGSTS.E [R82+0x7c000], desc[UR16][R242.64], !P5 ;  /* 0x7c000000f2527fae */ /* 0x000fe6000e9a1010 */
[----:B-1----:R-:W-:Y:S01]  /*21d60*/  IMAD.WIDE R86, R2, 0x4, R240 ;  /* 0x0000000402567825 */ /* 0x002fe200078e02f0 */
[----:B------:R-:W-:Y:S04]  /*21d70*/  STL.64 [R1+0x668], R242 ;  /* 0x000668f201007387 */ /* 0x000fe80000100a00 */
[----:B------:R1:W-:Y:S01]  /*21d80*/  LDGSTS.E [R82+0x7c200], desc[UR16][R86.64], !P5 ;  /* 0x7c20000056527fae */ /* 0x0003e2000e9a1010 */
[----:B------:R-:W-:-:S02]  /*21d90*/  ISETP.GE.U32.AND P5, PT, R93, 0x7ffffd8c, PT ;  /* 0x7ffffd8c5d00780c */ /* 0x000fc40003fa6070 */
[----:B------:R-:W2:Y:S01]  /*21da0*/  LDC R93, c[0x0][0x3a0] ;  /* 0x0000e800ff5d7b82 */ /* 0x000ea20000000800 */
[----:B------:R1:W-:Y:S04]  /*21db0*/  STL.64 [R1+0x660], R86 ;  /* 0x0006605601007387 */ /* 0x0003e80000100a00 */
[----:B------:R3:W-:Y:S04]  /*21dc0*/  STL.64 [R1+0x658], R84 ;  /* 0x0006585401007387 */ /* 0x0007e80000100a00 */
[----:B------:R3:W-:Y:S01]  /*21dd0*/  LDGSTS.E [R82+0x7c400], desc[UR16][R84.64], !P1 ;  /* 0x7c40000054527fae */ /* 0x0007e2000c9a1010 */
[----:B-1----:R-:W-:-:S03]  /*21de0*/  IMAD.WIDE R86, R2, 0x4, R6 ;  /* 0x0000000402567825 */ /* 0x002fc600078e0206 */
[----:B------:R1:W-:Y:S01]  /*21df0*/  STL.64 [R1+0x650], R4 ;  /* 0x0006500401007387 */ /* 0x0003e20000100a00 */
[----:B------:R-:W-:-:S03]  /*21e00*/  IMAD.WIDE R6, R2, 0x4, R12 ;  /* 0x0000000402067825 */ /* 0x000fc600078e020c */
[----:B------:R1:W-:Y:S01]  /*21e10*/  LDGSTS.E [R82+0x7c600], desc[UR16][R4.64], !P1 ;  /* 0x7c60000004527fae */ /* 0x0003e2000c9a1010 */
[----:B---3--:R-:W-:-:S03]  /*21e20*/  IMAD.WIDE R84, R2, 0x4, R8 ;  /* 0x0000000402547825 */ /* 0x008fc600078e0208 */
[----:B------:R-:W-:Y:S01]  /*21e30*/  STL.64 [R1+0x648], R86 ;  /* 0x0006485601007387 */ /* 0x000fe20000100a00 */
[----:B------:R-:W-:-:S03]  /*21e40*/  IMAD.WIDE R8, R2, 0x4, R10 ;  /* 0x0000000402087825 */ /* 0x000fc600078e020a */
[----:B------:R-:W-:Y:S01]  /*21e50*/  LDGSTS.E [R82+0x7c800], desc[UR16][R86.64], !P6 ;  /* 0x7c80000056527fae */ /* 0x000fe2000f1a1010 */
[----:B------:R-:W-:-:S03]  /*21e60*/  ISETP.GE.U32.AND P1, PT, R0, 0x7ffffd8b, PT ;  /* 0x7ffffd8b0000780c */ /* 0x000fc60003f26070 */
[----:B------:R-:W-:Y:S01]  /*21e70*/  STL.64 [R1+0x640], R84 ;  /* 0x0006405401007387 */ /* 0x000fe20000100a00 */
[----:B-1----:R-:W1:Y:S01]  /*21e80*/  LDC R5, c[0x0][0x3a0] ;  /* 0x0000e800ff057b82 */ /* 0x002e620000000800 */
[----:B------:R-:W-:Y:S02]  /*21e90*/  VIADD R4, R252, 0xfffffe09 ;  /* 0xfffffe09fc047836 */ /* 0x000fe40000000000 */
[----:B------:R-:W-:Y:S04]  /*21ea0*/  LDGSTS.E [R82+0x7ca00], desc[UR16][R84.64], !P6 ;  /* 0x7ca0000054527fae */ /* 0x000fe8000f1a1010 */
[----:B------:R-:W-:Y:S04]  /*21eb0*/  STL.64 [R1+0x638], R8 ;  /* 0x0006380801007387 */ /* 0x000fe80000100a00 */
[----:B------:R-:W-:Y:S01]  /*21ec0*/  LDGSTS.E [R82+0x7cc00], desc[UR16][R8.64], !P4 ;  /* 0x7cc0000008527fae */ /* 0x000fe2000e1a1010 */
[----:B------:R-:W-:-:S03]  /*21ed0*/  IADD3 R0, PT, PT, R88, -0x1f8, RZ ;  /* 0xfffffe0858007810 */ /* 0x000fc60007ffe0ff */
[----:B------:R3:W-:Y:S04]  /*21ee0*/  STL.64 [R1+0x630], R6 ;  /* 0x0006300601007387 */ /* 0x0007e80000100a00 */
[----:B------:R3:W-:Y:S01]  /*21ef0*/  LDGSTS.E [R82+0x7ce00], desc[UR16][R6.64], !P4 ;  /* 0x7ce0000006527fae */ /* 0x0007e2000e1a1010 */
[----:B------:R-:W-:Y:S01]  /*21f00*/  ISETP.GE.U32.AND P6, PT, R4, 0x7ffffd8a, PT ;  /* 0x7ffffd8a0400780c */ /* 0x000fe20003fc6070 */
[----:B------:R-:W-:Y:S01]  /*21f10*/  IMAD.WIDE R12, R2, 0x4, R16 ;  /* 0x00000004020c7825 */ /* 0x000fe200078e0210 */
[----:B------:R-:W-:-:S03]  /*21f20*/  ISETP.GE.U32.AND P4, PT, R0, 0x7ffffd89, PT ;  /* 0x7ffffd890000780c */ /* 0x000fc60003f86070 */
[----:B------:R-:W-:Y:S01]  /*21f30*/  IMAD.WIDE R10, R2, 0x4, R18 ;  /* 0x00000004020a7825 */ /* 0x000fe200078e0212 */
[----:B------:R1:W-:Y:S01]  /*21f40*/  STL.64 [R1+0x628], R14 ;  /* 0x0006280e01007387 */ /* 0x0003e20000100a00 */
[----:B---3--:R-:W3:Y:S02]  /*21f50*/  LDC R6, c[0x0][0x3a0] ;  /* 0x0000e800ff067b82 */ /* 0x008ee40000000800 */
[----:B------:R-:W-:Y:S01]  /*21f60*/  VIADD R4, R244, 0xfffffe07 ;  /* 0xfffffe07f4047836 */ /* 0x000fe20000000000 */
[----:B------:R1:W-:Y:S01]  /*21f70*/  LDGSTS.E [R82+0x7d000], desc[UR16][R14.64], !P5 ;  /* 0x7d0000000e527fae */ /* 0x0003e2000e9a1010 */
[----:B------:R-:W-:-:S04]  /*21f80*/  IMAD.WIDE R8, R2, 0x4, R20 ;  /* 0x0000000402087825 */ /* 0x000fc800078e0214 */
[----:B----4-:R-:W-:Y:S01]  /*21f90*/  VIADD R0, R245, 0xfffffe06 ;  /* 0xfffffe06f5007836 */ /* 0x010fe20000000000 */
[----:B------:R4:W-:Y:S01]  /*21fa0*/  STL.64 [R1+0x620], R12 ;  /* 0x0006200c01007387 */ /* 0x0009e20000100a00 */
[----:B------:R-:W-:Y:S01]  /*21fb0*/  IMAD.WIDE R18, R2, 0x4, R22 ;  /* 0x0000000402127825 */ /* 0x000fe200078e0216 */
[----:B------:R-:W3:Y:S02]  /*21fc0*/  LDC R7, c[0x0][0x3a0] ;  /* 0x0000e800ff077b82 */ /* 0x000ee40000000800 */
[----:B------:R4:W-:Y:S01]  /*21fd0*/  LDGSTS.E [R82+0x7d200], desc[UR16][R12.64], !P5 ;  /* 0x7d2000000c527fae */ /* 0x0009e2000e9a1010 */
[----:B------:R-:W-:Y:S01]  /*21fe0*/  ISETP.GE.U32.AND P5, PT, R4, 0x7ffffd88, PT ;  /* 0x7ffffd880400780c */ /* 0x000fe20003fa6070 */
[C---:B------:R-:W-:Y:S02]  /*21ff0*/  IMAD.WIDE R16, R2.reuse, 0x4, R24 ;  /* 0x0000000402107825 */ /* 0x040fe400078e0218 */
[----:B------:R2:W-:Y:S04]  /*22000*/  STL.64 [R1+0x618], R10 ;  /* 0x0006180a01007387 */ /* 0x0005e80000100a00 */
[----:B------:R2:W-:Y:S01]  /*22010*/  LDGSTS.E [R82+0x7d400], desc[UR16][R10.64], !P1 ;  /* 0x7d4000000a527fae */ /* 0x0005e2000c9a1010 */
[----:B-1----:R-:W-:-:S03]  /*22020*/  IMAD.WIDE R14, R2, 0x4, R26 ;  /* 0x00000004020e7825 */ /* 0x002fc600078e021a */
[----:B------:R1:W-:Y:S01]  /*22030*/  LDGSTS.E [R82+0x7d600], desc[UR16][R8.64], !P1 ;  /* 0x7d60000008527fae */ /* 0x0003e2000c9a1010 */
[----:B------:R-:W-:Y:S01]  /*22040*/  ISETP.GE.U32.AND P1, PT, R0, 0x7ffffd87, PT ;  /* 0x7ffffd870000780c */ /* 0x000fe20003f26070 */
[----:B----4-:R-:W-:Y:S01]  /*22050*/  IMAD.WIDE R12, R2, 0x4, R28 ;  /* 0x00000004020c7825 */ /* 0x010fe200078e021c */
[----:B--2---:R-:W-:Y:S01]  /*22060*/  IADD3 R4, PT, PT, R93, -0x1fb, RZ ;  /* 0xfffffe055d047810 */ /* 0x004fe20007ffe0ff */
[----:B------:R1:W-:Y:S01]  /*22070*/  STL.64 [R1+0x610], R8 ;  /* 0x0006100801007387 */ /* 0x0003e20000100a00 */
[----:B------:R-:W2:Y:S03]  /*22080*/  LDC R10, c[0x0][0x3a0] ;  /* 0x0000e800ff0a7b82 */ /* 0x000ea60000000800 */
[----:B------:R-:W-:Y:S01]  /*22090*/  STL [R1+0x1348], R92 ;  /* 0x0013485c01007387 */ /* 0x000fe20000100800 */
[----:B------:R-:W-:-:S03]  /*220a0*/  VIADD R0, R201, 0xfffffe04 ;  /* 0xfffffe04c9007836 */ /* 0x000fc60000000000 */
[----:B------:R-:W-:Y:S01]  /*220b0*/  STL [R1+0x1358], R200 ;  /* 0x001358c801007387 */ /* 0x000fe20000100800 */
[----:B-1----:R-:W1:Y:S03]  /*220c0*/  LDC R9, c[0x0][0x3a0] ;  /* 0x0000e800ff097b82 */ /* 0x002e660000000800 */
[----:B------:R4:W-:Y:S04]  /*220d0*/  LDGSTS.E [R82+0x7d800], desc[UR16][R18.64], !P6 ;  /* 0x7d80000012527fae */ /* 0x0009e8000f1a1010 */
[----:B------:R4:W-:Y:S01]  /*220e0*/  STL.64 [R1+0x608], R18 ;  /* 0x0006081201007387 */ /* 0x0009e20000100a00 */
[----:B------:R-:W1:Y:S03]  /*220f0*/  LDC R8, c[0x0][0x3a0] ;  /* 0x0000e800ff087b82 */ /* 0x000e660000000800 */
[----:B------:R3:W-:Y:S01]  /*22100*/  LDGSTS.E [R82+0x7da00], desc[UR16][R16.64], !P6 ;  /* 0x7da0000010527fae */ /* 0x0007e2000f1a1010 */
[----:B------:R-:W-:Y:S01]  /*22110*/  ISETP.GE.U32.AND P6, PT, R4, 0x7ffffd86, PT ;  /* 0x7ffffd860400780c */ /* 0x000fe20003fc6070 */
[----:B------:R-:W-:-:S02]  /*22120*/  VIADD R4, R5, 0xfffffe03 ;  /* 0xfffffe0305047836 */ /* 0x000fc40000000000 */
[----:B------:R3:W-:Y:S04]  /*22130*/  STL.64 [R1+0x600], R16 ;  /* 0x0006001001007387 */ /* 0x0007e80000100a00 */
[----:B------:R3:W-:Y:S01]  /*22140*/  LDGSTS.E [R82+0x7dc00], desc[UR16][R14.64], !P4 ;  /* 0x7dc000000e527fae */ /* 0x0007e2000e1a1010 */
[----:B----4-:R-:W-:-:S03]  /*22150*/  IMAD.WIDE R18, R2, 0x4, R30 ;  /* 0x0000000402127825 */ /* 0x010fc600078e021e */
[----:B------:R4:W-:Y:S04]  /*22160*/  STL.64 [R1+0x5f8], R14 ;  /* 0x0005f80e01007387 */ /* 0x0009e80000100a00 */
[----:B------:R2:W-:Y:S01]  /*22170*/  LDGSTS.E [R82+0x7de00], desc[UR16][R12.64], !P4 ;  /* 0x7de000000c527fae */ /* 0x0005e2000e1a1010 */
[----:B---3--:R-:W-:Y:S01]  /*22180*/  IMAD.WIDE R16, R2, 0x4, R32 ;  /* 0x0000000402107825 */ /* 0x008fe200078e0220 */
[----:B------:R-:W-:Y:S02]  /*22190*/  ISETP.GE.U32.AND P4, PT, R0, 0x7ffffd85, PT ;  /* 0x7ffffd850000780c */ /* 0x000fe40003f86070 */
[----:B------:R2:W-:Y:S01]  /*221a0*/  STL.64 [R1+0x5f0], R12 ;  /* 0x0005f00c01007387 */ /* 0x0005e20000100a00 */
[----:B------:R-:W-:Y:S02]  /*221b0*/  IADD3 R0, PT, PT, R6, -0x1fe, RZ ;  /* 0xfffffe0206007810 */ /* 0x000fe40007ffe0ff */
[----:B------:R-:W3:Y:S01]  /*221c0*/  LDC R6, c[0x0][0x3a0] ;  /* 0x0000e800ff067b82 */ /* 0x000ee20000000800 */
[C---:B----4-:R-:W-:Y:S01]  /*221d0*/  IMAD.WIDE R14, R2.reuse, 0x4, R34 ;  /* 0x00000004020e7825 */ /* 0x050fe200078e0222 */
[----:B------:R4:W-:Y:S04]  /*221e0*/  LDGSTS.E [R82+0x7e000], desc[UR16][R18.64], !P5 ;  /* 0x7e00000012527fae */ /* 0x0009e8000e9a1010 */
[----:B------:R1:W-:Y:S01]  /*221f0*/  LDGSTS.E [R82+0x7e200], desc[UR16][R16.64], !P5 ;  /* 0x7e20000010527fae */ /* 0x0003e2000e9a1010 */
[----:B--2---:R-:W-:-:S03]  /*22200*/  IMAD.WIDE R12, R2, 0x4, R36 ;  /* 0x00000004020c7825 */ /* 0x004fc600078e0224 */
[----:B------:R4:W-:Y:S01]  /*22210*/  STL.64 [R1+0x5e8], R18 ;  /* 0x0005e81201007387 */ /* 0x0009e20000100a00 */
[----:B------:R-:W-:-:S03]  /*22220*/  ISETP.GE.U32.AND P5, PT, R4, 0x7ffffd84, PT ;  /* 0x7ffffd840400780c */ /* 0x000fc60003fa6070 */
[----:B------:R2:W-:Y:S04]  /*22230*/  LDGSTS.E [R82+0x7e400], desc[UR16][R14.64], !P1 ;  /* 0x7e4000000e527fae */ /* 0x0005e8000c9a1010 */
[----:B------:R1:W-:Y:S04]  /*22240*/  STL.64 [R1+0x5e0], R16 ;  /* 0x0005e01001007387 */ /* 0x0003e80000100a00 */
[----:B------:R2:W-:Y:S01]  /*22250*/  LDGSTS.E [R82+0x7e600], desc[UR16][R12.64], !P1 ;  /* 0x7e6000000c527fae */ /* 0x0005e2000c9a1010 */
[----:B----4-:R-:W-:Y:S01]  /*22260*/  IMAD.WIDE R18, R2, 0x4, R38 ;  /* 0x0000000402127825 */ /* 0x010fe200078e0226 */
[----:B------:R-:W-:-:S02]  /*22270*/  ISETP.GE.U32.AND P1, PT, R0, 0x7ffffd83, PT ;  /* 0x7ffffd830000780c */ /* 0x000fc40003f26070 */
[----:B------:R2:W-:Y:S01]  /*22280*/  STL.64 [R1+0x5d8], R14 ;  /* 0x0005d80e01007387 */ /* 0x0005e20000100a00 */
[----:B-1----:R-:W-:-:S03]  /*22290*/  IMAD.WIDE R16, R2, 0x4, R40 ;  /* 0x0000000402107825 */ /* 0x002fc600078e0228 */
[----:B------:R1:W-:Y:S04]  /*222a0*/  STL.64 [R1+0x5d0], R12 ;  /* 0x0005d00c01007387 */ /* 0x0003e80000100a00 */
[----:B------:R-:W-:Y:S01]  /*222b0*/  STL.64 [R1+0x5c8], R18 ;  /* 0x0005c81201007387 */ /* 0x000fe20000100a00 */
[----:B--2---:R-:W-:-:S03]  /*222c0*/  IMAD.WIDE R14, R2, 0x4, R42 ;  /* 0x00000004020e7825 */ /* 0x004fc600078e022a */
[----:B------:R-:W-:Y:S01]  /*222d0*/  LDGSTS.E [R82+0x7e800], desc[UR16][R18.64], !P6 ;  /* 0x7e80000012527fae */ /* 0x000fe2000f1a1010 */
[----:B-1----:R-:W-:-:S03]  /*222e0*/  IMAD.WIDE R12, R2, 0x4, R44 ;  /* 0x00000004020c7825 */ /* 0x002fc600078e022c */
[----:B------:R1:W-:Y:S04]  /*222f0*/  STL.64 [R1+0x5c0], R16 ;  /* 0x0005c01001007387 */ /* 0x0003e80000100a00 */
[----:B------:R1:W-:Y:S01]  /*22300*/  LDGSTS.E [R82+0x7ea00], desc[UR16][R16.64], !P6 ;  /* 0x7ea0000010527fae */ /* 0x0003e2000f1a1010 */
[----:B------:R-:W-:-:S03]  /*22310*/  VIADD R4, R10, 0xfffffe00 ;  /* 0xfffffe000a047836 */ /* 0x000fc60000000000 */
[----:B------:R2:W-:Y:S01]  /*22320*/  STL.64 [R1+0x5b8], R14 ;  /* 0x0005b80e01007387 */ /* 0x0005e20000100a00 */
[----:B------:R-:W-:-:S03]  /*22330*/  IMAD.WIDE R10, R2, 0x4, R52 ;  /* 0x00000004020a7825 */ /* 0x000fc600078e0234 */
[----:B------:R2:W-:Y:S01]  /*22340*/  LDGSTS.E [R82+0x7ec00], desc[UR16][R14.64], !P4 ;  /* 0x7ec000000e527fae */ /* 0x0005e2000e1a1010 */
[----:B-1----:R-:W-:-:S03]  /*22350*/  IMAD.WIDE R16, R2, 0x4, R46 ;  /* 0x0000000402107825 */ /* 0x002fc600078e022e */
[----:B------:R1:W-:Y:S04]  /*22360*/  STL.64 [R1+0x5b0], R12 ;  /* 0x0005b00c01007387 */ /* 0x0003e80000100a00 */
[----:B------:R1:W-:Y:S01]  /*22370*/  LDGSTS.E [R82+0x7ee00], desc[UR16][R12.64], !P4 ;  /* 0x7ee000000c527fae */ /* 0x0003e2000e1a1010 */
[----:B--2---:R-:W-:-:S03]  /*22380*/  IMAD.WIDE R14, R2, 0x4, R48 ;  /* 0x00000004020e7825 */ /* 0x004fc600078e0230 */
[----:B------:R-:W-:Y:S04]  /*22390*/  STL.64 [R1+0x5a8], R16 ;  /* 0x0005a81001007387 */ /* 0x000fe80000100a00 */
[----:B------:R-:W-:Y:S01]  /*223a0*/  LDGSTS.E [R82+0x7f000], desc[UR16][R16.64], !P5 ;  /* 0x7f00000010527fae */ /* 0x000fe2000e9a1010 */
[----:B-1----:R-:W-:-:S03]  /*223b0*/  IMAD.WIDE R12, R2, 0x4, R50 ;  /* 0x00000004020c7825 */ /* 0x002fc600078e0232 */
[----:B------:R-:W-:Y:S04]  /*223c0*/  STL.64 [R1+0x5a0], R14 ;  /* 0x0005a00e01007387 */ /* 0x000fe80000100a00 */
[----:B------:R-:W-:Y:S01]  /*223d0*/  LDGSTS.E [R82+0x7f200], desc[UR16][R14.64], !P5 ;  /* 0x7f2000000e527fae */ /* 0x000fe2000e9a1010 */
[----:B------:R-:W-:Y:S02]  /*223e0*/  VIADD R5, R9, 0xfffffe01 ;  /* 0xfffffe0109057836 */ /* 0x000fe40000000000 */
[----:B------:R-:W1:Y:S01]  /*223f0*/  LDC R9, c[0x0][0x3a0] ;  /* 0x0000e800ff097b82 */ /* 0x000e620000000800 */
[----:B------:R-:W-:Y:S04]  /*22400*/  STL.64 [R1+0x598], R12 ;  /* 0x0005980c01007387 */ /* 0x000fe80000100a00 */
[----:B------:R-:W-:Y:S04]  /*22410*/  LDGSTS.E [R82+0x7f400], desc[UR16][R12.64], !P1 ;  /* 0x7f4000000c527fae */ /* 0x000fe8000c9a1010 */
[----:B------:R2:W-:Y:S04]  /*22420*/  STL.64 [R1+0x590], R10 ;  /* 0x0005900a01007387 */ /* 0x0005e80000100a00 */
[----:B------:R2:W-:Y:S02]  /*22430*/  LDGSTS.E [R82+0x7f600], desc[UR16][R10.64], !P1 ;  /* 0x7f6000000a527fae */ /* 0x0005e4000c9a1010 */
[----:B--2---:R-:W2:Y:S01]  /*22440*/  LDC R11, c[0x0][0x3a0] ;  /* 0x0000e800ff0b7b82 */ /* 0x004ea20000000800 */
[----:B------:R-:W-:-:S02]  /*22450*/  ISETP.GE.AND P6, PT, R83, R4, PT ;  /* 0x000000045300720c */ /* 0x000fc40003fc6270 */
[----:B------:R-:W-:Y:S01]  /*22460*/  ISETP.GE.U32.AND P5, PT, R4, 0x7ffffd81, PT ;  /* 0x7ffffd810400780c */ /* 0x000fe20003fa6070 */
[----:B---3--:R-:W-:Y:S01]  /*22470*/  VIADD R4, R6, 0xfffffdff ;  /* 0xfffffdff06047836 */ /* 0x008fe20000000000 */
[----:B------:R-:W-:Y:S02]  /*22480*/  SEL R0, RZ, 0x4, P6 ;  /* 0x00000004ff007807 */ /* 0x000fe40003000000 */
[----:B------:R-:W-:Y:S01]  /*22490*/  ISETP.GE.U32.AND P6, PT, R5, 0x7ffffd82, PT ;  /* 0x7ffffd820500780c */ /* 0x000fe20003fc6070 */
[----:B------:R-:W-:Y:S01]  /*224a0*/  VIADD R5, R7, 0xfffffdfe ;  /* 0xfffffdfe07057836 */ /* 0x000fe20000000000 */
[----:B------:R-:W-:Y:S02]  /*224b0*/  ISETP.GE.U32.AND P1, PT, R4, 0x7ffffd80, PT ;  /* 0x7ffffd800400780c */ /* 0x000fe40003f26070 */
[----:B------:R-:W-:Y:S01]  /*224c0*/  IADD3 R4, PT, PT, R8, -0x203, RZ ;  /* 0xfffffdfd08047810 */ /* 0x000fe20007ffe0ff */
[----:B------:R-:W-:-:S04]  /*224d0*/  IMAD.WIDE R6, R3, 0x4, R56 ;  /* 0x0000000403067825 */ /* 0x000fc800078e0238 */
[C---:B------:R-:W-:Y:S01]  /*224e0*/  IMAD.WIDE R92, R3.reuse, 0x4, R62 ;  /* 0x00000004035c7825 */ /* 0x040fe200078e023e */
[----:B--2---:R2:W-:Y:S04]  /*224f0*/  STL [R1+0x135c], R11 ;  /* 0x00135c0b01007387 */ /* 0x0045e80000100800 */
[----:B------:R3:W-:Y:S04]  /*22500*/  STL.64 [R1+0x1368], R4 ;  /* 0x0013680401007387 */ /* 0x0007e80000100a00 */
[----:B-1----:R1:W-:Y:S01]  /*22510*/  STL [R1+0x1360], R9 ;  /* 0x0013600901007387 */ /* 0x0023e20000100800 */
[----:B--2---:R-:W-:-:S04]  /*22520*/  IMAD.WIDE R10, R3, 0x4, R60 ;  /* 0x00000004030a7825 */ /* 0x004fc800078e023c */
[----:B---3--:R-:W-:-:S04]  /*22530*/  IMAD.WIDE R4, R3, 0x4, R58 ;  /* 0x0000000403047825 */ /* 0x008fc800078e023a */
[----:B-1----:R-:W-:-:S05]  /*22540*/  IMAD.WIDE R8, R3, 0x4, R54 ;  /* 0x0000000403087825 */ /* 0x002fca00078e0236 */
[----:B------:R-:W-:Y:S01]  /*22550*/  STL.64 [R1+0xd58], R8 ;  /* 0x000d580801007387 */ /* 0x000fe20000100a00 */
[----:B------:R-:W-:-:S03]  /*22560*/  IMAD.WIDE R238, R3, 0x4, R64 ;  /* 0x0000000403ee7825 */ /* 0x000fc600078e0240 */
[----:B------:R-:W-:Y:S04]  /*22570*/  STL.64 [R1+0xd50], R6 ;  /* 0x000d500601007387 */ /* 0x000fe80000100a00 */
[----:B------:R1:W-:Y:S04]  /*22580*/  STL.64 [R1+0xd48], R4 ;  /* 0x000d480401007387 */ /* 0x0003e80000100a00 */
[----:B------:R-:W-:Y:S04]  /*22590*/  STL.64 [R1+0xd40], R10 ;  /* 0x000d400a01007387 */ /* 0x000fe80000100a00 */
[----:B------:R2:W-:Y:S01]  /*225a0*/  STL.64 [R1+0x1370], R10 ;  /* 0x0013700a01007387 */ /* 0x0005e20000100a00 */
[----:B-1----:R-:W-:-:S03]  /*225b0*/  IMAD.WIDE R4, R3, 0x4, R70 ;  /* 0x0000000403047825 */ /* 0x002fc600078e0246 */
[----:B------:R-:W-:Y:S04]  /*225c0*/  STL.64 [R1+0x580], R92 ;  /* 0x0005805c01007387 */ /* 0x000fe80000100a00 */
[----:B------:R-:W-:Y:S04]  /*225d0*/  STL.64 [R1+0x1380], R92 ;  /* 0x0013805c01007387 */ /* 0x000fe80000100a00 */
[----:B------:R-:W-:Y:S01]  /*225e0*/  STL.64 [R1+0x570], R238 ;  /* 0x000570ee01007387 */ /* 0x000fe20000100a00 */
[----:B------:R-:W-:-:S03]  /*225f0*/  IMAD.WIDE R32, R3, 0x4, R68 ;  /* 0x0000000403207825 */ /* 0x000fc600078e0244 */
[----:B------:R-:W-:Y:S04]  /*22600*/  STL.64 [R1+0x1388], R238 ;  /* 0x001388ee01007387 */ /* 0x000fe80000100a00 */
[----:B------:R1:W-:Y:S01]  /*22610*/  STL.64 [R1+0x540], R4 ;  /* 0x0005400401007387 */ /* 0x0003e20000100a00 */
[----:B--2---:R-:W-:-:S03]  /*22620*/  IMAD.WIDE R10, R3, 0x4, R74 ;  /* 0x00000004030a7825 */ /* 0x004fc600078e024a */
[----:B------:R-:W-:Y:S01]  /*22630*/  STL.64 [R1+0x560], R66 ;  /* 0x0005604201007387 */ /* 0x000fe20000100a00 */
[----:B------:R-:W-:-:S03]  /*22640*/  IMAD.WIDE R200, R3, 0x4, R76 ;  /* 0x0000000403c87825 */ /* 0x000fc600078e024c */
[----:B------:R-:W-:Y:S01]  /*22650*/  STL.64 [R1+0x1390], R66 ;  /* 0x0013904201007387 */ /* 0x000fe20000100a00 */
[----:B-1----:R-:W-:-:S05]  /*22660*/  IMAD.WIDE R4, R3, 0x4, R72 ;  /* 0x0000000403047825 */ /* 0x002fca00078e0248 */
[----:B------:R1:W-:Y:S01]  /*22670*/  STL.64 [R1+0x530], R4 ;  /* 0x0005300401007387 */ /* 0x0003e20000100a00 */
[----:B------:R-:W-:-:S03]  /*22680*/  IMAD.WIDE R84, R3, 0x4, R78 ;  /* 0x0000000403547825 */ /* 0x000fc600078e024e */
[----:B------:R-:W-:Y:S04]  /*22690*/  STL.64 [R1+0x550], R32 ;  /* 0x0005502001007387 */ /* 0x000fe80000100a00 */
[----:B------:R-:W-:Y:S04]  /*226a0*/  STL.64 [R1+0x1398], R32 ;  /* 0x0013982001007387 */ /* 0x000fe80000100a00 */
[----:B------:R-:W-:Y:S01]  /*226b0*/  STL.64 [R1+0x520], R10 ;  /* 0x0005200a01007387 */ /* 0x000fe20000100a00 */
[----:B-1----:R-:W-:-:S03]  /*226c0*/  IMAD.WIDE R4, R3, 0x4, R98 ;  /* 0x0000000403047825 */ /* 0x002fc600078e0262 */
[----:B------:R-:W-:Y:S04]  /*226d0*/  STL.64 [R1+0x13a0], R10 ;  /* 0x0013a00a01007387 */ /* 0x000fe80000100a00 */
        /* <DEDUP_REMOVED lines=9> */
[----:B------:R1:W-:Y:S01]  /*22770*/  STL.64 [R1+0x4d8], R4 ;  /* 0x0004d80401007387 */ /* 0x0003e20000100a00 */
[----:B------:R-:W-:-:S03]  /*22780*/  IMAD.WIDE R6, R3, 0x4, R112 ;  /* 0x0000000403067825 */ /* 0x000fc600078e0270 */
[----:B------:R-:W-:Y:S04]  /*22790*/  STL.64 [R1+0x4e8], R94 ;  /* 0x0004e85e01007387 */ /* 0x000fe80000100a00 */
[----:B------:R-:W-:Y:S01]  /*227a0*/  STL.64 [R1+0x4e0], R30 ;  /* 0x0004e01e01007387 */ /* 0x000fe20000100a00 */
[----:B-1----:R-:W-:-:S03]  /*227b0*/  IMAD.WIDE R4, R3, 0x4, R102 ;  /* 0x0000000403047825 */ /* 0x002fc600078e0266 */
[----:B------:R-:W-:Y:S04]  /*227c0*/  STL.64 [R1+0x4d0], R66 ;  /* 0x0004d04201007387 */ /* 0x000fe80000100a00 */
[----:B------:R-:W-:Y:S04]  /*227d0*/  STL.64 [R1+0x4c0], R4 ;  /* 0x0004c00401007387 */ /* 0x000fe80000100a00 */
[----:B------:R-:W-:Y:S04]  /*227e0*/  STL.64 [R1+0x4b0], R86 ;  /* 0x0004b05601007387 */ /* 0x000fe80000100a00 */
[----:B------:R-:W-:Y:S04]  /*227f0*/  STL.64 [R1+0x480], R8 ;  /* 0x0004800801007387 */ /* 0x000fe80000100a00 */
[----:B------:R-:W2:Y:S04]  /*22800*/  LDL.LU.64 R56, [R1+0x178] ;  /* 0x0001780001387983 */ /* 0x000ea80000300a00 */
[----:B------:R-:W3:Y:S04]  /*22810*/  LDL.LU.64 R244, [R1+0x190] ;  /* 0x0001900001f47983 */ /* 0x000ee80000300a00 */
[----:B------:R1:W-:Y:S04]  /*22820*/  STL.64 [R1+0x470], R6 ;  /* 0x0004700601007387 */ /* 0x0003e80000100a00 */
[----:B------:R-:W4:Y:S04]  /*22830*/  LDL.LU.64 R54, [R1+0x1a8] ;  /* 0x0001a80001367983 */ /* 0x000f280000300a00 */
[----:B------:R-:W4:Y:S04]  /*22840*/  LDL.LU.64 R242, [R1+0x1c0] ;  /* 0x0001c00001f27983 */ /* 0x000f280000300a00 */
[----:B-1----:R-:W4:Y:S04]  /*22850*/  LDL.LU.64 R6, [R1+0x1d8] ;  /* 0x0001d80001067983 */ /* 0x002f280000300a00 */
[----:B------:R-:W4:Y:S04]  /*22860*/  LDL.LU.64 R36, [R1+0x1f0] ;  /* 0x0001f00001247983 */ /* 0x000f280000300a00 */
[----:B------:R-:W4:Y:S04]  /*22870*/  LDL.LU.64 R248, [R1+0x208] ;  /* 0x0002080001f87983 */ /* 0x000f280000300a00 */
[----:B------:R-:W4:Y:S04]  /*22880*/  LDL.LU.64 R250, [R1+0x220] ;  /* 0x0002200001fa7983 */ /* 0x000f280000300a00 */
[----:B------:R-:W4:Y:S04]  /*22890*/  LDL.LU.64 R16, [R1+0x238] ;  /* 0x0002380001107983 */ /* 0x000f280000300a00 */
[----:B------:R-:W4:Y:S01]  /*228a0*/  LDL.LU.64 R246, [R1+0x250] ;  /* 0x0002500001f67983 */ /* 0x000f220000300a00 */
[----:B------:R-:W-:-:S03]  /*228b0*/  IMAD.WIDE R240, R3, 0x4, R106 ;  /* 0x0000000403f07825 */ /* 0x000fc600078e026a */
[----:B------:R-:W4:Y:S01]  /*228c0*/  LDL.LU.64 R38, [R1+0x268] ;  /* 0x0002680001267983 */ /* 0x000f220000300a00 */
[----:B------:R-:W-:-:S03]  /*228d0*/  IMAD.WIDE R108, R3, 0x4, R108 ;  /* 0x00000004036c7825 */ /* 0x000fc600078e026c */
[----:B------:R-:W4:Y:S01]  /*228e0*/  LDL.LU.64 R18, [R1+0x280] ;  /* 0x0002800001127983 */ /* 0x000f220000300a00 */
[----:B------:R-:W-:-:S03]  /*228f0*/  IMAD.WIDE R84, R3, 0x4, R114 ;  /* 0x0000000403547825 */ /* 0x000fc600078e0272 */
[----:B------:R-:W4:Y:S01]  /*22900*/  LDL.LU.64 R34, [R1+0x298] ;  /* 0x0002980001227983 */ /* 0x000f220000300a00 */
        /* <DEDUP_REMOVED lines=14> */
[----:B------:R-:W-:Y:S01]  /*229f0*/  IMAD.WIDE R28, R3, 0x4, R128 ;  /* 0x00000004031c7825 */ /* 0x000fe200078e0280 */
[----:B------:R-:W-:Y:S02]  /*22a00*/  IADD3 R89, PT, PT, R89, 0x7f, RZ ;  /* 0x0000007f59597810 */ /* 0x000fe40007ffe0ff */
        /* <DEDUP_REMOVED lines=8> */
[----:B------:R-:W-:Y:S02]  /*22a90*/  ISETP.GT.AND P4, PT, R89, 0x27f, PT ;  /* 0x0000027f5900780c */ /* 0x000fe40003f84270 */
        /* <DEDUP_REMOVED lines=94> */
[----:B------:R-:W-:Y:S04]  /*23080*/  STL.64 [R1+0x188], R20 ;  /* 0x0001881401007387 */ /* 0x000fe80000100a00 */
[----:B------:R-:W-:Y:S04]  /*23090*/  STL.64 [R1+0x170], R232 ;  /* 0x000170e801007387 */ /* 0x000fe80000100a00 */
[----:B------:R-:W-:Y:S01]  /*230a0*/  STL.64 [R1+0x168], R234 ;  /* 0x000168ea01007387 */ /* 0x000fe20000100a00 */
[----:B--2---:R-:W-:-:S04]  /*230b0*/  IMAD.WIDE R102, R3, 0x4, R56 ;  /* 0x0000000403667825 */ /* 0x004fc800078e0238 */
[C---:B---3--:R-:W-:Y:S02]  /*230c0*/  IMAD.WIDE R58, R3.reuse, 0x4, R244 ;  /* 0x00000004033a7825 */ /* 0x048fe400078e02f4 */
[----:B------:R-:W2:Y:S02]  /*230d0*/  LDL.LU.64 R244, [R1+0x2b0] ;  /* 0x0002b00001f47983 */ /* 0x000ea40000300a00 */
[C---:B----4-:R-:W-:Y:S02]  /*230e0*/  IMAD.WIDE R56, R3.reuse, 0x4, R54 ;  /* 0x0000000403387825 */ /* 0x050fe400078e0236 */
[----:B------:R1:W-:Y:S02]  /*230f0*/  STL.64 [R1+0x130], R58 ;  /* 0x0001303a01007387 */ /* 0x0003e40000100a00 */
[C---:B------:R-:W-:Y:S02]  /*23100*/  IMAD.WIDE R54, R3.reuse, 0x4, R242 ;  /* 0x0000000403367825 */ /* 0x040fe400078e02f2 */
[----:B------:R-:W-:Y:S04]  /*23110*/  STL.64 [R1+0x140], R236 ;  /* 0x000140ec01007387 */ /* 0x000fe80000100a00 */
[----:B------:R3:W-:Y:S01]  /*23120*/  STL.64 [R1+0x128], R56 ;  /* 0x0001283801007387 */ /* 0x0007e20000100a00 */
[----:B------:R-:W-:-:S03]  /*23130*/  IMAD.WIDE R176, R3, 0x4, R6 ;  /* 0x0000000403b07825 */ /* 0x000fc600078e0206 */
[----:B------:R-:W4:Y:S01]  /*23140*/  LDL.LU.64 R242, [R1+0x2c8] ;  /* 0x0002c80001f27983 */ /* 0x000f220000300a00 */
[----:B------:R-:W-:-:S03]  /*23150*/  IMAD.WIDE R148, R3, 0x4, R36 ;  /* 0x0000000403947825 */ /* 0x000fc600078e0224 */
[----:B------:R-:W-:Y:S01]  /*23160*/  STL.64 [R1+0x138], R102 ;  /* 0x0001386601007387 */ /* 0x000fe20000100a00 */
[----:B------:R-:W-:-:S03]  /*23170*/  IMAD.WIDE R130, R3, 0x4, R248 ;  /* 0x0000000403827825 */ /* 0x000fc600078e02f8 */
[----:B------:R3:W-:Y:S01]  /*23180*/  STL.64 [R1+0x120], R54 ;  /* 0x0001203601007387 */ /* 0x0007e20000100a00 */
[----:B------:R-:W-:-:S03]  /*23190*/  IMAD.WIDE R118, R3, 0x4, R250 ;  /* 0x0000000403767825 */ /* 0x000fc600078e02fa */
[----:B-1----:R-:W4:Y:S01]  /*231a0*/  LDL.LU.64 R58, [R1+0x2e0] ;  /* 0x0002e000013a7983 */ /* 0x002f220000300a00 */
[----:B------:R-:W-:-:S03]  /*231b0*/  IMAD.WIDE R100, R3, 0x4, R16 ;  /* 0x0000000403647825 */ /* 0x000fc600078e0210 */
[----:B------:R-:W4:Y:S04]  /*231c0*/  LDL.LU.64 R248, [R1+0x2f8] ;  /* 0x0002f80001f87983 */ /* 0x000f280000300a00 */
[----:B------:R-:W4:Y:S01]  /*231d0*/  LDL.LU.64 R36, [R1+0x310] ;  /* 0x0003100001247983 */ /* 0x000f220000300a00 */
[----:B------:R-:W-:-:S03]  /*231e0*/  IMAD.WIDE R60, R3, 0x4, R246 ;  /* 0x00000004033c7825 */ /* 0x000fc600078e02f6 */
[----:B------:R-:W4:Y:S04]  /*231f0*/  LDL.LU.64 R250, [R1+0x328] ;  /* 0x0003280001fa7983 */ /* 0x000f280000300a00 */
[----:B------:R-:W-:Y:S04]  /*23200*/  STL.64 [R1+0x118], R176 ;  /* 0x000118b001007387 */ /* 0x000fe80000100a00 */
[----:B------:R-:W4:Y:S04]  /*23210*/  LDL.LU.64 R16, [R1+0x340] ;  /* 0x0003400001107983 */ /* 0x000f280000300a00 */
[----:B------:R-:W-:Y:S04]  /*23220*/  STL.64 [R1+0x110], R148 ;  /* 0x0001109401007387 */ /* 0x000fe80000100a00 */
[----:B------:R-:W4:Y:S04]  /*23230*/  LDL.LU.64 R246, [R1+0x358] ;  /* 0x0003580001f67983 */ /* 0x000f280000300a00 */
[----:B------:R-:W-:Y:S04]  /*23240*/  STL.64 [R1+0x108], R130 ;  /* 0x0001088201007387 */ /* 0x000fe80000100a00 */
[----:B------:R-:W4:Y:S04]  /*23250*/  LDL.LU.64 R78, [R1+0x368] ;  /* 0x00036800014e7983 */ /* 0x000f280000300a00 */
[----:B------:R-:W-:Y:S04]  /*23260*/  STL.64 [R1+0x100], R118 ;  /* 0x0001007601007387 */ /* 0x000fe80000100a00 */
[----:B---3--:R-:W3:Y:S04]  /*23270*/  LDL.LU.64 R56, [R1+0x378] ;  /* 0x0003780001387983 */ /* 0x008ee80000300a00 */
[----:B------:R-:W-:Y:S04]  /*23280*/  STL.64 [R1+0xf8], R100 ;  /* 0x0000f86401007387 */ /* 0x000fe80000100a00 */
[----:B------:R-:W3:Y:S04]  /*23290*/  LDL.LU.64 R54, [R1+0x388] ;  /* 0x0003880001367983 */ /* 0x000ee80000300a00 */
[----:B------:R-:W3:Y:S01]  /*232a0*/  LDL.LU.64 R6, [R1+0x398] ;  /* 0x0003980001067983 */ /* 0x000ee20000300a00 */
[----:B------:R-:W-:-:S03]  /*232b0*/  IMAD.WIDE R38, R3, 0x4, R38 ;  /* 0x0000000403267825 */ /* 0x000fc600078e0226 */
[----:B------:R-:W-:Y:S01]  /*232c0*/  STL.64 [R1+0xf0], R60 ;  /* 0x0000f03c01007387 */ /* 0x000fe20000100a00 */
[----:B------:R-:W-:-:S03]  /*232d0*/  IMAD.WIDE R174, R3, 0x4, R34 ;  /* 0x0000000403ae7825 */ /* 0x000fc600078e0222 */
[----:B------:R-:W3:Y:S01]  /*232e0*/  LDL.LU.64 R34, [R1+0x3a8] ;  /* 0x0003a80001227983 */ /* 0x000ee20000300a00 */
[----:B------:R-:W-:-:S04]  /*232f0*/  IMAD.WIDE R18, R3, 0x4, R18 ;  /* 0x0000000403127825 */ /* 0x000fc800078e0212 */
[C---:B--2---:R-:W-:Y:S02]  /*23300*/  IMAD.WIDE R146, R3.reuse, 0x4, R244 ;  /* 0x0000000403927825 */ /* 0x044fe400078e02f4 */
[----:B------:R-:W2:Y:S04]  /*23310*/  LDL.LU.64 R244, [R1+0x3b8] ;  /* 0x0003b80001f47983 */ /* 0x000ea80000300a00 */
[----:B------:R-:W-:Y:S04]  /*23320*/  STL.64 [R1+0xe8], R38 ;  /* 0x0000e82601007387 */ /* 0x000fe80000100a00 */
[----:B------:R-:W-:Y:S01]  /*23330*/  STL.64 [R1+0xd8], R174 ;  /* 0x0000d8ae01007387 */ /* 0x000fe20000100a00 */
[----:B----4-:R-:W-:-:S03]  /*23340*/  IMAD.WIDE R128, R3, 0x4, R242 ;  /* 0x0000000403807825 */ /* 0x010fc600078e02f2 */
[----:B------:R-:W4:Y:S04]  /*23350*/  LDL.LU.64 R242, [R1+0x3c8] ;  /* 0x0003c80001f27983 */ /* 0x000f280000300a00 */
[----:B------:R-:W-:Y:S04]  /*23360*/  STL.64 [R1+0xe0], R18 ;  /* 0x0000e01201007387 */ /* 0x000fe80000100a00 */
[----:B------:R-:W-:Y:S01]  /*23370*/  STL.64 [R1+0xd0], R146 ;  /* 0x0000d09201007387 */ /* 0x000fe20000100a00 */
[----:B------:R-:W-:-:S04]  /*23380*/  IMAD.WIDE R116, R3, 0x4, R58 ;  /* 0x0000000403747825 */ /* 0x000fc800078e023a */
[C---:B------:R-:W-:Y:S02]  /*23390*/  IMAD.WIDE R98, R3.reuse, 0x4, R248 ;  /* 0x0000000403627825 */ /* 0x040fe400078e02f8 */
[----:B------:R-:W4:Y:S02]  /*233a0*/  LDL.LU.64 R248, [R1+0x3d8] ;  /* 0x0003d80001f87983 */ /* 0x000f240000300a00 */
[C---:B------:R-:W-:Y:S02]  /*233b0*/  IMAD.WIDE R58, R3.reuse, 0x4, R36 ;  /* 0x00000004033a7825 */ /* 0x040fe400078e0224 */
[----:B------:R-:W-:Y:S02]  /*233c0*/  STL.64 [R1+0xc8], R128 ;  /* 0x0000c88001007387 */ /* 0x000fe40000100a00 */
[C---:B------:R-:W-:Y:S02]  /*233d0*/  IMAD.WIDE R36, R3.reuse, 0x4, R250 ;  /* 0x0000000403247825 */ /* 0x040fe400078e02fa */
[----:B------:R-:W4:Y:S04]  /*233e0*/  LDL.LU.64 R250, [R1+0x3e8] ;  /* 0x0003e80001fa7983 */ /* 0x000f280000300a00 */
[----:B------:R-:W-:Y:S04]  /*233f0*/  STL.64 [R1+0xc0], R116 ;  /* 0x0000c07401007387 */ /* 0x000fe80000100a00 */
[----:B------:R-:W-:Y:S01]  /*23400*/  STL.64 [R1+0xb8], R98 ;  /* 0x0000b86201007387 */ /* 0x000fe20000100a00 */
[----:B------:R-:W-:-:S03]  /*23410*/  IMAD.WIDE R172, R3, 0x4, R246 ;  /* 0x0000000403ac7825 */ /* 0x000fc600078e02f6 */
[----:B------:R-:W4:Y:S01]  /*23420*/  LDL.LU.64 R246, [R1+0x3f8] ;  /* 0x0003f80001f67983 */ /* 0x000f220000300a00 */
[----:B------:R-:W-:-:S03]  /*23430*/  IMAD.WIDE R16, R3, 0x4, R16 ;  /* 0x0000000403107825 */ /* 0x000fc600078e0210 */
[----:B------:R-:W-:Y:S01]  /*23440*/  STL.64 [R1+0xb0], R58 ;  /* 0x0000b03a01007387 */ /* 0x000fe20000100a00 */
[----:B------:R-:W-:-:S03]  /*23450*/  IMAD.WIDE R144, R3, 0x4, R78 ;  /* 0x0000000403907825 */ /* 0x000fc600078e024e */
[----:B------:R-:W-:Y:S04]  /*23460*/  STL.64 [R1+0xa8], R36 ;  /* 0x0000a82401007387 */ /* 0x000fe80000100a00 */
[----:B------:R-:W-:Y:S01]  /*23470*/  STL.64 [R1+0x98], R172 ;  /* 0x000098ac01007387 */ /* 0x000fe20000100a00 */
[----:B---3--:R-:W-:-:S03]  /*23480*/  IMAD.WIDE R126, R3, 0x4, R56 ;  /* 0x00000004037e7825 */ /* 0x008fc600078e0238 */
[----:B------:R-:W-:Y:S04]  /*23490*/  STL.64 [R1+0xa0], R16 ;  /* 0x0000a01001007387 */ /* 0x000fe80000100a00 */
[----:B------:R-:W-:Y:S01]  /*234a0*/  STL.64 [R1+0x90], R144 ;  /* 0x0000909001007387 */ /* 0x000fe20000100a00 */
[----:B------:R-:W-:-:S03]  /*234b0*/  IMAD.WIDE R114, R3, 0x4, R54 ;  /* 0x0000000403727825 */ /* 0x000fc600078e0236 */
[----:B------:R-:W3:Y:S01]  /*234c0*/  LDL.LU.64 R112, [R1+0x408] ;  /* 0x0004080001707983 */ /* 0x000ee20000300a00 */
[----:B------:R-:W-:-:S03]  /*234d0*/  IMAD.WIDE R96, R3, 0x4, R6 ;  /* 0x0000000403607825 */ /* 0x000fc600078e0206 */
[----:B------:R-:W3:Y:S04]  /*234e0*/  LDL.LU.64 R78, [R1+0x418] ;  /* 0x00041800014e7983 */ /* 0x000ee80000300a00 */
[----:B------:R-:W-:Y:S04]  /*234f0*/  STL.64 [R1+0x88], R126 ;  /* 0x0000887e01007387 */ /* 0x000fe80000100a00 */
[----:B------:R-:W3:Y:S04]  /*23500*/  LDL.LU.64 R54, [R1+0x428] ;  /* 0x0004280001367983 */ /* 0x000ee80000300a00 */
[----:B------:R-:W3:Y:S04]  /*23510*/  LDL.LU.64 R210, [R1+0x438] ;  /* 0x0004380001d27983 */ /* 0x000ee80000300a00 */
[----:B------:R-:W-:Y:S04]  /*23520*/  STL.64 [R1+0x80], R114 ;  /* 0x0000807201007387 */ /* 0x000fe80000100a00 */
[----:B------:R-:W3:Y:S04]  /*23530*/  LDL.LU.64 R160, [R1+0x448] ;  /* 0x0004480001a07983 */ /* 0x000ee80000300a00 */
[----:B------:R-:W3:Y:S04]  /*23540*/  LDL.LU.64 R158, [R1+0x458] ;  /* 0x00045800019e7983 */ /* 0x000ee80000300a00 */
[----:B------:R-:W-:Y:S04]  /*23550*/  STL.64 [R1+0x78], R96 ;  /* 0x0000786001007387 */ /* 0x000fe80000100a00 */
[----:B------:R-:W3:Y:S04]  /*23560*/  LDL.LU.64 R140, [R1+0x468] ;  /* 0x00046800018c7983 */ /* 0x000ee80000300a00 */
[----:B------:R-:W3:Y:S01]  /*23570*/  LDL.LU.64 R156, [R1+0x478] ;  /* 0x00047800019c7983 */ /* 0x000ee20000300a00 */
[----:B------:R-:W-:-:S05]  /*23580*/  IMAD.WIDE R56, R3, 0x4, R34 ;  /* 0x0000000403387825 */ /* 0x000fca00078e0222 */
[----:B------:R-:W-:Y:S01]  /*23590*/  STL.64 [R1+0x70], R56 ;  /* 0x0000703801007387 */ /* 0x000fe20000100a00 */
[----:B--2---:R-:W-:-:S04]  /*235a0*/  IMAD.WIDE R34, R3, 0x4, R244 ;  /* 0x0000000403227825 */ /* 0x004fc800078e02f4 */
[----:B----4-:R-:W-:-:S04]  /*235b0*/  IMAD.WIDE R6, R3, 0x4, R242 ;  /* 0x0000000403067825 */ /* 0x010fc800078e02f2 */
[----:B------:R-:W-:-:S04]  /*235c0*/  IMAD.WIDE R162, R3, 0x4, R248 ;  /* 0x0000000403a27825 */ /* 0x000fc800078e02f8 */
[C---:B------:R-:W-:Y:S02]  /*235d0*/  IMAD.WIDE R142, R3.reuse, 0x4, R250 ;  /* 0x00000004038e7825 */ /* 0x040fe400078e02fa */
[----:B------:R-:W2:Y:S04]  /*235e0*/  LDL.LU.64 R250, [R1+0x498] ;  /* 0x0004980001fa7983 */ /* 0x000ea80000300a00 */
[----:B------:R-:W4:Y:S04]  /*235f0*/  LDL.LU.64 R248, [R1+0x4a8] ;  /* 0x0004a80001f87983 */ /* 0x000f280000300a00 */
[----:B------:R-:W-:Y:S04]  /*23600*/  STL.64 [R1+0x68], R34 ;  /* 0x0000682201007387 */ /* 0x000fe80000100a00 */
[----:B------:R-:W-:Y:S01]  /*23610*/  STL.64 [R1+0x58], R162 ;  /* 0x000058a201007387 */ /* 0x000fe20000100a00 */
[----:B------:R-:W-:-:S03]  /*23620*/  IMAD.WIDE R124, R3, 0x4, R246 ;  /* 0x00000004037c7825 */ /* 0x000fc600078e02f6 */
[----:B------:R-:W2:Y:S04]  /*23630*/  LDL.LU.64 R246, [R1+0x4b8] ;  /* 0x0004b80001f67983 */ /* 0x000ea80000300a00 */
[----:B------:R-:W2:Y:S04]  /*23640*/  LDL.LU.64 R244, [R1+0x4c8] ;  /* 0x0004c80001f47983 */ /* 0x000ea80000300a00 */
[----:B------:R-:W2:Y:S04]  /*23650*/  LDL.LU.64 R208, [R1+0xd78] ;  /* 0x000d780001d07983 */ /* 0x000ea80000300a00 */
[----:B------:R-:W4:Y:S04]  /*23660*/  LDL.LU.64 R206, [R1+0xd70] ;  /* 0x000d700001ce7983 */ /* 0x000f280000300a00 */
[----:B------:R-:W4:Y:S04]  /*23670*/  LDL.LU.64 R192, [R1+0xd68] ;  /* 0x000d680001c07983 */ /* 0x000f280000300a00 */
[----:B------:R-:W4:Y:S04]  /*23680*/  LDL.LU.64 R190, [R1+0xd60] ;  /* 0x000d600001be7983 */ /* 0x000f280000300a00 */
[----:B------:R-:W4:Y:S04]  /*23690*/  LDL.LU.64 R242, [R1+0x4f8] ;  /* 0x0004f80001f27983 */ /* 0x000f280000300a00 */
[----:B------:R-:W-:Y:S04]  /*236a0*/  STL.64 [R1+0x60], R6 ;  /* 0x0000600601007387 */ /* 0x000fe80000100a00 */
[----:B------:R-:W-:Y:S01]  /*236b0*/  STL.64 [R1+0x50], R142 ;  /* 0x0000508e01007387 */ /* 0x000fe20000100a00 */
[----:B---3--:R-:W-:-:S03]  /*236c0*/  IMAD.WIDE R112, R3, 0x4, R112 ;  /* 0x0000000403707825 */ /* 0x008fc600078e0270 */
[----:B------:R-:W3:Y:S04]  /*236d0*/  LDL.64 R188, [R1+0xd58] ;  /* 0x000d580001bc7983 */ /* 0x000ee80000100a00 */
[----:B------:R-:W3:Y:S01]  /*236e0*/  LDL.64 R186, [R1+0x540] ;  /* 0x0005400001ba7983 */ /* 0x000ee20000100a00 */
[----:B------:R-:W-:-:S03]  /*236f0*/  IMAD.WIDE R212, R3, 0x4, R210 ;  /* 0x0000000403d47825 */ /* 0x000fc600078e02d2 */
[----:B------:R-:W3:Y:S01]  /*23700*/  LDL.64 R132, [R1+0x4d8] ;  /* 0x0004d80001847983 */ /* 0x000ee20000100a00 */
        /* <DEDUP_REMOVED lines=8> */
[----:B------:R-:W-:-:S04]  /*23790*/  IMAD.WIDE R140, R3, 0x4, R140 ;  /* 0x00000004038c7825 */ /* 0x000fc800078e028c */
[----:B------:R-:W-:Y:S01]  /*237a0*/  IMAD.WIDE R156, R3, 0x4, R156 ;  /* 0x00000004039c7825 */ /* 0x000fe200078e029c */
[----:B------:R-:W-:Y:S04]  /*237b0*/  STL.64 [R1+0x20], R210 ;  /* 0x000020d201007387 */ /* 0x000fe80000100a00 */
[----:B------:R-:W-:Y:S04]  /*237c0*/  STL.64 [R1+0x30], R54 ;  /* 0x0000303601007387 */ /* 0x000fe80000100a00 */
[----:B------:R-:W-:Y:S04]  /*237d0*/  STL.64 [R1+0x18], R160 ;  /* 0x000018a001007387 */ /* 0x000fe80000100a00 */
[----:B------:R1:W-:Y:S04]  /*237e0*/  STL.64 [R1+0x8], R156 ;  /* 0x0000089c01007387 */ /* 0x0003e80000100a00 */
[----:B------:R-:W-:Y:S04]  /*237f0*/  STL.64 [R1+0x10], R140 ;  /* 0x0000108c01007387 */ /* 0x000fe80000100a00 */
[----:B------:R-:W3:Y:S04]  /*23800*/  LDL.64 R158, [R1+0xd50] ;  /* 0x000d5000019e7983 */ /* 0x000ee80000100a00 */
[----:B-1----:R-:W3:Y:S01]  /*23810*/  LDL.64 R156, [R1+0x530] ;  /* 0x00053000019c7983 */ /* 0x002ee20000100a00 */
[----:B--2---:R-:W-:-:S04]  /*23820*/  IMAD.WIDE R208, R2, 0x4, R208 ;  /* 0x0000000402d07825 */ /* 0x004fc800078e02d0 */
[C---:B----4-:R-:W-:Y:S01]  /*23830*/  IMAD.WIDE R206, R2.reuse, 0x4, R206 ;  /* 0x0000000402ce7825 */ /* 0x050fe200078e02ce */
[----:B------:R-:W-:Y:S03]  /*23840*/  LDGSTS.E [R82+0x7f800], desc[UR16][R208.64], !P6 ;  /* 0x7f800000d0527fae */ /* 0x000fe6000f1a1010 */
[C---:B------:R-:W-:Y:S01]  /*23850*/  IMAD.WIDE R192, R2.reuse, 0x4, R192 ;  /* 0x0000000402c07825 */ /* 0x040fe200078e02c0 */
[----:B------:R-:W-:Y:S03]  /*23860*/  LDGSTS.E [R82+0x7fa00], desc[UR16][R206.64], !P6 ;  /* 0x7fa00000ce527fae */ /* 0x000fe6000f1a1010 */
[----:B------:R-:W-:Y:S01]  /*23870*/  IMAD.WIDE R190, R2, 0x4, R190 ;  /* 0x0000000402be7825 */ /* 0x000fe200078e02be */
[----:B------:R-:W-:Y:S04]  /*23880*/  LDGSTS.E [R82+0x7fc00], desc[UR16][R192.64], !P5 ;  /* 0x7fc00000c0527fae */ /* 0x000fe8000e9a1010 */
[----:B------:R-:W-:Y:S04]  /*23890*/  LDGSTS.E [R82+0x7fe00], desc[UR16][R190.64], !P5 ;  /* 0x7fe00000be527fae */ /* 0x000fe8000e9a1010 */
[----:B------:R-:W0:Y:S04]  /*238a0*/  LDGDEPBAR ;  /* 0x00000000000079af */ /* 0x000e280000000000 */
[----:B---3--:R-:W-:Y:S04]  /*238b0*/  LDGSTS.E [R91+0x10000], desc[UR16][R188.64], P3 ;  /* 0x10000000bc5b7fae */ /* 0x008fe800099a1010 */
        /* <DEDUP_REMOVED lines=9> */
[----:B------:R-:W-:Y:S04]  /*23950*/  STL.64 [R1+0x160], R208 ;  /* 0x000160d001007387 */ /* 0x000fe80000100a00 */
[----:B------:R-:W-:Y:S04]  /*23960*/  LDGSTS.E [R91+0x12800], desc[UR16][R230.64], P3 ;  /* 0x12800000e65b7fae */ /* 0x000fe800099a1010 */
[----:B------:R-:W-:Y:S04]  /*23970*/  STL.64 [R1+0x158], R206 ;  /* 0x000158ce01007387 */ /* 0x000fe80000100a00 */
[----:B------:R-:W-:Y:S04]  /*23980*/  LDGSTS.E [R91+0x12c00], desc[UR16][R176.64], P3 ;  /* 0x12c00000b05b7fae */ /* 0x000fe800099a1010 */
[----:B------:R-:W-:Y:S04]  /*23990*/  STL.64 [R1+0x150], R192 ;  /* 0x000150c001007387 */ /* 0x000fe80000100a00 */
[----:B------:R-:W-:Y:S04]  /*239a0*/  LDGSTS.E [R91+0x13000], desc[UR16][R174.64], P3 ;  /* 0x13000000ae5b7fae */ /* 0x000fe800099a1010 */
[----:B------:R-:W-:Y:S04]  /*239b0*/  STL.64 [R1+0x148], R190 ;  /* 0x000148be01007387 */ /* 0x000fe80000100a00 */
[----:B------:R-:W-:Y:S04]  /*239c0*/  LDGSTS.E [R91+0x13400], desc[UR16][R172.64], P3 ;  /* 0x13400000ac5b7fae */ /* 0x000fe800099a1010 */
[----:B------:R-:W2:Y:S04]  /*239d0*/  LDL.LU.64 R84, [R1+0x13b0] ;  /* 0x0013b00001547983 */ /* 0x000ea80000300a00 */
[----:B------:R-:W-:Y:S04]  /*239e0*/  LDGSTS.E [R91+0x13800], desc[UR16][R162.64], P3 ;  /* 0x13800000a25b7fae */ /* 0x000fe800099a1010 */
[----:B------:R-:W3:Y:S04]  /*239f0*/  LDL.64 R132, [R1+0xd48] ;  /* 0x000d480001847983 */ /* 0x000ee80000100a00 */
[----:B------:R-:W-:Y:S04]  /*23a00*/  LDGSTS.E [R91+0x13c00], desc[UR16][R160.64], P3 ;  /* 0x13c00000a05b7fae */ /* 0x000fe800099a1010 */
[----:B------:R-:W4:Y:S04]  /*23a10*/  LDL.LU.64 R200, [R1+0x13a8] ;  /* 0x0013a80001c87983 */ /* 0x000f280000300a00 */
        /* <DEDUP_REMOVED lines=11> */
[----:B------:R-:W-:Y:S04]  /*23ad0*/  LDGSTS.E [R90+0x11880], desc[UR16][R164.64], P3 ;  /* 0x11880000a45a7fae */ /* 0x000fe800099a1010 */
[----:B------:R-:W-:Y:S04]  /*23ae0*/  LDGSTS.E [R90+0x11c80], desc[UR16][R180.64], P3 ;  /* 0x11c80000b45a7fae */ /* 0x000fe800099a1010 */
[----:B------:R-:W3:Y:S04]  /*23af0*/  LDL.LU.64 R88, [R1+0x1378] ;  /* 0x0013780001587983 */ /* 0x000ee80000300a00 */
        /* <DEDUP_REMOVED lines=8> */
[----:B------:R1:W-:Y:S04]  /*23b80*/  STL.64 [R1+0x1220], R90 ;  /* 0x0012205a01007387 */ /* 0x0003e80000100a00 */
[----:B-1----:R-:W4:Y:S04]  /*23b90*/  LDL.LU.64 R90, [R1+0x8] ;  /* 0x00000800015a7983 */ /* 0x002f280000300a00 */
[----:B---3--:R-:W-:Y:S04]  /*23ba0*/  LDGSTS.E [R89+0x10100], desc[UR16][R132.64], P3 ;  /* 0x1010000084597fae */ /* 0x008fe800099a1010 */
[----:B--2---:R-:W-:Y:S04]  /*23bb0*/  LDGSTS.E [R89+0x10500], desc[UR16][R10.64], P3 ;  /* 0x105000000a597fae */ /* 0x004fe800099a1010 */
[----:B------:R-:W-:Y:S04]  /*23bc0*/  LDGSTS.E [R89+0x10900], desc[UR16][R4.64], P3 ;  /* 0x1090000004597fae */ /* 0x000fe800099a1010 */
[----:B------:R1:W-:Y:S04]  /*23bd0*/  LDGSTS.E [R89+0x10d00], desc[UR16][R8.64], P3 ;  /* 0x10d0000008597fae */ /* 0x0003e800099a1010 */
[----:B------:R-:W2:Y:S04]  /*23be0*/  LDL.LU.64 R10, [R1+0x1370] ;  /* 0x00137000010a7983 */ /* 0x000ea80000300a00 */
[----:B------:R-:W-:Y:S04]  /*23bf0*/  LDGSTS.E [R89+0x11100], desc[UR16][R134.64], P3 ;  /* 0x1110000086597fae */ /* 0x000fe800099a1010 */
[----:B------:R-:W-:Y:S01]  /*23c00*/  LDGSTS.E [R89+0x11500], desc[UR16][R150.64], P3 ;  /* 0x1150000096597fae */ /* 0x000fe200099a1010 */
[C---:B------:R-:W-:Y:S01]  /*23c10*/  IMAD.WIDE R198, R3.reuse, 0x4, R198 ;  /* 0x0000000403c67825 */ /* 0x040fe200078e02c6 */
[----:B------:R-:W-:Y:S01]  /*23c20*/  SEL R0, R0, RZ, P4 ;  /* 0x000000ff00007207 */ /* 0x000fe20002000000 */
[----:B-1----:R-:W1:Y:S01]  /*23c30*/  LDC R8, c[0x0][0x3a0] ;  /* 0x0000e800ff087b82 */ /* 0x002e620000000800 */
        /* <DEDUP_REMOVED lines=8> */
[----:B------:R-:W3:Y:S04]  /*23cc0*/  LDL.LU.64 R4, [R1+0x1368] ;  /* 0x0013680001047983 */ /* 0x000ee80000300a00 */
[----:B------:R-:W-:Y:S04]  /*23cd0*/  LDGSTS.E [R89+0x13900], desc[UR16][R124.64], P3 ;  /* 0x139000007c597fae */ /* 0x000fe800099a1010 */
[----:B------:R-:W3:Y:S04]  /*23ce0*/  LDL.LU R9, [R1+0x1360] ;  /* 0x0013600001097983 */ /* 0x000ee80000300800 */
[----:B----4-:R-:W-:Y:S04]  /*23cf0*/  LDGSTS.E [R89+0x13d00], desc[UR16][R90.64], P3 ;  /* 0x13d000005a597fae */ /* 0x010fe800099a1010 */
[----:B------:R-:W-:Y:S04]  /*23d00*/  STL.64 [R1+0x1228], R90 ;  /* 0x0012285a01007387 */ /* 0x000fe80000100a00 */
[----:B--2---:R2:W-:Y:S04]  /*23d10*/  LDGSTS.E [R88+0x10180], desc[UR16][R10.64], P3 ;  /* 0x101800000a587fae */ /* 0x0045e800099a1010 */
[----:B------:R-:W-:Y:S04]  /*23d20*/  LDGSTS.E [R88+0x10580], desc[UR16][R200.64], P3 ;  /* 0x10580000c8587fae */ /* 0x000fe800099a1010 */
[----:B------:R-:W-:Y:S04]  /*23d30*/  LDGSTS.E [R88+0x10980], desc[UR16][R86.64], P3 ;  /* 0x1098000056587fae */ /* 0x000fe800099a1010 */
[----:B------:R-:W4:Y:S01]  /*23d40*/  LDL.LU R11, [R1+0x135c] ;  /* 0x00135c00010b7983 */ /* 0x000f220000300800 */
[----:B------:R-:W-:-:S04]  /*23d50*/  IMAD.WIDE R250, R3, 0x4, R250 ;  /* 0x0000000403fa7825 */ /* 0x000fc800078e02fa */
[C---:B------:R-:W-:Y:S01]  /*23d60*/  IMAD.WIDE R248, R3.reuse, 0x4, R248 ;  /* 0x0000000403f87825 */ /* 0x040fe200078e02f8 */
[----:B------:R-:W3:Y:S03]  /*23d70*/  LDL.LU R200, [R1+0x1358] ;  /* 0x0013580001c87983 */ /* 0x000ee60000300800 */
[C---:B------:R-:W-:Y:S01]  /*23d80*/  IMAD.WIDE R246, R3.reuse, 0x4, R246 ;  /* 0x0000000403f67825 */ /* 0x040fe200078e02f6 */
[----:B------:R-:W3:Y:S03]  /*23d90*/  LDL.LU.64 R86, [R1+0x1350] ;  /* 0x0013500001567983 */ /* 0x000ee60000300a00 */
[----:B------:R-:W-:Y:S01]  /*23da0*/  IMAD.WIDE R244, R3, 0x4, R244 ;  /* 0x0000000403f47825 */ /* 0x000fe200078e02f4 */
[----:B------:R-:W-:Y:S03]  /*23db0*/  LDGSTS.E [R88+0x10d80], desc[UR16][R120.64], P3 ;  /* 0x10d8000078587fae */ /* 0x000fe600099a1010 */
[----:B------:R-:W-:Y:S01]  /*23dc0*/  IMAD.WIDE R242, R2, 0x4, R242 ;  /* 0x0000000402f27825 */ /* 0x000fe200078e02f2 */
[----:B------:R-:W-:Y:S01]  /*23dd0*/  LDGSTS.E [R88+0x11180], desc[UR16][R136.64], P3 ;  /* 0x1118000088587fae */ /* 0x000fe200099a1010 */
[----:B------:R-:W-:Y:S01]  /*23de0*/  ISETP.NE.U32.AND P4, PT, R0, RZ, PT ;  /* 0x000000ff0000720c */ /* 0x000fe20003f85070 */
[----:B--2---:R-:W2:Y:S02]  /*23df0*/  LDC R10, c[0x0][0x3a0] ;  /* 0x0000e800ff0a7b82 */ /* 0x004ea40000000800 */
        /* <DEDUP_REMOVED lines=12> */
[----:B-1----:R-:W2:Y:S04]  /*23ec0*/  LDL.LU.64 R88, [R1+0x20] ;  /* 0x0000200001587983 */ /* 0x002ea80000300a00 */
[----:B------:R1:W-:Y:S04]  /*23ed0*/  STL.64 [R1+0x1230], R198 ;  /* 0x001230c601007387 */ /* 0x0003e80000100a00 */
[----:B-1----:R-:W2:Y:S04]  /*23ee0*/  LDL.LU.64 R198, [R1+0x130] ;  /* 0x0001300001c67983 */ /* 0x002ea80000300a00 */
[----:B---3--:R1:W-:Y:S04]  /*23ef0*/  LDGSTS.E [R87+0x10200], desc[UR16][R92.64], P3 ;  /* 0x102000005c577fae */ /* 0x0083e800099a1010 */
[----:B------:R-:W-:Y:S04]  /*23f00*/  LDGSTS.E [R87+0x10600], desc[UR16][R84.64], P3 ;  /* 0x1060000054577fae */ /* 0x000fe800099a1010 */
[----:B------:R-:W-:Y:S04]  /*23f10*/  LDGSTS.E [R87+0x10a00], desc[UR16][R240.64], P3 ;  /* 0x10a00000f0577fae */ /* 0x000fe800099a1010 */
[----:B------:R-:W-:Y:S01]  /*23f20*/  LDGSTS.E [R87+0x10e00], desc[UR16][R122.64], P3 ;  /* 0x10e000007a577fae */ /* 0x000fe200099a1010 */
[C---:B------:R-:W-:Y:S01]  /*23f30*/  VIADD R0, R82.reuse, 0x100000 ;  /* 0x0010000052007836 */ /* 0x040fe20000000000 */
[----:B------:R-:W-:Y:S01]  /*23f40*/  ISETP.GE.U32.AND P5, PT, R5, 0x7ffffd7f, PT ;  /* 0x7ffffd7f0500780c */ /* 0x000fe20003fa6070 */
        /* <DEDUP_REMOVED lines=21> */
[----:B------:R-:W3:Y:S04]  /*240a0*/  LDL.LU R92, [R1+0x1348] ;  /* 0x00134800015c7983 */ /* 0x000ee80000300800 */
[----:B------:R-:W-:Y:S04]  /*240b0*/  LDGSTS.E [R86+0x12280], desc[UR16][R64.64], P3 ;  /* 0x1228000040567fae */ /* 0x000fe800099a1010 */
[----:B------:R-:W3:Y:S04]  /*240c0*/  LDL.LU.64 R84, [R1+0x1340] ;  /* 0x0013400001547983 */ /* 0x000ee80000300a00 */
[----:B------:R-:W-:Y:S04]  /*240d0*/  LDGSTS.E [R86+0x12680], desc[UR16][R62.64], P3 ;  /* 0x126800003e567fae */ /* 0x000fe800099a1010 */
[----:B------:R-:W4:Y:S04]  /*240e0*/  LDL.LU.64 R90, [R1+0x128] ;  /* 0x00012800015a7983 */ /* 0x000f280000300a00 */
[----:B--2---:R-:W-:Y:S04]  /*240f0*/  LDGSTS.E [R86+0x12a80], desc[UR16][R198.64], P3 ;  /* 0x12a80000c6567fae */ /* 0x004fe800099a1010 */
[----:B------:R2:W-:Y:S04]  /*24100*/  STL.64 [R1+0x1240], R250 ;  /* 0x001240fa01007387 */ /* 0x0005e80000100a00 */
[----:B------:R-:W-:Y:S04]  /*24110*/  LDGSTS.E [R86+0x12e80], desc[UR16][R60.64], P3 ;  /* 0x12e800003c567fae */ /* 0x000fe800099a1010 */
[----:B------:R-:W-:Y:S04]  /*24120*/  LDGSTS.E [R86+0x13280], desc[UR16][R58.64], P3 ;  /* 0x132800003a567fae */ /* 0x000fe800099a1010 */
[----:B--2---:R-:W2:Y:S04]  /*24130*/  LDL.LU.64 R250, [R1+0x28] ;  /* 0x0000280001fa7983 */ /* 0x004ea80000300a00 */
[----:B------:R1:W-:Y:S04]  /*24140*/  STL.64 [R1+0x1320], R198 ;  /* 0x001320c601007387 */ /* 0x0003e80000100a00 */
[----:B------:R-:W-:Y:S04]  /*24150*/  LDGSTS.E [R86+0x13680], desc[UR16][R56.64], P3 ;  /* 0x1368000038567fae */ /* 0x000fe800099a1010 */
[----:B------:R-:W-:Y:S04]  /*24160*/  LDGSTS.E [R86+0x13a80], desc[UR16][R54.64], P3 ;  /* 0x13a8000036567fae */ /* 0x000fe800099a1010 */
[----:B-1----:R-:W2:Y:S04]  /*24170*/  LDL.LU.64 R198, [R1+0x470] ;  /* 0x0004700001c67983 */ /* 0x002ea80000300a00 */
[----:B------:R-:W-:Y:S04]  /*24180*/  LDGSTS.E [R86+0x13e80], desc[UR16][R248.64], P3 ;  /* 0x13e80000f8567fae */ /* 0x000fe800099a1010 */
[----:B------:R1:W-:Y:S04]  /*24190*/  STL.64 [R1+0x1250], R86 ;  /* 0x0012505601007387 */ /* 0x0003e80000100a00 */
[----:B-1----:R-:W2:Y:S04]  /*241a0*/  LDL.LU.64 R86, [R1+0x480] ;  /* 0x0004800001567983 */ /* 0x002ea80000300a00 */
[----:B------:R1:W-:Y:S04]  /*241b0*/  STL.64 [R1+0x1248], R248 ;  /* 0x001248f801007387 */ /* 0x0003e80000100a00 */
[----:B-1----:R-:W2:Y:S04]  /*241c0*/  LDL.LU.64 R248, [R1+0x120] ;  /* 0x0001200001f87983 */ /* 0x002ea80000300a00 */
[----:B---3--:R-:W-:Y:S04]  /*241d0*/  LDGSTS.E [R85+0x10300], desc[UR16][R66.64], P3 ;  /* 0x1030000042557fae */ /* 0x008fe800099a1010 */
[----:B------:R-:W-:Y:S04]  /*241e0*/  LDGSTS.E [R85+0x10700], desc[UR16][R94.64], P3 ;  /* 0x107000005e557fae */ /* 0x000fe800099a1010 */
[----:B----4-:R-:W-:Y:S04]  /*241f0*/  STL.64 [R1+0x1328], R90 ;  /* 0x0013285a01007387 */ /* 0x010fe80000100a00 */
[----:B--2---:R-:W-:Y:S04]  /*24200*/  STL.64 [R1+0x1258], R250 ;  /* 0x001258fa01007387 */ /* 0x004fe80000100a00 */
[----:B------:R-:W-:Y:S04]  /*24210*/  STL.64 [R1+0x1260], R246 ;  /* 0x001260f601007387 */ /* 0x000fe80000100a00 */
[----:B------:R-:W2:Y:S04]  /*24220*/  LDL.LU.64 R240, [R1+0x508] ;  /* 0x0005080001f07983 */ /* 0x000ea80000300a00 */
        /* <DEDUP_REMOVED lines=25> */
[----:B------:R-:W2:Y:S04]  /*243c0*/  LDL.LU.64 R12, [R1+0x538] ;  /* 0x00053800010c7983 */ /* 0x000ea80000300a00 */
[----:B------:R-:W-:Y:S04]  /*243d0*/  LDGSTS.E [R84+0x12780], desc[UR16][R20.64], P3 ;  /* 0x1278000014547fae */ /* 0x000fe800099a1010 */
[----:B------:R-:W-:Y:S04]  /*243e0*/  STL.64 [R1+0x1330], R248 ;  /* 0x001330f801007387 */ /* 0x000fe80000100a00 */
[----:B------:R-:W-:Y:S04]  /*243f0*/  LDGSTS.E [R84+0x12b80], desc[UR16][R248.64], P3 ;  /* 0x12b80000f8547fae */ /* 0x000fe800099a1010 */
[----:B------:R-:W3:Y:S04]  /*24400*/  LDL.LU.64 R22, [R1+0x548] ;  /* 0x0005480001167983 */ /* 0x000ee80000300a00 */
[----:B------:R-:W-:Y:S04]  /*24410*/  LDGSTS.E [R84+0x12f80], desc[UR16][R18.64], P3 ;  /* 0x12f8000012547fae */ /* 0x000fe800099a1010 */
[----:B------:R-:W3:Y:S04]  /*24420*/  LDL.LU.64 R20, [R1+0x558] ;  /* 0x0005580001147983 */ /* 0x000ee80000300a00 */
[----:B------:R-:W-:Y:S04]  /*24430*/  LDGSTS.E [R84+0x13380], desc[UR16][R16.64], P3 ;  /* 0x1338000010547fae */ /* 0x000fe800099a1010 */
[----:B------:R-:W3:Y:S04]  /*24440*/  LDL.LU.64 R18, [R1+0x568] ;  /* 0x0005680001127983 */ /* 0x000ee80000300a00 */
[----:B------:R-:W-:Y:S04]  /*24450*/  STL.64 [R1+0x1268], R88 ;  /* 0x0012685801007387 */ /* 0x000fe80000100a00 */
[----:B------:R1:W-:Y:S04]  /*24460*/  STL.64 [R1+0x1278], R84 ;  /* 0x0012785401007387 */ /* 0x0003e80000100a00 */
[----:B------:R2:W-:Y:S04]  /*24470*/  STL.64 [R1+0x1270], R244 ;  /* 0x001270f401007387 */ /* 0x0005e80000100a00 */
[----:B------:R-:W-:Y:S04]  /*24480*/  STL.64 [R1+0x1280], R242 ;  /* 0x001280f201007387 */ /* 0x000fe80000100a00 */
[----:B------:R-:W3:Y:S01]  /*24490*/  LDL.LU.64 R16, [R1+0x578] ;  /* 0x0005780001107983 */ /* 0x000ee20000300a00 */
[----:B------:R-:W-:Y:S01]  /*244a0*/  IADD3 R5, PT, PT, R82, 0x100000, RZ ;  /* 0x0010000052057810 */ /* 0x000fe20007ffe0ff */
[----:B-1----:R-:W1:Y:S02]  /*244b0*/  LDC R85, c[0x0][0x3a0] ;  /* 0x0000e800ff557b82 */ /* 0x002e640000000800 */
[----:B------:R1:W-:Y:S04]  /*244c0*/  LDGSTS.E [R84+0x13780], desc[UR16][R6.64], P3 ;  /* 0x1378000006547fae */ /* 0x0003e800099a1010 */
[----:B------:R1:W-:Y:S04]  /*244d0*/  LDGSTS.E [R84+0x13b80], desc[UR16][R88.64], P3 ;  /* 0x13b8000058547fae */ /* 0x0003e800099a1010 */
[----:B------:R1:W-:Y:S04]  /*244e0*/  LDGSTS.E [R84+0x13f80], desc[UR16][R244.64], P3 ;  /* 0x13f80000f4547fae */ /* 0x0003e800099a1010 */
[----:B------:R-:W0:Y:S01]  /*244f0*/  LDGDEPBAR ;  /* 0x00000000000079af */ /* 0x000e220000000000 */
[----:B-1----:R-:W1:Y:S08]  /*24500*/  LDC R7, c[0x0][0x3a0] ;  /* 0x0000e800ff077b82 */ /* 0x002e700000000800 */
[----:B------:R-:W-:Y:S01]  /*24510*/  BAR.SYNC.DEFER_BLOCKING 0x0 ;  /* 0x0000000000007b1d */ /* 0x000fe20000010000 */
[----:B----4-:R-:W-:-:S05]  /*24520*/  IMAD.WIDE R236, R2, 0x4, R14 ;  /* 0x0000000402ec7825 */ /* 0x010fca00078e020e */
[----:B------:R-:W-:Y:S01]  /*24530*/  @!PT LDS RZ, [RZ] ;  /* 0x00000000fffff984 */ /* 0x000fe20000000800 */
[----:B------:R-:W-:Y:S01]  /*24540*/  @!PT LDS RZ, [RZ] ;  /* 0x00000000fffff984 */ /* 0x000fe20000000800 */
[----:B------:R-:W-:Y:S01]  /*24550*/  @!PT LDS RZ, [RZ] ;  /* 0x00000000fffff984 */ /* 0x000fe20000000800 */
[----:B------:R-:W-:Y:S02]  /*24560*/  LDGSTS.E [R0+-0x80000], desc[UR16][R242.64], !P1 ;  /* 0x80000000f2007fae */ /* 0x000fe4000c9a1010 */
[----:B------:R-:W4:Y:S01]  /*24570*/  LDC R89, c[0x0][0x3a0] ;  /* 0x0000e800ff597b82 */ /* 0x000f220000000800 */
[C---:B--2---:R-:W-:Y:S01]  /*24580*/  IMAD.WIDE R234, R2.reuse, 0x4, R12 ;  /* 0x0000000402ea7825 */ /* 0x044fe200078e020c */
[----:B------:R-:W2:Y:S04]  /*24590*/  LDL.LU.64 R14, [R1+0x588] ;  /* 0x00058800010e7983 */ /* 0x000ea80000300a00 */
[----:B------:R-:W4:Y:S01]  /*245a0*/  LDL.LU.64 R12, [R1+0xd38] ;  /* 0x000d3800010c7983 */ /* 0x000f220000300a00 */
[C---:B------:R-:W-:Y:S01]  /*245b0*/  IMAD.WIDE R240, R2.reuse, 0x4, R240 ;  /* 0x0000000402f07825 */ /* 0x040fe200078e02f0 */
[----:B------:R-:W1:Y:S03]  /*245c0*/  LDC R88, c[0x0][0x3a0] ;  /* 0x0000e800ff587b82 */ /* 0x000e660000000800 */
[C---:B---3--:R-:W-:Y:S01]  /*245d0*/  IMAD.WIDE R238, R2.reuse, 0x4, R238 ;  /* 0x0000000402ee7825 */ /* 0x048fe200078e02ee */
[----:B------:R-:W-:Y:S04]  /*245e0*/  STL.64 [R1+0x1288], R240 ;  /* 0x001288f001007387 */ /* 0x000fe80000100a00 */
[----:B------:R3:W-:Y:S01]  /*245f0*/  STL.64 [R1+0x1290], R238 ;  /* 0x001290ee01007387 */ /* 0x0007e20000100a00 */
[----:B------:R-:W-:Y:S01]  /*24600*/  IMAD.WIDE R232, R2, 0x4, R22 ;  /* 0x0000000402e87825 */ /* 0x000fe200078e0216 */
[----:B------:R-:W-:Y:S01]  /*24610*/  IADD3 R201, PT, PT, R82, 0x100000, RZ ;  /* 0x0010000052c97810 */ /* 0x000fe20007ffe0ff */
[----:B------:R-:W1:Y:S01]  /*24620*/  LDC R84, c[0x0][0x3a0] ;  /* 0x0000e800ff547b82 */ /* 0x000e620000000800 */
[----:B------:R-:W-:Y:S04]  /*24630*/  STL.64 [R1+0x1298], R236 ;  /* 0x001298ec01007387 */ /* 0x000fe80000100a00 */
[----:B------:R-:W-:Y:S01]  /*24640*/  STL.64 [R1+0x12a0], R234 ;  /* 0x0012a0ea01007387 */ /* 0x000fe20000100a00 */
[----:B------:R-:W-:-:S03]  /*24650*/  IMAD.WIDE R230, R2, 0x4, R20 ;  /* 0x0000000402e67825 */ /* 0x000fc600078e0214 */
[----:B------:R-:W3:Y:S04]  /*24660*/  LDL.LU.64 R22, [R1+0xd30] ;  /* 0x000d300001167983 */ /* 0x000ee80000300a00 */
[----:B------:R-:W3:Y:S01]  /*24670*/  LDL.LU.64 R20, [R1+0xd28] ;  /* 0x000d280001147983 */ /* 0x000ee20000300a00 */
[----:B------:R-:W-:-:S03]  /*24680*/  IMAD.WIDE R228, R2, 0x4, R18 ;  /* 0x0000000402e47825 */ /* 0x000fc600078e0212 */
[----:B------:R-:W3:Y:S04]  /*24690*/  LDL.LU.64 R18, [R1+0xd20] ;  /* 0x000d200001127983 */ /* 0x000ee80000300a00 */
[----:B------:R-:W-:Y:S04]  /*246a0*/  STL.64 [R1+0x12a8], R232 ;  /* 0x0012a8e801007387 */ /* 0x000fe80000100a00 */
[----:B------:R-:W-:Y:S04]  /*246b0*/  STL.64 [R1+0x12b0], R230 ;  /* 0x0012b0e601007387 */ /* 0x000fe80000100a00 */
[----:B------:R-:W-:Y:S01]  /*246c0*/  STL.64 [R1+0x12b8], R228 ;  /* 0x0012b8e401007387 */ /* 0x000fe20000100a00 */
[----:B------:R-:W-:-:S03]  /*246d0*/  IMAD.WIDE R226, R2, 0x4, R16 ;  /* 0x0000000402e27825 */ /* 0x000fc600078e0210 */
[----:B------:R-:W3:Y:S01]  /*246e0*/  LDL.LU.64 R16, [R1+0xd18] ;  /* 0x000d180001107983 */ /* 0x000ee20000300a00 */
[----:B--2---:R-:W-:-:S03]  /*246f0*/  IMAD.WIDE R224, R2, 0x4, R14 ;  /* 0x0000000402e07825 */ /* 0x004fc600078e020e */
[----:B------:R-:W2:Y:S01]  /*24700*/  LDL.LU.64 R14, [R1+0xd10] ;  /* 0x000d1000010e7983 */ /* 0x000ea20000300a00 */
[----:B----4-:R-:W-:-:S03]  /*24710*/  IMAD.WIDE R222, R2, 0x4, R12 ;  /* 0x0000000402de7825 */ /* 0x010fc600078e020c */
[----:B------:R-:W4:Y:S04]  /*24720*/  LDL.LU.64 R12, [R1+0xd08] ;  /* 0x000d0800010c7983 */ /* 0x000f280000300a00 */
[----:B------:R-:W-:Y:S04]  /*24730*/  STL.64 [R1+0x12c0], R226 ;  /* 0x0012c0e201007387 */ /* 0x000fe80000100a00 */
[----:B------:R-:W-:Y:S04]  /*24740*/  STL.64 [R1+0x12c8], R224 ;  /* 0x0012c8e001007387 */ /* 0x000fe80000100a00 */
[----:B------:R-:W-:Y:S01]  /*24750*/  STL.64 [R1+0x12d0], R222 ;  /* 0x0012d0de01007387 */ /* 0x000fe20000100a00 */
[----:B---3--:R-:W-:-:S03]  /*24760*/  IMAD.WIDE R220, R2, 0x4, R22 ;  /* 0x0000000402dc7825 */ /* 0x008fc600078e0216 */
[----:B------:R-:W3:Y:S01]  /*24770*/  LDL.LU.64 R22, [R1+0xd00] ;  /* 0x000d000001167983 */ /* 0x000ee20000300a00 */
[----:B------:R-:W-:-:S04]  /*24780*/  IMAD.WIDE R218, R2, 0x4, R20 ;  /* 0x0000000402da7825 */ /* 0x000fc800078e0214 */
[C---:B------:R-:W-:Y:S02]  /*24790*/  IMAD.WIDE R216, R2.reuse, 0x4, R18 ;  /* 0x0000000402d87825 */ /* 0x040fe400078e0212 */
[----:B------:R-:W3:Y:S04]  /*247a0*/  LDL.LU.64 R18, [R1+0xcf8] ;  /* 0x000cf80001127983 */ /* 0x000ee80000300a00 */
[----:B------:R-:W-:Y:S04]  /*247b0*/  STL.64 [R1+0x12d8], R220 ;  /* 0x0012d8dc01007387 */ /* 0x000fe80000100a00 */
[----:B------:R-:W-:Y:S04]  /*247c0*/  STL.64 [R1+0x12e0], R218 ;  /* 0x0012e0da01007387 */ /* 0x000fe80000100a00 */
[----:B------:R-:W-:Y:S04]  /*247d0*/  STL.64 [R1+0x12e8], R216 ;  /* 0x0012e8d801007387 */ /* 0x000fe80000100a00 */
[----:B------:R-:W3:Y:S01]  /*247e0*/  LDL.LU.64 R20, [R1+0xcf0] ;  /* 0x000cf00001147983 */ /* 0x000ee20000300a00 */
        /* <DEDUP_REMOVED lines=8> */
[----:B------:R-:W-:Y:S04]  /*24870*/  STL.64 [R1+0x1300], R210 ;  /* 0x001300d201007387 */ /* 0x000fe80000100a00 */
[----:B------:R-:W4:Y:S01]  /*24880*/  LDL.LU.64 R26, [R1+0xcd0] ;  /* 0x000cd000011a7983 */ /* 0x000f220000300a00 */
[----:B---3--:R-:W-:-:S03]  /*24890*/  IMAD.WIDE R208, R2, 0x4, R22 ;  /* 0x0000000402d07825 */ /* 0x008fc600078e0216 */
[----:B------:R-:W3:Y:S01]  /*248a0*/  LDL.LU.64 R24, [R1+0xcc8] ;  /* 0x000cc80001187983 */ /* 0x000ee20000300a00 */
[----:B------:R-:W-:-:S03]  /*248b0*/  IMAD.WIDE R206, R2, 0x4, R18 ;  /* 0x0000000402ce7825 */ /* 0x000fc600078e0212 */
[----:B------:R-:W3:Y:S04]  /*248c0*/  LDL.LU.64 R18, [R1+0xcc0] ;  /* 0x000cc00001127983 */ /* 0x000ee80000300a00 */
[----:B------:R-:W-:Y:S04]  /*248d0*/  STL.64 [R1+0x1308], R208 ;  /* 0x001308d001007387 */ /* 0x000fe80000100a00 */
[----:B------:R1:W-:Y:S01]  /*248e0*/  STL.64 [R1+0x1310], R206 ;  /* 0x001310ce01007387 */ /* 0x0003e20000100a00 */
[----:B--2---:R-:W-:-:S03]  /*248f0*/  IMAD.WIDE R196, R2, 0x4, R14 ;  /* 0x0000000402c47825 */ /* 0x004fc600078e020e */
[----:B------:R-:W2:Y:S01]  /*24900*/  LDL.LU.64 R14, [R1+0xcb8] ;  /* 0x000cb800010e7983 */ /* 0x000ea20000300a00 */
[----:B----4-:R-:W-:-:S03]  /*24910*/  IMAD.WIDE R194, R2, 0x4, R12 ;  /* 0x0000000402c27825 */ /* 0x010fc600078e020c */
[----:B------:R-:W4:Y:S01]  /*24920*/  LDL.LU.64 R12, [R1+0xcb0] ;  /* 0x000cb000010c7983 */ /* 0x000f220000300a00 */
[----:B------:R-:W-:-:S03]  /*24930*/  IMAD.WIDE R204, R2, 0x4, R20 ;  /* 0x0000000402cc7825 */ /* 0x000fc600078e0214 */
[----:B------:R-:W4:Y:S01]  /*24940*/  LDL.LU.64 R22, [R1+0xca8] ;  /* 0x000ca80001167983 */ /* 0x000f220000300a00 */
[----:B------:R-:W-:-:S03]  /*24950*/  IMAD.WIDE R202, R2, 0x4, R16 ;  /* 0x0000000402ca7825 */ /* 0x000fc600078e0210 */
[----:B------:R-:W4:Y:S04]  /*24960*/  LDL.LU.64 R20, [R1+0xca0] ;  /* 0x000ca00001147983 */ /* 0x000f280000300a00 */
[----:B------:R-:W4:Y:S04]  /*24970*/  LDL.LU.64 R16, [R1+0xc98] ;  /* 0x000c980001107983 */ /* 0x000f280000300a00 */
[----:B------:R1:W-:Y:S01]  /*24980*/  STL.64 [R1+0x1318], R204 ;  /* 0x001318cc01007387 */ /* 0x0003e20000100a00 */
[----:B---3--:R-:W-:-:S03]  /*24990*/  IMAD.WIDE R190, R2, 0x4, R24 ;  /* 0x0000000402be7825 */ /* 0x008fc600078e0218 */
[----:B------:R-:W-:Y:S04]  /*249a0*/  STL.64 [R1+0x1338], R202 ;  /* 0x001338ca01007387 */ /* 0x000fe80000100a00 */
[----:B------:R-:W3:Y:S01]  /*249b0*/  LDL.LU.64 R24, [R1+0xc90] ;  /* 0x000c900001187983 */ /* 0x000ee20000300a00 */
[----:B------:R-:W-:-:S03]  /*249c0*/  IMAD.WIDE R188, R2, 0x4, R18 ;  /* 0x0000000402bc7825 */ /* 0x000fc600078e0212 */
[----:B------:R-:W3:Y:S01]  /*249d0*/  LDL.LU.64 R18, [R1+0xc88] ;  /* 0x000c880001127983 */ /* 0x000ee20000300a00 */
[----:B--2---:R-:W-:-:S03]  /*249e0*/  IMAD.WIDE R186, R2, 0x4, R14 ;  /* 0x0000000402ba7825 */ /* 0x004fc600078e020e */
[----:B------:R-:W2:Y:S01]  /*249f0*/  LDL.LU.64 R14, [R1+0xc80] ;  /* 0x000c8000010e7983 */ /* 0x000ea20000300a00 */
[----:B----4-:R-:W-:-:S03]  /*24a00*/  IMAD.WIDE R184, R2, 0x4, R12 ;  /* 0x0000000402b87825 */ /* 0x010fc600078e020c */
[----:B------:R-:W4:Y:S01]  /*24a10*/  LDL.LU.64 R12, [R1+0xc78] ;  /* 0x000c7800010c7983 */ /* 0x000f220000300a00 */
[----:B------:R-:W-:-:S03]  /*24a20*/  IMAD.WIDE R182, R2, 0x4, R22 ;  /* 0x0000000402b67825 */ /* 0x000fc600078e0216 */
[----:B------:R-:W2:Y:S01]  /*24a30*/  LDL.LU.64 R22, [R1+0xc70] ;  /* 0x000c700001167983 */ /* 0x000ea20000300a00 */
[----:B------:R-:W-:-:S03]  /*24a40*/  IMAD.WIDE R180, R2, 0x4, R20 ;  /* 0x0000000402b47825 */ /* 0x000fc600078e0214 */
[----:B------:R-:W2:Y:S01]  /*24a50*/  LDL.LU.64 R20, [R1+0xc68] ;  /* 0x000c680001147983 */ /* 0x000ea20000300a00 */
[----:B------:R-:W-:-:S03]  /*24a60*/  IMAD.WIDE R178, R2, 0x4, R16 ;  /* 0x0000000402b27825 */ /* 0x000fc600078e0210 */
[----:B------:R-:W2:Y:S01]  /*24a70*/  LDL.LU.64 R16, [R1+0xc60] ;  /* 0x000c600001107983 */ /* 0x000ea20000300a00 */
[----:B----4-:R-:W-:-:S03]  /*24a80*/  IMAD.WIDE R170, R2, 0x4, R12 ;  /* 0x0000000402aa7825 */ /* 0x010fc600078e020c */
[----:B------:R-:W4:Y:S01]  /*24a90*/  LDL.LU.64 R12, [R1+0xc58] ;  /* 0x000c5800010c7983 */ /* 0x000f220000300a00 */
[----:B---3--:R-:W-:-:S03]  /*24aa0*/  IMAD.WIDE R174, R2, 0x4, R18 ;  /* 0x0000000402ae7825 */ /* 0x008fc600078e0212 */
[----:B------:R-:W3:Y:S01]  /*24ab0*/  LDL.LU.64 R18, [R1+0xc50] ;  /* 0x000c500001127983 */ /* 0x000ee20000300a00 */
[----:B--2---:R-:W-:-:S03]  /*24ac0*/  IMAD.WIDE R172, R2, 0x4, R14 ;  /* 0x0000000402ac7825 */ /* 0x004fc600078e020e */
[----:B------:R-:W2:Y:S01]  /*24ad0*/  LDL.LU.64 R14, [R1+0xc48] ;  /* 0x000c4800010e7983 */ /* 0x000ea20000300a00 */
        /* <DEDUP_REMOVED lines=8> */
[----:B----4-:R-:W-:-:S03]  /*24b60*/  IMAD.WIDE R162, R2, 0x4, R12 ;  /* 0x0000000402a27825 */ /* 0x010fc600078e020c */
[----:B------:R-:W4:Y:S01]  /*24b70*/  LDL.LU.64 R12, [R1+0xc20] ;  /* 0x000c2000010c7983 */ /* 0x000f220000300a00 */
[----:B------:R-:W-:-:S04]  /*24b80*/  IMAD.WIDE R168, R2, 0x4, R22 ;  /* 0x0000000402a87825 */ /* 0x000fc800078e0216 */
[C---:B--2---:R-:W-:Y:S02]  /*24b90*/  IMAD.WIDE R158, R2.reuse, 0x4, R14 ;  /* 0x00000004029e7825 */ /* 0x044fe400078e020e */
[----:B------:R-:W2:Y:S02]  /*24ba0*/  LDL.LU.64 R14, [R1+0xc18] ;  /* 0x000c1800010e7983 */ /* 0x000ea40000300a00 */
[C---:B---3--:R-:W-:Y:S02]  /*24bb0*/  IMAD.WIDE R160, R2.reuse, 0x4, R18 ;  /* 0x0000000402a07825 */ /* 0x048fe400078e0212 */
[----:B------:R-:W3:Y:S04]  /*24bc0*/  LDL.LU.64 R22, [R1+0xc10] ;  /* 0x000c100001167983 */ /* 0x000ee80000300a00 */
        /* <DEDUP_REMOVED lines=10> */
[C---:B------:R-:W-:Y:S02]  /*24c70*/  IMAD.WIDE R154, R2.reuse, 0x4, R24 ;  /* 0x00000004029a7825 */ /* 0x040fe400078e0218 */
[----:B------:R-:W2:Y:S02]  /*24c80*/  LDL.LU.64 R26, [R1+0xbe0] ;  /* 0x000be000011a7983 */ /* 0x000ea40000300a00 */
[C---:B---3--:R-:W-:Y:S02]  /*24c90*/  IMAD.WIDE R142, R2.reuse, 0x4, R18 ;  /* 0x00000004028e7825 */ /* 0x048fe400078e0212 */
[----:B------:R-:W3:Y:S04]  /*24ca0*/  LDL.LU.64 R24, [R1+0xbd8] ;  /* 0x000bd80001187983 */ /* 0x000ee80000300a00 */
[----:B------:R-:W3:Y:S01]  /*24cb0*/  LDL.LU.64 R18, [R1+0xbd0] ;  /* 0x000bd00001127983 */ /* 0x000ee20000300a00 */
[----:B------:R-:W-:-:S03]  /*24cc0*/  IMAD.WIDE R138, R2, 0x4, R16 ;  /* 0x00000004028a7825 */ /* 0x000fc600078e0210 */
[----:B------:R-:W3:Y:S01]  /*24cd0*/  LDL.LU.64 R16, [R1+0xbc8] ;  /* 0x000bc80001107983 */ /* 0x000ee20000300a00 */
[----:B----4-:R-:W-:-:S03]  /*24ce0*/  IMAD.WIDE R136, R2, 0x4, R12 ;  /* 0x0000000402887825 */ /* 0x010fc600078e020c */
[----:B------:R-:W4:Y:S01]  /*24cf0*/  LDL.LU.64 R12, [R1+0xbc0] ;  /* 0x000bc000010c7983 */ /* 0x000f220000300a00 */
[----:B------:R-:W-:-:S03]  /*24d00*/  IMAD.WIDE R144, R2, 0x4, R22 ;  /* 0x0000000402907825 */ /* 0x000fc600078e0216 */
[----:B------:R-:W4:Y:S01]  /*24d10*/  LDL.LU.64 R22, [R1+0xbb8] ;  /* 0x000bb80001167983 */ /* 0x000f220000300a00 */
[----:B------:R-:W-:-:S03]  /*24d20*/  IMAD.WIDE R140, R2, 0x4, R20 ;  /* 0x00000004028c7825 */ /* 0x000fc600078e0214 */
[----:B------:R-:W4:Y:S01]  /*24d30*/  LDL.LU.64 R20, [R1+0xbb0] ;  /* 0x000bb00001147983 */ /* 0x000f220000300a00 */
[----:B--2---:R-:W-:-:S03]  /*24d40*/  IMAD.WIDE R134, R2, 0x4, R14 ;  /* 0x0000000402867825 */ /* 0x004fc600078e020e */
[----:B------:R-:W2:Y:S01]  /*24d50*/  LDL.LU.64 R14, [R1+0xba8] ;  /* 0x000ba800010e7983 */ /* 0x000ea20000300a00 */
[----:B---3--:R-:W-:-:S03]  /*24d60*/  IMAD.WIDE R130, R2, 0x4, R24 ;  /* 0x0000000402827825 */ /* 0x008fc600078e0218 */
[----:B------:R-:W3:Y:S01]  /*24d70*/  LDL.LU.64 R24, [R1+0xba0] ;  /* 0x000ba00001187983 */ /* 0x000ee20000300a00 */
[----:B------:R-:W-:-:S03]  /*24d80*/  IMAD.WIDE R128, R2, 0x4, R18 ;  /* 0x0000000402807825 */ /* 0x000fc600078e0212 */
[----:B------:R-:W3:Y:S01]  /*24d90*/  LDL.LU.64 R18, [R1+0xb98] ;  /* 0x000b980001127983 */ /* 0x000ee20000300a00 */
[----:B------:R-:W-:-:S03]  /*24da0*/  IMAD.WIDE R126, R2, 0x4, R16 ;  /* 0x00000004027e7825 */ /* 0x000fc600078e0210 */
[----:B------:R-:W3:Y:S01]  /*24db0*/  LDL.LU.64 R16, [R1+0xb90] ;  /* 0x000b900001107983 */ /* 0x000ee20000300a00 */
[----:B----4-:R-:W-:-:S03]  /*24dc0*/  IMAD.WIDE R124, R2, 0x4, R12 ;  /* 0x00000004027c7825 */ /* 0x010fc600078e020c */
[----:B------:R-:W4:Y:S01]  /*24dd0*/  LDL.LU.64 R12, [R1+0xb88] ;  /* 0x000b8800010c7983 */ /* 0x000f220000300a00 */
[----:B------:R-:W-:-:S03]  /*24de0*/  IMAD.WIDE R122, R2, 0x4, R22 ;  /* 0x00000004027a7825 */ /* 0x000fc600078e0216 */
[----:B------:R-:W3:Y:S01]  /*24df0*/  LDL.LU.64 R22, [R1+0xb80] ;  /* 0x000b800001167983 */ /* 0x000ee20000300a00 */
[----:B------:R-:W-:-:S03]  /*24e00*/  IMAD.WIDE R120, R2, 0x4, R20 ;  /* 0x0000000402787825 */ /* 0x000fc600078e0214 */
[----:B------:R-:W3:Y:S01]  /*24e10*/  LDL.LU.64 R20, [R1+0xb78] ;  /* 0x000b780001147983 */ /* 0x000ee20000300a00 */
[----:B--2---:R-:W-:-:S03]  /*24e20*/  IMAD.WIDE R118, R2, 0x4, R14 ;  /* 0x0000000402767825 */ /* 0x004fc600078e020e */
[----:B------:R-:W2:Y:S01]  /*24e30*/  LDL.LU.64 R14, [R1+0xb70] ;  /* 0x000b7000010e7983 */ /* 0x000ea20000300a00 */
[----:B----4-:R-:W-:-:S03]  /*24e40*/  IMAD.WIDE R110, R2, 0x4, R12 ;  /* 0x00000004026e7825 */ /* 0x010fc600078e020c */
[----:B------:R-:W4:Y:S01]  /*24e50*/  LDL.LU.64 R12, [R1+0xb68] ;  /* 0x000b6800010c7983 */ /* 0x000f220000300a00 */
[----:B---3--:R-:W-:-:S03]  /*24e60*/  IMAD.WIDE R114, R2, 0x4, R18 ;  /* 0x0000000402727825 */ /* 0x008fc600078e0212 */
        /* <DEDUP_REMOVED lines=38> */
[----:B------:R-:W4:Y:S01]  /*250d0*/  LDL.LU.64 R22, [R1+0xac8] ;  /* 0x000ac80001167983 */ /* 0x000f220000300a00 */
[----:B------:R-:W-:-:S03]  /*250e0*/  IMAD.WIDE R68, R2, 0x4, R20 ;  /* 0x0000000402447825 */ /* 0x000fc600078e0214 */
[----:B------:R-:W4:Y:S01]  /*250f0*/  LDL.LU.64 R20, [R1+0xac0] ;  /* 0x000ac00001147983 */ /* 0x000f220000300a00 */
[----:B---3--:R-:W-:-:S03]  /*25100*/  IMAD.WIDE R62, R2, 0x4, R18 ;  /* 0x00000004023e7825 */ /* 0x008fc600078e0212 */
        /* <DEDUP_REMOVED lines=17> */
[----:B--2---:R-:W-:-:S03]  /*25220*/  IMAD.WIDE R40, R2, 0x4, R14 ;  /* 0x0000000402287825 */ /* 0x004fc600078e020e */
[----:B------:R-:W2:Y:S01]  /*25230*/  LDL.LU.64 R14, [R1+0xa70] ;  /* 0x000a7000010e7983 */ /* 0x000ea20000300a00 */
[----:B----4-:R-:W-:-:S03]  /*25240*/  IMAD.WIDE R38, R2, 0x4, R12 ;  /* 0x0000000402267825 */ /* 0x010fc600078e020c */
[----:B------:R-:W4:Y:S01]  /*25250*/  LDL.LU.64 R12, [R1+0xa68] ;  /* 0x000a6800010c7983 */ /* 0x000f220000300a00 */
[----:B------:R-:W-:Y:S01]  /*25260*/  VIADD R6, R82, 0x100000 ;  /* 0x0010000052067836 */ /* 0x000fe20000000000 */
[----:B------:R-:W-:-:S04]  /*25270*/  ISETP.GE.U32.AND P3, PT, R4, 0x7ffffd7e, PT ;  /* 0x7ffffd7e0400780c */ /* 0x000fc80003f66070 */
[----:B------:R1:W-:Y:S01]  /*25280*/  LDGSTS.E [R6+-0x7fe00], desc[UR16][R240.64], !P1 ;  /* 0x80200000f0067fae */ /* 0x0003e2000c9a1010 */
[----:B------:R-:W-:Y:S02]  /*25290*/  VIADD R4, R82, 0x100000 ;  /* 0x0010000052047836 */ /* 0x000fe40000000000 */
[----:B------:R-:W-:Y:S01]  /*252a0*/  IMAD.WIDE R44, R2, 0x4, R24 ;  /* 0x00000004022c7825 */ /* 0x000fe200078e0218 */
[----:B------:R-:W-:Y:S04]  /*252b0*/  LDGSTS.E [R5+-0x7fc00], desc[UR16][R238.64], !P5 ;  /* 0x80400000ee057fae */ /* 0x000fe8000e9a1010 */
[----:B------:R-:W4:Y:S01]  /*252c0*/  LDL.LU.64 R24, [R1+0xa60] ;  /* 0x000a600001187983 */ /* 0x000f220000300a00 */
[----:B-1----:R-:W-:-:S03]  /*252d0*/  VIADD R6, R9, 0xfffffdfc ;  /* 0xfffffdfc09067836 */ /* 0x002fc60000000000 */
[----:B------:R-:W-:Y:S01]  /*252e0*/  LDGSTS.E [R4+-0x7fa00], desc[UR16][R236.64], !P5 ;  /* 0x80600000ec047fae */ /* 0x000fe2000e9a1010 */
[----:B------:R-:W1:Y:S01]  /*252f0*/  LDC R9, c[0x0][0x3a0] ;  /* 0x0000e800ff097b82 */ /* 0x000e620000000800 */
[----:B------:R-:W-:Y:S01]  /*25300*/  ISETP.GE.U32.AND P1, PT, R6, 0x7ffffd7d, PT ;  /* 0x7ffffd7d0600780c */ /* 0x000fe20003f26070 */
[C---:B------:R-:W-:Y:S01]  /*25310*/  IMAD.WIDE R36, R2.reuse, 0x4, R22 ;  /* 0x0000000402247825 */ /* 0x040fe200078e0216 */
[----:B------:R-:W-:Y:S01]  /*25320*/  IADD3 R6, PT, PT, R11, -0x205, RZ ;  /* 0xfffffdfb0b067810 */ /* 0x000fe20007ffe0ff */
[----:B------:R-:W4:Y:S02]  /*25330*/  LDL.LU.64 R22, [R1+0xa58] ;  /* 0x000a580001167983 */ /* 0x000f240000300a00 */
[----:B------:R-:W-:Y:S01]  /*25340*/  IMAD.WIDE R34, R2, 0x4, R20 ;  /* 0x0000000402227825 */ /* 0x000fe200078e0214 */
[----:B------:R-:W-:Y:S01]  /*25350*/  ISETP.GE.U32.AND P5, PT, R6, 0x7ffffd7c, PT ;  /* 0x7ffffd7c0600780c */ /* 0x000fe20003fa6070 */
[----:B------:R-:W4:Y:S01]  /*25360*/  LDL.LU.64 R20, [R1+0xa50] ;  /* 0x000a500001147983 */ /* 0x000f220000300a00 */
[----:B------:R-:W1:Y:S01]  /*25370*/  LDC R11, c[0x0][0x3a0] ;  /* 0x0000e800ff0b7b82 */ /* 0x000e620000000800 */
[----:B------:R-:W-:-:S02]  /*25380*/  VIADD R6, R7, 0xfffffdfa ;  /* 0xfffffdfa07067836 */ /* 0x000fc40000000000 */
[C---:B---3--:R-:W-:Y:S01]  /*25390*/  IMAD.WIDE R32, R2.reuse, 0x4, R18 ;  /* 0x0000000402207825 */ /* 0x048fe200078e0212 */
[----:B------:R-:W-:Y:S04]  /*253a0*/  LDGSTS.E [R0+-0x7f800], desc[UR16][R234.64], !P3 ;  /* 0x80800000ea007fae */ /* 0x000fe8000d9a1010 */
[----:B------:R-:W3:Y:S01]  /*253b0*/  LDC R7, c[0x0][0x3a0] ;  /* 0x0000e800ff077b82 */ /* 0x000ee20000000800 */
[----:B------:R-:W4:Y:S01]  /*253c0*/  LDL.LU.64 R18, [R1+0xa48] ;  /* 0x000a480001127983 */ /* 0x000f220000300a00 */
[----:B------:R-:W-:-:S03]  /*253d0*/  IMAD.WIDE R30, R2, 0x4, R16 ;  /* 0x00000004021e7825 */ /* 0x000fc600078e0210 */
[----:B------:R-:W4:Y:S01]  /*253e0*/  LDL.LU.64 R16, [R1+0xa40] ;  /* 0x000a400001107983 */ /* 0x000f220000300a00 */
[----:B------:R-:W-:-:S03]  /*253f0*/  IMAD.WIDE R60, R2, 0x4, R26 ;  /* 0x00000004023c7825 */ /* 0x000fc600078e021a */
[----:B------:R-:W-:Y:S01]  /*25400*/  LDGSTS.E [R5+-0x7f600], desc[UR16][R232.64], !P3 ;  /* 0x80a00000e8057fae */ /* 0x000fe2000d9a1010 */
[----:B--2---:R-:W-:-:S03]  /*25410*/  IMAD.WIDE R28, R2, 0x4, R14 ;  /* 0x00000004021c7825 */ /* 0x004fc600078e020e */
[----:B------:R-:W2:Y:S01]  /*25420*/  LDL.LU.64 R14, [R1+0xa38] ;  /* 0x000a3800010e7983 */ /* 0x000ea20000300a00 */
[----:B------:R-:W-:Y:S01]  /*25430*/  ISETP.GE.U32.AND P3, PT, R6, 0x7ffffd7b, PT ;  /* 0x7ffffd7b0600780c */ /* 0x000fe20003f66070 */
[----:B------:R-:W-:Y:S02]  /*25440*/  VIADD R6, R10, 0xfffffdf9 ;  /* 0xfffffdf90a067836 */ /* 0x000fe40000000000 */
[----:B------:R-:W3:Y:S01]  /*25450*/  LDC R10, c[0x0][0x3a0] ;  /* 0x0000e800ff0a7b82 */ /* 0x000ee20000000800 */
[----:B------:R-:W-:Y:S04]  /*25460*/  LDGSTS.E [R4+-0x7f400], desc[UR16][R230.64], !P1 ;  /* 0x80c00000e6047fae */ /* 0x000fe8000c9a1010 */
[----:B------:R-:W-:Y:S04]  /*25470*/  LDGSTS.E [R0+-0x7f200], desc[UR16][R228.64], !P1 ;  /* 0x80e00000e4007fae */ /* 0x000fe8000c9a1010 */
[----:B------:R1:W-:Y:S04]  /*25480*/  LDGSTS.E [R5+-0x7f000], desc[UR16][R226.64], !P5 ;  /* 0x81000000e2057fae */ /* 0x0003e8000e9a1010 */
[----:B------:R-:W-:Y:S01]  /*25490*/  LDGSTS.E [R4+-0x7ee00], desc[UR16][R224.64], !P5 ;  /* 0x81200000e0047fae */ /* 0x000fe2000e9a1010 */
[----:B------:R-:W-:Y:S01]  /*254a0*/  ISETP.GE.U32.AND P5, PT, R6, 0x7ffffd7a, PT ;  /* 0x7ffffd7a0600780c */ /* 0x000fe20003fa6070 */
[----:B-1----:R-:W-:-:S02]  /*254b0*/  VIADD R6, R9, 0xfffffdf7 ;  /* 0xfffffdf709067836 */ /* 0x002fc40000000000 */
[----:B------:R-:W1:Y:S01]  /*254c0*/  LDC R9, c[0x0][0x3a0] ;  /* 0x0000e800ff097b82 */ /* 0x000e620000000800 */
[----:B------:R-:W-:Y:S01]  /*254d0*/  LDGSTS.E [R0+-0x7ec00], desc[UR16][R222.64], !P3 ;  /* 0x81400000de007fae */ /* 0x000fe2000d9a1010 */
[----:B------:R-:W-:-:S04]  /*254e0*/  IADD3 R5, PT, PT, R8, -0x208, RZ ;  /* 0xfffffdf808057810 */ /* 0x000fc80007ffe0ff */
[----:B------:R-:W-:Y:S01]  /*254f0*/  ISETP.GE.U32.AND P1, PT, R5, 0x7ffffd79, PT ;  /* 0x7ffffd790500780c */ /* 0x000fe20003f26070 */
[----:B------:R-:W-:Y:S01]  /*25500*/  VIADD R5, R82, 0x100000 ;  /* 0x0010000052057836 */ /* 0x000fe20000000000 */
[----:B------:R-:W-:Y:S01]  /*25510*/  ISETP.GE.U32.AND P6, PT, R6, 0x7ffffd78, PT ;  /* 0x7ffffd780600780c */ /* 0x000fe20003fc6070 */
[----:B------:R-:W1:Y:S01]  /*25520*/  LDC R8, c[0x0][0x3a0] ;  /* 0x0000e800ff087b82 */ /* 0x000e620000000800 */
[----:B---3--:R-:W-:Y:S02]  /*25530*/  IADD3 R6, PT, PT, R7, -0x20a, RZ ;  /* 0xfffffdf607067810 */ /* 0x008fe40007ffe0ff */
[----:B------:R-:W-:Y:S02]  /*25540*/  LDGSTS.E [R5+-0x7ea00], desc[UR16][R220.64], !P3 ;  /* 0x81600000dc057fae */ /* 0x000fe4000d9a1010 */
[----:B------:R-:W-:Y:S01]  /*25550*/  ISETP.GE.U32.AND P3, PT, R6, 0x7ffffd77, PT ;  /* 0x7ffffd770600780c */ /* 0x000fe20003f66070 */
[----:B------:R-:W-:Y:S01]  /*25560*/  VIADD R6, R11, 0xfffffdf5 ;  /* 0xfffffdf50b067836 */ /* 0x000fe20000000000 */
[----:B------:R-:W-:Y:S01]  /*25570*/  LDGSTS.E [R4+-0x7e800], desc[UR16][R218.64], !P5 ;  /* 0x81800000da047fae */ /* 0x000fe2000e9a1010 */
[----:B------:R-:W3:Y:S03]  /*25580*/  LDC R7, c[0x0][0x3a0] ;  /* 0x0000e800ff077b82 */ /* 0x000ee60000000800 */
[----:B------:R-:W-:Y:S01]  /*25590*/  LDGSTS.E [R0+-0x7e600], desc[UR16][R216.64], !P5 ;  /* 0x81a00000d8007fae */ /* 0x000fe2000e9a1010 */
[----:B------:R-:W-:-:S03]  /*255a0*/  ISETP.GE.U32.AND P5, PT, R6, 0x7ffffd76, PT ;  /* 0x7ffffd760600780c */ /* 0x000fc60003fa6070 */
[----:B------:R1:W-:Y:S01]  /*255b0*/  LDGSTS.E [R5+-0x7e400], desc[UR16][R214.64], !P1 ;  /* 0x81c00000d6057fae */ /* 0x0003e2000c9a1010 */
[----:B------:R-:W-:Y:S01]  /*255c0*/  IADD3 R6, PT, PT, R82, 0x100000, RZ ;  /* 0x0010000052067810 */ /* 0x000fe20007ffe0ff */
[----:B------:R-:W3:Y:S02]  /*255d0*/  LDC R11, c[0x0][0x3a0] ;  /* 0x0000e800ff0b7b82 */ /* 0x000ee40000000800 */
[----:B------:R-:W-:Y:S04]  /*255e0*/  LDGSTS.E [R4+-0x7e200], desc[UR16][R212.64], !P1 ;  /* 0x81e00000d4047fae */ /* 0x000fe8000c9a1010 */
[----:B------:R-:W-:Y:S01]  /*255f0*/  LDGSTS.E [R0+-0x7e000], desc[UR16][R210.64], !P6 ;  /* 0x82000000d2007fae */ /* 0x000fe2000f1a1010 */
[----:B-1----:R-:W-:-:S03]  /*25600*/  VIADD R5, R10, 0xfffffdf4 ;  /* 0xfffffdf40a057836 */ /* 0x002fc60000000000 */
[----:B------:R-:W-:Y:S01]  /*25610*/  LDGSTS.E [R4+-0x7de00], desc[UR16][R208.64], !P6 ;  /* 0x82200000d0047fae */ /* 0x000fe2000f1a1010 */
[----:B------:R-:W1:Y:S03]  /*25620*/  LDC R10, c[0x0][0x3a0] ;  /* 0x0000e800ff0a7b82 */ /* 0x000e660000000800 */
[----:B------:R-:W-:Y:S01]  /*25630*/  LDGSTS.E [R0+-0x7dc00], desc[UR16][R206.64], !P3 ;  /* 0x82400000ce007fae */ /* 0x000fe2000d9a1010 */
[----:B------:R-:W-:-:S03]  /*25640*/  ISETP.GE.U32.AND P1, PT, R5, 0x7ffffd75, PT ;  /* 0x7ffffd750500780c */ /* 0x000fc60003f26070 */
[----:B------:R3:W-:Y:S01]  /*25650*/  LDGSTS.E [R6+-0x7da00], desc[UR16][R204.64], !P3 ;  /* 0x82600000cc067fae */ /* 0x0007e2000d9a1010 */
[----:B------:R-:W-:Y:S01]  /*25660*/  VIADD R5, R82, 0x100000 ;  /* 0x0010000052057836 */ /* 0x000fe20000000000 */
[----:B---3--:R-:W-:-:S04]  /*25670*/  IADD3 R7, PT, PT, R7, -0x20e, RZ ;  /* 0xfffffdf207077810 */ /* 0x008fc80007ffe0ff */
[----:B------:R-:W-:Y:S04]  /*25680*/  LDGSTS.E [R5+-0x7d800], desc[UR16][R202.64], !P5 ;  /* 0x82800000ca057fae */ /* 0x000fe8000e9a1010 */
[----:B------:R-:W-:Y:S01]  /*25690*/  LDGSTS.E [R4+-0x7d600], desc[UR16][R196.64], !P5 ;  /* 0x82a00000c4047fae */ /* 0x000fe2000e9a1010 */
[----:B------:R-:W-:Y:S02]  /*256a0*/  VIADD R6, R9, 0xfffffdf3 ;  /* 0xfffffdf309067836 */ /* 0x000fe40000000000 */
[----:B------:R-:W3:Y:S01]  /*256b0*/  LDC R9, c[0x0][0x3a0] ;  /* 0x0000e800ff097b82 */ /* 0x000ee20000000800 */
[----:B------:R-:W-:Y:S01]  /*256c0*/  ISETP.GE.U32.AND P3, PT, R7, 0x7ffffd73, PT ;  /* 0x7ffffd730700780c */ /* 0x000fe20003f66070 */
[----:B------:R-:W-:Y:S01]  /*256d0*/  LDGSTS.E [R0+-0x7d400], desc[UR16][R194.64], !P1 ;  /* 0x82c00000c2007fae */ /* 0x000fe2000c9a1010 */
[----:B------:R-:W-:Y:S01]  /*256e0*/  ISETP.GE.U32.AND P5, PT, R6, 0x7ffffd74, PT ;  /* 0x7ffffd740600780c */ /* 0x000fe20003fa6070 */
[----:B------:R-:W-:-:S02]  /*256f0*/  VIADD R6, R8, 0xfffffdf1 ;  /* 0xfffffdf108067836 */ /* 0x000fc40000000000 */
[----:B------:R-:W-:Y:S02]  /*25700*/  LDGSTS.E [R5+-0x7d200], desc[UR16][R192.64], !P1 ;  /* 0x82e00000c0057fae */ /* 0x000fe4000c9a1010 */
[----:B------:R-:W3:Y:S01]  /*25710*/  LDC R8, c[0x0][0x3a0] ;  /* 0x0000e800ff087b82 */ /* 0x000ee20000000800 */
[----:B------:R-:W-:Y:S01]  /*25720*/  ISETP.GE.U32.AND P6, PT, R6, 0x7ffffd72, PT ;  /* 0x7ffffd720600780c */ /* 0x000fe20003fc6070 */
[----:B-1----:R-:W-:-:S06]  /*25730*/  VIADD R6, R10, 0xfffffdf0 ;  /* 0xfffffdf00a067836 */ /* 0x002fcc0000000000 */
[----:B------:R-:W1:Y:S01]  /*25740*/  LDC R7, c[0x0][0x3a0] ;  /* 0x0000e800ff077b82 */ /* 0x000e620000000800 */
[----:B------:R-:W-:Y:S01]  /*25750*/  ISETP.GE.U32.AND P1, PT, R6, 0x7ffffd71, PT ;  /* 0x7ffffd710600780c */ /* 0x000fe20003f26070 */
[----:B------:R-:W-:Y:S04]  /*25760*/  LDGSTS.E [R4+-0x7d000], desc[UR16][R190.64], !P5 ;  /* 0x83000000be047fae */ /* 0x000fe8000e9a1010 */
[----:B------:R-:W-:Y:S02]  /*25770*/  LDGSTS.E [R0+-0x7ce00], desc[UR16][R188.64], !P5 ;  /* 0x83200000bc007fae */ /* 0x000fe4000e9a1010 */
[----:B------:R-:W1:Y:S01]  /*25780*/  LDC R10, c[0x0][0x3a0] ;  /* 0x0000e800ff0a7b82 */ /* 0x000e620000000800 */
[----:B---3--:R-:W-:Y:S01]  /*25790*/  IADD3 R6, PT, PT, R9, -0x211, RZ ;  /* 0xfffffdef09067810 */ /* 0x008fe20007ffe0ff */
[----:B------:R3:W-:Y:S03]  /*257a0*/  LDGSTS.E [R5+-0x7cc00], desc[UR16][R186.64], !P3 ;  /* 0x83400000ba057fae */ /* 0x0007e6000d9a1010 */
[----:B------:R-:W-:Y:S01]  /*257b0*/  ISETP.GE.U32.AND P5, PT, R6, 0x7ffffd70, PT ;  /* 0x7ffffd700600780c */ /* 0x000fe20003fa6070 */
[----:B------:R-:W-:Y:S01]  /*257c0*/  VIADD R6, R82, 0x100000 ;  /* 0x0010000052067836 */ /* 0x000fe20000000000 */
[----:B------:R-:W-:Y:S01]  /*257d0*/  LDGSTS.E [R4+-0x7ca00], desc[UR16][R184.64], !P3 ;  /* 0x83600000b8047fae */ /* 0x000fe2000d9a1010 */
[----:B------:R-:W4:Y:S03]  /*257e0*/  LDC R9, c[0x0][0x3a0] ;  /* 0x0000e800ff097b82 */ /* 0x000f260000000800 */
[----:B------:R-:W-:Y:S01]  /*257f0*/  LDGSTS.E [R0+-0x7c800], desc[UR16][R182.64], !P6 ;  /* 0x83800000b6007fae */ /* 0x000fe2000f1a1010 */
[----:B---3--:R-:W-:-:S03]  /*25800*/  VIADD R5, R11, 0xfffffdee ;  /* 0xfffffdee0b057836 */ /* 0x008fc60000000000 */
[----:B------:R-:W-:Y:S01]  /*25810*/  LDGSTS.E [R4+-0x7c600], desc[UR16][R180.64], !P6 ;  /* 0x83a00000b4047fae */ /* 0x000fe2000f1a1010 */
[----:B------:R-:W3:Y:S03]  /*25820*/  LDC R11, c[0x0][0x3a0] ;  /* 0x0000e800ff0b7b82 */ /* 0x000ee60000000800 */
[----:B------:R-:W-:Y:S01]  /*25830*/  LDGSTS.E [R0+-0x7c400], desc[UR16][R178.64], !P1 ;  /* 0x83c00000b2007fae */ /* 0x000fe2000c9a1010 */
[----:B------:R-:W-:-:S03]  /*25840*/  ISETP.GE.U32.AND P3, PT, R5, 0x7ffffd6f, PT ;  /* 0x7ffffd6f0500780c */ /* 0x000fc60003f66070 */
[----:B------:R1:W-:Y:S01]  /*25850*/  LDGSTS.E [R6+-0x7c200], desc[UR16][R176.64], !P1 ;  /* 0x83e00000b0067fae */ /* 0x0003e2000c9a1010 */
[----:B------:R-:W-:-:S05]  /*25860*/  IADD3 R5, PT, PT, R82, 0x100000, RZ ;  /* 0x0010000052057810 */ /* 0x000fca0007ffe0ff */
[----:B------:R-:W-:Y:S04]  /*25870*/  LDGSTS.E [R5+-0x7c000], desc[UR16][R174.64], !P5 ;  /* 0x84000000ae057fae */ /* 0x000fe8000e9a1010 */
[----:B------:R-:W-:Y:S01]  /*25880*/  LDGSTS.E [R4+-0x7be00], desc[UR16][R172.64], !P5 ;  /* 0x84200000ac047fae */ /* 0x000fe2000e9a1010 */
[----:B-1----:R-:W-:Y:S02]  /*25890*/  VIADD R6, R8, 0xfffffded ;  /* 0xfffffded08067836 */ /* 0x002fe40000000000 */
[----:B------:R-:W1:Y:S01]  /*258a0*/  LDC R8, c[0x0][0x3a0] ;  /* 0x0000e800ff087b82 */ /* 0x000e620000000800 */
[----:B------:R-:W-:Y:S02]  /*258b0*/  LDGSTS.E [R0+-0x7bc00], desc[UR16][R170.64], !P3 ;  /* 0x84400000aa007fae */ /* 0x000fe4000d9a1010 */
[----:B------:R-:W-:Y:S01]  /*258c0*/  ISETP.GE.U32.AND P1, PT, R6, 0x7ffffd6e, PT ;  /* 0x7ffffd6e0600780c */ /* 0x000fe20003f26070 */
[----:B------:R-:W-:Y:S01]  /*258d0*/  VIADD R6, R7, 0xfffffdec ;  /* 0xfffffdec07067836 */ /* 0x000fe20000000000 */
[----:B------:R-:W-:Y:S03]  /*258e0*/  LDGSTS.E [R5+-0x7ba00], desc[UR16][R168.64], !P3 ;  /* 0x84600000a8057fae */ /* 0x000fe6000d9a1010 */
[----:B------:R-:W1:Y:S01]  /*258f0*/  LDC R7, c[0x0][0x3a0] ;  /* 0x0000e800ff077b82 */ /* 0x000e620000000800 */
[----:B------:R-:W-:-:S02]  /*25900*/  ISETP.GE.U32.AND P5, PT, R6, 0x7ffffd6d, PT ;  /* 0x7ffffd6d0600780c */ /* 0x000fc40003fa6070 */
[----:B------:R-:W-:Y:S01]  /*25910*/  IADD3 R6, PT, PT, R10, -0x215, RZ ;  /* 0xfffffdeb0a067810 */ /* 0x000fe20007ffe0ff */
[----:B----4-:R-:W-:-:S04]  /*25920*/  IMAD.WIDE R26, R2, 0x4, R12 ;  /* 0x00000004021a7825 */ /* 0x010fc800078e020c */
[----:B------:R-:W4:Y:S01]  /*25930*/  LDC R10, c[0x0][0x3a0] ;  /* 0x0000e800ff0a7b82 */ /* 0x000f220000000800 */
[----:B------:R-:W2:Y:S04]  /*25940*/  LDL.LU.64 R12, [R1+0xa30] ;  /* 0x000a3000010c7983 */ /* 0x000ea80000300a00 */
[----:B------:R-:W2:Y:S04]  /*25950*/  LDL.LU.64 R244, [R1+0xa28] ;  /* 0x000a280001f47983 */ /* 0x000ea80000300a00 */
[----:B------:R-:W2:Y:S04]  /*25960*/  LDL.LU.64 R248, [R1+0xa20] ;  /* 0x000a200001f87983 */ /* 0x000ea80000300a00 */
[----:B------:R-:W2:Y:S04]  /*25970*/  LDL.LU.64 R246, [R1+0xa18] ;  /* 0x000a180001f67983 */ /* 0x000ea80000300a00 */
[----:B------:R-:W2:Y:S01]  /*25980*/  LDL.LU.64 R250, [R1+0xa10] ;  /* 0x000a100001fa7983 */ /* 0x000ea20000300a00 */
[----:B------:R-:W-:Y:S01]  /*25990*/  ISETP.GE.U32.AND P3, PT, R6, 0x7ffffd6c, PT ;  /* 0x7ffffd6c0600780c */ /* 0x000fe20003f66070 */
[----:B---3--:R-:W-:-:S02]  /*259a0*/  VIADD R6, R11, 0xfffffdea ;  /* 0xfffffdea0b067836 */ /* 0x008fc40000000000 */
[----:B------:R-:W3:Y:S01]  /*259b0*/  LDC R11, c[0x0][0x3a0] ;  /* 0x0000e800ff0b7b82 */ /* 0x000ee20000000800 */
[----:B------:R-:W-:Y:S04]  /*259c0*/  LDGSTS.E [R4+-0x7b800], desc[UR16][R166.64], !P1 ;  /* 0x84800000a6047fae */ /* 0x000fe8000c9a1010 */
[----:B------:R-:W-:Y:S04]  /*259d0*/  LDGSTS.E [R0+-0x7b600], desc[UR16][R164.64], !P1 ;  /* 0x84a00000a4007fae */ /* 0x000fe8000c9a1010 */
[----:B------:R1:W-:Y:S04]  /*259e0*/  LDGSTS.E [R5+-0x7b400], desc[UR16][R162.64], !P5 ;  /* 0x84c00000a2057fae */ /* 0x0003e8000e9a1010 */
[----:B------:R-:W-:Y:S01]  /*259f0*/  LDGSTS.E [R4+-0x7b200], desc[UR16][R160.64], !P5 ;  /* 0x84e00000a0047fae */ /* 0x000fe2000e9a1010 */
[----:B------:R-:W-:-:S02]  /*25a00*/  ISETP.GE.U32.AND P5, PT, R6, 0x7ffffd6b, PT ;  /* 0x7ffffd6b0600780c */ /* 0x000fc40003fa6070 */
[----:B------:R-:W-:Y:S01]  /*25a10*/  IADD3 R6, PT, PT, R9, -0x218, RZ ;  /* 0xfffffde809067810 */ /* 0x000fe20007ffe0ff */
[----:B------:R-:W-:Y:S01]  /*25a20*/  LDGSTS.E [R0+-0x7b000], desc[UR16][R158.64], !P3 ;  /* 0x850000009e007fae */ /* 0x000fe2000d9a1010 */
[----:B------:R-:W4:Y:S01]  /*25a30*/  LDC R9, c[0x0][0x3a0] ;  /* 0x0000e800ff097b82 */ /* 0x000f220000000800 */
[----:B-1----:R-:W-:Y:S01]  /*25a40*/  VIADD R5, R8, 0xfffffde9 ;  /* 0xfffffde908057836 */ /* 0x002fe20000000000 */
[----:B------:R-:W-:Y:S01]  /*25a50*/  ISETP.GE.U32.AND P6, PT, R6, 0x7ffffd69, PT ;  /* 0x7ffffd690600780c */ /* 0x000fe20003fc6070 */
[----:B------:R-:W-:Y:S01]  /*25a60*/  VIADD R6, R7, 0xfffffde7 ;  /* 0xfffffde707067836 */ /* 0x000fe20000000000 */
[----:B------:R-:W2:Y:S02]  /*25a70*/  LDL.LU.64 R90, [R1+0xa08] ;  /* 0x000a0800015a7983 */ /* 0x000ea40000300a00 */
[----:B------:R-:W-:Y:S01]  /*25a80*/  ISETP.GE.U32.AND P1, PT, R5, 0x7ffffd6a, PT ;  /* 0x7ffffd6a0500780c */ /* 0x000fe20003f26070 */
[----:B------:R-:W-:Y:S01]  /*25a90*/  VIADD R5, R82, 0x100000 ;  /* 0x0010000052057836 */ /* 0x000fe20000000000 */
[----:B------:R-:W1:Y:S01]  /*25aa0*/  LDC R7, c[0x0][0x3a0] ;  /* 0x0000e800ff077b82 */ /* 0x000e620000000800 */
[----:B------:R-:W-:Y:S01]  /*25ab0*/  IMAD.WIDE R24, R2, 0x4, R24 ;  /* 0x0000000402187825 */ /* 0x000fe200078e0218 */
[----:B------:R-:W2:Y:S04]  /*25ac0*/  LDL.LU.64 R238, [R1+0xa00] ;  /* 0x000a000001ee7983 */ /* 0x000ea80000300a00 */
[----:B------:R-:W-:Y:S01]  /*25ad0*/  LDGSTS.E [R5+-0x7ae00], desc[UR16][R156.64], !P3 ;  /* 0x852000009c057fae */ /* 0x000fe2000d9a1010 */
[----:B------:R-:W-:Y:S01]  /*25ae0*/  ISETP.GE.U32.AND P3, PT, R6, 0x7ffffd68, PT ;  /* 0x7ffffd680600780c */ /* 0x000fe20003f66070 */
[----:B------:R-:W1:Y:S01]  /*25af0*/  LDC R8, c[0x0][0x3a0] ;  /* 0x0000e800ff087b82 */ /* 0x000e620000000800 */
[----:B---3--:R-:W-:Y:S01]  /*25b00*/  IADD3 R6, PT, PT, R11, -0x21a, RZ ;  /* 0xfffffde60b067810 */ /* 0x008fe20007ffe0ff */
[----:B------:R-:W-:Y:S04]  /*25b10*/  LDGSTS.E [R4+-0x7ac00], desc[UR16][R154.64], !P5 ;  /* 0x854000009a047fae */ /* 0x000fe8000e9a1010 */
[----:B------:R-:W-:Y:S01]  /*25b20*/  LDGSTS.E [R0+-0x7aa00], desc[UR16][R152.64], !P5 ;  /* 0x8560000098007fae */ /* 0x000fe2000e9a1010 */
[----:B------:R-:W-:Y:S01]  /*25b30*/  ISETP.GE.U32.AND P5, PT, R6, 0x7ffffd67, PT ;  /* 0x7ffffd670600780c */ /* 0x000fe20003fa6070 */
[----:B------:R-:W3:Y:S02]  /*25b40*/  LDC R11, c[0x0][0x3a0] ;  /* 0x0000e800ff0b7b82 */ /* 0x000ee40000000800 */
[----:B------:R4:W-:Y:S01]  /*25b50*/  LDGSTS.E [R5+-0x7a800], desc[UR16][R150.64], !P1 ;  /* 0x8580000096057fae */ /* 0x0009e2000c9a1010 */
[----:B------:R-:W-:-:S03]  /*25b60*/  VIADD R6, R82, 0x100000 ;  /* 0x0010000052067836 */ /* 0x000fc60000000000 */
[----:B------:R-:W-:Y:S04]  /*25b70*/  LDGSTS.E [R4+-0x7a600], desc[UR16][R148.64], !P1 ;  /* 0x85a0000094047fae */ /* 0x000fe8000c9a1010 */
[----:B------:R-:W-:Y:S01]  /*25b80*/  LDGSTS.E [R0+-0x7a400], desc[UR16][R146.64], !P6 ;  /* 0x85c0000092007fae */ /* 0x000fe2000f1a1010 */
[----:B----4-:R-:W-:-:S03]  /*25b90*/  VIADD R5, R10, 0xfffffde5 ;  /* 0xfffffde50a057836 */ /* 0x010fc60000000000 */
[----:B------:R-:W-:Y:S01]  /*25ba0*/  LDGSTS.E [R4+-0x7a200], desc[UR16][R144.64], !P6 ;  /* 0x85e0000090047fae */ /* 0x000fe2000f1a1010 */
[----:B------:R-:W4:Y:S03]  /*25bb0*/  LDC R10, c[0x0][0x3a0] ;  /* 0x0000e800ff0a7b82 */ /* 0x000f260000000800 */
[----:B------:R-:W-:Y:S04]  /*25bc0*/  LDGSTS.E [R0+-0x7a000], desc[UR16][R142.64], !P3 ;  /* 0x860000008e007fae */ /* 0x000fe8000d9a1010 */
[----:B------:R1:W-:Y:S01]  /*25bd0*/  LDGSTS.E [R6+-0x79e00], desc[UR16][R140.64], !P3 ;  /* 0x862000008c067fae */ /* 0x0003e2000d9a1010 */
[----:B------:R-:W-:Y:S02]  /*25be0*/  ISETP.GE.U32.AND P1, PT, R5, 0x7ffffd66, PT ;  /* 0x7ffffd660500780c */ /* 0x000fe40003f26070 */
[----:B------:R-:W-:Y:S01]  /*25bf0*/  IADD3 R5, PT, PT, R82, 0x100000, RZ ;  /* 0x0010000052057810 */ /* 0x000fe20007ffe0ff */
[----:B-1----:R-:W-:Y:S01]  /*25c00*/  VIADD R7, R7, 0xfffffde3 ;  /* 0xfffffde307077836 */ /* 0x002fe20000000000 */
[----:B------:R-:W2:Y:S04]  /*25c10*/  LDL.LU.64 R240, [R1+0x9f8] ;  /* 0x0009f80001f07983 */ /* 0x000ea80000300a00 */
[----:B------:R-:W-:Y:S01]  /*25c20*/  LDGSTS.E [R5+-0x79c00], desc[UR16][R138.64], !P5 ;  /* 0x864000008a057fae */ /* 0x000fe2000e9a1010 */
[----:B------:R-:W-:-:S03]  /*25c30*/  VIADD R6, R9, 0xfffffde4 ;  /* 0xfffffde409067836 */ /* 0x000fc60000000000 */
[----:B------:R-:W-:Y:S01]  /*25c40*/  LDGSTS.E [R4+-0x79a00], desc[UR16][R136.64], !P5 ;  /* 0x8660000088047fae */ /* 0x000fe2000e9a1010 */
[----:B------:R-:W1:Y:S01]  /*25c50*/  LDC R9, c[0x0][0x3a0] ;  /* 0x0000e800ff097b82 */ /* 0x000e620000000800 */
[----:B------:R-:W-:Y:S02]  /*25c60*/  ISETP.GE.U32.AND P5, PT, R6, 0x7ffffd65, PT ;  /* 0x7ffffd650600780c */ /* 0x000fe40003fa6070 */
[----:B------:R-:W-:Y:S01]  /*25c70*/  LDGSTS.E [R0+-0x79800], desc[UR16][R134.64], !P1 ;  /* 0x8680000086007fae */ /* 0x000fe2000c9a1010 */
[----:B------:R-:W-:-:S04]  /*25c80*/  IADD3 R6, PT, PT, R8, -0x21e, RZ ;  /* 0xfffffde208067810 */ /* 0x000fc80007ffe0ff */
[----:B------:R-:W3:Y:S01]  /*25c90*/  LDC R8, c[0x0][0x3a0] ;  /* 0x0000e800ff087b82 */ /* 0x000ee20000000800 */
[----:B------:R-:W-:Y:S01]  /*25ca0*/  ISETP.GE.U32.AND P3, PT, R7, 0x7ffffd64, PT ;  /* 0x7ffffd640700780c */ /* 0x000fe20003f66070 */
[----:B------:R-:W-:Y:S01]  /*25cb0*/  LDGSTS.E [R5+-0x79600], desc[UR16][R132.64], !P1 ;  /* 0x86a0000084057fae */ /* 0x000fe2000c9a1010 */
[----:B------:R-:W-:Y:S01]  /*25cc0*/  ISETP.GE.U32.AND P6, PT, R6, 0x7ffffd63, PT ;  /* 0x7ffffd630600780c */ /* 0x000fe20003fc6070 */
[----:B----4-:R-:W-:-:S04]  /*25cd0*/  VIADD R6, R10, 0xfffffde1 ;  /* 0xfffffde10a067836 */ /* 0x010fc80000000000 */
[----:B------:R-:W4:Y:S01]  /*25ce0*/  LDC R7, c[0x0][0x3a0] ;  /* 0x0000e800ff077b82 */ /* 0x000f220000000800 */
[----:B------:R-:W-:Y:S01]  /*25cf0*/  ISETP.GE.U32.AND P1, PT, R6, 0x7ffffd62, PT ;  /* 0x7ffffd620600780c */ /* 0x000fe20003f26070 */
[----:B------:R-:W-:Y:S04]  /*25d00*/  LDGSTS.E [R4+-0x79400], desc[UR16][R130.64], !P5 ;  /* 0x86c0000082047fae */ /* 0x000fe8000e9a1010 */
[----:B------:R-:W-:Y:S02]  /*25d10*/  LDGSTS.E [R0+-0x79200], desc[UR16][R128.64], !P5 ;  /* 0x86e0000080007fae */ /* 0x000fe4000e9a1010 */
[----:B------:R-:W4:Y:S01]  /*25d20*/  LDC R10, c[0x0][0x3a0] ;  /* 0x0000e800ff0a7b82 */ /* 0x000f220000000800 */
[----:B-1----:R-:W-:Y:S01]  /*25d30*/  VIADD R6, R9, 0xfffffde0 ;  /* 0xfffffde009067836 */ /* 0x002fe20000000000 */
[----:B------:R3:W-:Y:S04]  /*25d40*/  LDGSTS.E [R5+-0x79000], desc[UR16][R126.64], !P3 ;  /* 0x870000007e057fae */ /* 0x0007e8000d9a1010 */
[----:B------:R-:W-:Y:S01]  /*25d50*/  ISETP.GE.U32.AND P5, PT, R6, 0x7ffffd61, PT ;  /* 0x7ffffd610600780c */ /* 0x000fe20003fa6070 */
[----:B------:R-:W-:Y:S01]  /*25d60*/  VIADD R6, R82, 0x100000 ;  /* 0x0010000052067836 */ /* 0x000fe20000000000 */
[----:B------:R-:W-:Y:S01]  /*25d70*/  LDGSTS.E [R4+-0x78e00], desc[UR16][R124.64], !P3 ;  /* 0x872000007c047fae */ /* 0x000fe2000d9a1010 */
[----:B------:R-:W1:Y:S03]  /*25d80*/  LDC R9, c[0x0][0x3a0] ;  /* 0x0000e800ff097b82 */ /* 0x000e660000000800 */
[----:B------:R-:W-:Y:S01]  /*25d90*/  LDGSTS.E [R0+-0x78c00], desc[UR16][R122.64], !P6 ;  /* 0x874000007a007fae */ /* 0x000fe2000f1a1010 */
[----:B---3--:R-:W-:-:S03]  /*25da0*/  IADD3 R5, PT, PT, R11, -0x221, RZ ;  /* 0xfffffddf0b057810 */ /* 0x008fc60007ffe0ff */
[----:B------:R-:W-:Y:S01]  /*25db0*/  LDGSTS.E [R4+-0x78a00], desc[UR16][R120.64], !P6 ;  /* 0x8760000078047fae */ /* 0x000fe2000f1a1010 */
[----:B------:R-:W3:Y:S03]  /*25dc0*/  LDC R11, c[0x0][0x3a0] ;  /* 0x0000e800ff0b7b82 */ /* 0x000ee60000000800 */
[----:B------:R-:W-:Y:S01]  /*25dd0*/  LDGSTS.E [R0+-0x78800], desc[UR16][R118.64], !P1 ;  /* 0x8780000076007fae */ /* 0x000fe2000c9a1010 */
[----:B------:R-:W-:-:S03]  /*25de0*/  ISETP.GE.U32.AND P3, PT, R5, 0x7ffffd60, PT ;  /* 0x7ffffd600500780c */ /* 0x000fc60003f66070 */
[----:B------:R4:W-:Y:S01]  /*25df0*/  LDGSTS.E [R6+-0x78600], desc[UR16][R116.64], !P1 ;  /* 0x87a0000074067fae */ /* 0x0009e2000c9a1010 */
[----:B------:R-:W-:-:S05]  /*25e00*/  VIADD R5, R82, 0x100000 ;  /* 0x0010000052057836 */ /* 0x000fca0000000000 */
[----:B------:R-:W-:Y:S04]  /*25e10*/  LDGSTS.E [R5+-0x78400], desc[UR16][R114.64], !P5 ;  /* 0x87c0000072057fae */ /* 0x000fe8000e9a1010 */
[----:B------:R-:W-:Y:S01]  /*25e20*/  LDGSTS.E [R4+-0x78200], desc[UR16][R112.64], !P5 ;  /* 0x87e0000070047fae */ /* 0x000fe2000e9a1010 */
[----:B----4-:R-:W-:Y:S02]  /*25e30*/  IADD3 R6, PT, PT, R8, -0x222, RZ ;  /* 0xfffffdde08067810 */ /* 0x010fe40007ffe0ff */
[----:B------:R-:W4:Y:S01]  /*25e40*/  LDC R8, c[0x0][0x3a0] ;  /* 0x0000e800ff087b82 */ /* 0x000f220000000800 */
[----:B------:R-:W-:Y:S01]  /*25e50*/  LDGSTS.E [R0+-0x78000], desc[UR16][R110.64], !P3 ;  /* 0x880000006e007fae */ /* 0x000fe2000d9a1010 */
[----:B------:R-:W-:Y:S01]  /*25e60*/  ISETP.GE.U32.AND P1, PT, R6, 0x7ffffd5f, PT ;  /* 0x7ffffd5f0600780c */ /* 0x000fe20003f26070 */
[----:B------:R-:W-:-:S02]  /*25e70*/  VIADD R6, R7, 0xfffffddd ;  /* 0xfffffddd07067836 */ /* 0x000fc40000000000 */
[----:B------:R-:W-:Y:S03]  /*25e80*/  LDGSTS.E [R5+-0x77e00], desc[UR16][R108.64], !P3 ;  /* 0x882000006c057fae */ /* 0x000fe6000d9a1010 */
[----:B------:R-:W-:Y:S01]  /*25e90*/  ISETP.GE.U32.AND P5, PT, R6, 0x7ffffd5e, PT ;  /* 0x7ffffd5e0600780c */ /* 0x000fe20003fa6070 */
[----:B------:R-:W4:Y:S01]  /*25ea0*/  LDC R7, c[0x0][0x3a0] ;  /* 0x0000e800ff077b82 */ /* 0x000f220000000800 */
[----:B------:R-:W-:-:S05]  /*25eb0*/  VIADD R6, R10, 0xfffffddc ;  /* 0xfffffddc0a067836 */ /* 0x000fca0000000000 */
[----:B------:R-:W-:Y:S01]  /*25ec0*/  ISETP.GE.U32.AND P3, PT, R6, 0x7ffffd5d, PT ;  /* 0x7ffffd5d0600780c */ /* 0x000fe20003f66070 */
[----:B------:R-:W-:Y:S01]  /*25ed0*/  LDGSTS.E [R4+-0x77c00], desc[UR16][R106.64], !P1 ;  /* 0x884000006a047fae */ /* 0x000fe2000c9a1010 */
[----:B---3--:R-:W-:Y:S01]  /*25ee0*/  IADD3 R6, PT, PT, R11, -0x225, RZ ;  /* 0xfffffddb0b067810 */ /* 0x008fe20007ffe0ff */
[----:B------:R-:W3:Y:S02]  /*25ef0*/  LDC R10, c[0x0][0x3a0] ;  /* 0x0000e800ff0a7b82 */ /* 0x000ee40000000800 */
[----:B------:R-:W-:Y:S04]  /*25f00*/  LDGSTS.E [R0+-0x77a00], desc[UR16][R104.64], !P1 ;  /* 0x8860000068007fae */ /* 0x000fe8000c9a1010 */
[----:B------:R4:W-:Y:S02]  /*25f10*/  LDGSTS.E [R5+-0x77800], desc[UR16][R102.64], !P5 ;  /* 0x8880000066057fae */ /* 0x0009e4000e9a1010 */
[----:B------:R-:W3:Y:S02]  /*25f20*/  LDC R11, c[0x0][0x3a0] ;  /* 0x0000e800ff0b7b82 */ /* 0x000ee40000000800 */
[----:B------:R-:W-:Y:S01]  /*25f30*/  LDGSTS.E [R4+-0x77600], desc[UR16][R100.64], !P5 ;  /* 0x88a0000064047fae */ /* 0x000fe2000e9a1010 */
[----:B------:R-:W-:Y:S01]  /*25f40*/  ISETP.GE.U32.AND P5, PT, R6, 0x7ffffd5c, PT ;  /* 0x7ffffd5c0600780c */ /* 0x000fe20003fa6070 */
[----:B-1----:R-:W-:-:S02]  /*25f50*/  VIADD R6, R9, 0xfffffdd9 ;  /* 0xfffffdd909067836 */ /* 0x002fc40000000000 */
[----:B------:R-:W-:Y:S02]  /*25f60*/  LDGSTS.E [R0+-0x77400], desc[UR16][R98.64], !P3 ;  /* 0x88c0000062007fae */ /* 0x000fe4000d9a1010 */
[----:B------:R-:W1:Y:S01]  /*25f70*/  LDC R9, c[0x0][0x3a0] ;  /* 0x0000e800ff097b82 */ /* 0x000e620000000800 */
[----:B----4-:R-:W-:Y:S01]  /*25f80*/  VIADD R5, R8, 0xfffffdda ;  /* 0xfffffdda08057836 */ /* 0x010fe20000000000 */
[----:B------:R-:W-:Y:S01]  /*25f90*/  ISETP.GE.U32.AND P6, PT, R6, 0x7ffffd5a, PT ;  /* 0x7ffffd5a0600780c */ /* 0x000fe20003fc6070 */
[----:B------:R-:W-:-:S03]  /*25fa0*/  VIADD R6, R7, 0xfffffdd8 ;  /* 0xfffffdd807067836 */ /* 0x000fc60000000000 */
[----:B------:R-:W-:Y:S02]  /*25fb0*/  ISETP.GE.U32.AND P1, PT, R5, 0x7ffffd5b, PT ;  /* 0x7ffffd5b0500780c */ /* 0x000fe40003f26070 */
[----:B------:R-:W4:Y:S01]  /*25fc0*/  LDC R8, c[0x0][0x3a0] ;  /* 0x0000e800ff087b82 */ /* 0x000f220000000800 */
[----:B------:R-:W-:-:S05]  /*25fd0*/  IADD3 R5, PT, PT, R82, 0x100000, RZ ;  /* 0x0010000052057810 */ /* 0x000fca0007ffe0ff */
[----:B------:R-:W-:Y:S01]  /*25fe0*/  LDGSTS.E [R5+-0x77200], desc[UR16][R96.64], !P3 ;  /* 0x88e0000060057fae */ /* 0x000fe2000d9a1010 */
[----:B------:R-:W-:Y:S01]  /*25ff0*/  ISETP.GE.U32.AND P3, PT, R6, 0x7ffffd59, PT ;  /* 0x7ffffd590600780c */ /* 0x000fe20003f66070 */
[----:B---3--:R-:W-:Y:S01]  /*26000*/  VIADD R6, R11, 0xfffffdd7 ;  /* 0xfffffdd70b067836 */ /* 0x008fe20000000000 */
[----:B------:R-:W3:Y:S01]  /*26010*/  LDC R7, c[0x0][0x3a0] ;  /* 0x0000e800ff077b82 */ /* 0x000ee20000000800 */
[----:B------:R-:W-:Y:S04]  /*26020*/  LDGSTS.E [R4+-0x77000], desc[UR16][R94.64], !P5 ;  /* 0x890000005e047fae */ /* 0x000fe8000e9a1010 */
[----:B------:R-:W-:Y:S01]  /*26030*/  LDGSTS.E [R0+-0x76e00], desc[UR16][R80.64], !P5 ;  /* 0x8920000050007fae */ /* 0x000fe2000e9a1010 */
[----:B------:R-:W-:Y:S01]  /*26040*/  ISETP.GE.U32.AND P5, PT, R6, 0x7ffffd58, PT ;  /* 0x7ffffd580600780c */ /* 0x000fe20003fa6070 */
[----:B------:R-:W-:Y:S01]  /*26050*/  VIADD R6, R82, 0x100000 ;  /* 0x0010000052067836 */ /* 0x000fe20000000000 */
[----:B------:R-:W3:Y:S01]  /*26060*/  LDC R11, c[0x0][0x3a0] ;  /* 0x0000e800ff0b7b82 */ /* 0x000ee20000000800 */
[----:B------:R1:W-:Y:S04]  /*26070*/  LDGSTS.E [R5+-0x76c00], desc[UR16][R78.64], !P1 ;  /* 0x894000004e057fae */ /* 0x0003e8000c9a1010 */
[----:B------:R-:W-:Y:S04]  /*26080*/  LDGSTS.E [R4+-0x76a00], desc[UR16][R76.64], !P1 ;  /* 0x896000004c047fae */ /* 0x000fe8000c9a1010 */
[----:B------:R-:W-:Y:S01]  /*26090*/  LDGSTS.E [R0+-0x76800], desc[UR16][R74.64], !P6 ;  /* 0x898000004a007fae */ /* 0x000fe2000f1a1010 */
[----:B-1----:R-:W-:-:S03]  /*260a0*/  IADD3 R5, PT, PT, R10, -0x22a, RZ ;  /* 0xfffffdd60a057810 */ /* 0x002fc60007ffe0ff */
[----:B------:R-:W-:Y:S01]  /*260b0*/  LDGSTS.E [R4+-0x76600], desc[UR16][R72.64], !P6 ;  /* 0x89a0000048047fae */ /* 0x000fe2000f1a1010 */
[----:B------:R-:W1:Y:S03]  /*260c0*/  LDC R10, c[0x0][0x3a0] ;  /* 0x0000e800ff0a7b82 */ /* 0x000e660000000800 */
[----:B------:R-:W-:Y:S04]  /*260d0*/  LDGSTS.E [R0+-0x76400], desc[UR16][R70.64], !P3 ;  /* 0x89c0000046007fae */ /* 0x000fe8000d9a1010 */
[----:B------:R4:W-:Y:S01]  /*260e0*/  LDGSTS.E [R6+-0x76200], desc[UR16][R68.64], !P3 ;  /* 0x89e0000044067fae */ /* 0x0009e2000d9a1010 */
[----:B------:R-:W-:Y:S02]  /*260f0*/  ISETP.GE.U32.AND P1, PT, R5, 0x7ffffd57, PT ;  /* 0x7ffffd570500780c */ /* 0x000fe40003f26070 */
[----:B------:R-:W-:-:S05]  /*26100*/  IADD3 R5, PT, PT, R82, 0x100000, RZ ;  /* 0x0010000052057810 */ /* 0x000fca0007ffe0ff */
[----:B------:R-:W-:Y:S01]  /*26110*/  LDGSTS.E [R5+-0x76000], desc[UR16][R66.64], !P5 ;  /* 0x8a00000042057fae */ /* 0x000fe2000e9a1010 */
[----:B----4-:R-:W-:-:S03]  /*26120*/  VIADD R6, R9, 0xfffffdd5 ;  /* 0xfffffdd509067836 */ /* 0x010fc60000000000 */
[----:B------:R-:W-:Y:S01]  /*26130*/  LDGSTS.E [R4+-0x75e00], desc[UR16][R64.64], !P5 ;  /* 0x8a20000040047fae */ /* 0x000fe2000e9a1010 */
[----:B------:R-:W4:Y:S01]  /*26140*/  LDC R9, c[0x0][0x3a0] ;  /* 0x0000e800ff097b82 */ /* 0x000f220000000800 */
[----:B------:R-:W-:Y:S01]  /*26150*/  ISETP.GE.U32.AND P5, PT, R6, 0x7ffffd56, PT ;  /* 0x7ffffd560600780c */ /* 0x000fe20003fa6070 */
[----:B------:R-:W-:Y:S01]  /*26160*/  VIADD R6, R8, 0xfffffdd3 ;  /* 0xfffffdd308067836 */ /* 0x000fe20000000000 */
[----:B---3--:R-:W-:Y:S01]  /*26170*/  IADD3 R7, PT, PT, R7, -0x22c, RZ ;  /* 0xfffffdd407077810 */ /* 0x008fe20007ffe0ff */
[----:B------:R-:W-:Y:S04]  /*26180*/  LDGSTS.E [R0+-0x75c00], desc[UR16][R62.64], !P1 ;  /* 0x8a4000003e007fae */ /* 0x000fe8000c9a1010 */
[----:B------:R-:W3:Y:S01]  /*26190*/  LDC R8, c[0x0][0x3a0] ;  /* 0x0000e800ff087b82 */ /* 0x000ee20000000800 */
[----:B------:R-:W-:Y:S01]  /*261a0*/  ISETP.GE.U32.AND P6, PT, R6, 0x7ffffd54, PT ;  /* 0x7ffffd540600780c */ /* 0x000fe20003fc6070 */
[----:B------:R-:W-:Y:S01]  /*261b0*/  LDGSTS.E [R5+-0x75a00], desc[UR16][R60.64], !P1 ;  /* 0x8a6000003c057fae */ /* 0x000fe2000c9a1010 */
[----:B------:R-:W-:-:S02]  /*261c0*/  ISETP.GE.U32.AND P3, PT, R7, 0x7ffffd55, PT ;  /* 0x7ffffd550700780c */ /* 0x000fc40003f66070 */
[----:B-1----:R-:W-:-:S03]  /*261d0*/  IADD3 R6, PT, PT, R10, -0x22e, RZ ;  /* 0xfffffdd20a067810 */ /* 0x002fc60007ffe0ff */
[----:B------:R-:W1:Y:S01]  /*261e0*/  LDC R7, c[0x0][0x3a0] ;  /* 0x0000e800ff077b82 */ /* 0x000e620000000800 */
[----:B------:R-:W-:Y:S01]  /*261f0*/  ISETP.GE.U32.AND P1, PT, R6, 0x7ffffd53, PT ;  /* 0x7ffffd530600780c */ /* 0x000fe20003f26070 */
[----:B------:R-:W-:Y:S04]  /*26200*/  LDGSTS.E [R4+-0x75800], desc[UR16][R58.64], !P5 ;  /* 0x8a8000003a047fae */ /* 0x000fe8000e9a1010 */
[----:B------:R-:W-:Y:S01]  /*26210*/  LDGSTS.E [R0+-0x75600], desc[UR16][R56.64], !P5 ;  /* 0x8aa0000038007fae */ /* 0x000fe2000e9a1010 */
[----:B----4-:R-:W-:Y:S01]  /*26220*/  VIADD R6, R9, 0xfffffdd1 ;  /* 0xfffffdd109067836 */ /* 0x010fe20000000000 */
[----:B------:R-:W4:Y:S02]  /*26230*/  LDC R10, c[0x0][0x3a0] ;  /* 0x0000e800ff0a7b82 */ /* 0x000f240000000800 */
[----:B------:R3:W-:Y:S02]  /*26240*/  LDGSTS.E [R5+-0x75400], desc[UR16][R54.64], !P3 ;  /* 0x8ac0000036057fae */ /* 0x0007e4000d9a1010 */
[----:B------:R-:W-:Y:S01]  /*26250*/  ISETP.GE.U32.AND P5, PT, R6, 0x7ffffd52, PT ;  /* 0x7ffffd520600780c */ /* 0x000fe20003fa6070 */
[----:B------:R-:W-:Y:S01]  /*26260*/  VIADD R6, R82, 0x100000 ;  /* 0x0010000052067836 */ /* 0x000fe20000000000 */
[----:B------:R-:W-:Y:S02]  /*26270*/  LDGSTS.E [R4+-0x75200], desc[UR16][R52.64], !P3 ;  /* 0x8ae0000034047fae */ /* 0x000fe4000d9a1010 */
[----:B------:R-:W2:Y:S02]  /*26280*/  LDC R9, c[0x0][0x3a0] ;  /* 0x0000e800ff097b82 */ /* 0x000ea40000000800 */
[----:B------:R-:W-:Y:S04]  /*26290*/  LDGSTS.E [R0+-0x75000], desc[UR16][R50.64], !P6 ;  /* 0x8b00000032007fae */ /* 0x000fe8000f1a1010 */
[----:B------:R-:W-:Y:S01]  /*262a0*/  LDGSTS.E [R4+-0x74e00], desc[UR16][R48.64], !P6 ;  /* 0x8b20000030047fae */ /* 0x000fe2000f1a1010 */
[----:B---3--:R-:W-:-:S02]  /*262b0*/  IADD3 R5, PT, PT, R11, -0x230, RZ ;  /* 0xfffffdd00b057810 */ /* 0x008fc40007ffe0ff */
[----:B------:R-:W3:Y:S01]  /*262c0*/  LDC R11, c[0x0][0x3a0] ;  /* 0x0000e800ff0b7b82 */ /* 0x000ee20000000800 */
[----:B------:R-:W-:Y:S04]  /*262d0*/  LDGSTS.E [R0+-0x74c00], desc[UR16][R46.64], !P1 ;  /* 0x8b4000002e007fae */ /* 0x000fe8000c9a1010 */
[----:B------:R1:W-:Y:S01]  /*262e0*/  LDGSTS.E [R6+-0x74a00], desc[UR16][R44.64], !P1 ;  /* 0x8b6000002c067fae */ /* 0x0003e2000c9a1010 */
[----:B------:R-:W-:Y:S02]  /*262f0*/  ISETP.GE.U32.AND P3, PT, R5, 0x7ffffd51, PT ;  /* 0x7ffffd510500780c */ /* 0x000fe40003f66070 */
[----:B------:R-:W-:-:S05]  /*26300*/  IADD3 R5, PT, PT, R82, 0x100000, RZ ;  /* 0x0010000052057810 */ /* 0x000fca0007ffe0ff */
[----:B------:R-:W-:Y:S01]  /*26310*/  LDGSTS.E [R5+-0x74800], desc[UR16][R42.64], !P5 ;  /* 0x8b8000002a057fae */ /* 0x000fe2000e9a1010 */
[----:B-1----:R-:W-:-:S03]  /*26320*/  VIADD R6, R8, 0xfffffdcf ;  /* 0xfffffdcf08067836 */ /* 0x002fc60000000000 */
[----:B------:R-:W-:Y:S01]  /*26330*/  LDGSTS.E [R4+-0x74600], desc[UR16][R40.64], !P5 ;  /* 0x8ba0000028047fae */ /* 0x000fe2000e9a1010 */
[----:B------:R-:W1:Y:S01]  /*26340*/  LDC R8, c[0x0][0x3a0] ;  /* 0x0000e800ff087b82 */ /* 0x000e620000000800 */
[----:B------:R-:W-:Y:S02]  /*26350*/  ISETP.GE.U32.AND P1, PT, R6, 0x7ffffd50, PT ;  /* 0x7ffffd500600780c */ /* 0x000fe40003f26070 */
[----:B------:R-:W-:Y:S01]  /*26360*/  LDGSTS.E [R0+-0x74400], desc[UR16][R38.64], !P3 ;  /* 0x8bc0000026007fae */ /* 0x000fe2000d9a1010 */
[----:B------:R-:W-:-:S04]  /*26370*/  IADD3 R6, PT, PT, R7, -0x232, RZ ;  /* 0xfffffdce07067810 */ /* 0x000fc80007ffe0ff */
[----:B------:R-:W2:Y:S01]  /*26380*/  LDC R7, c[0x0][0x3a0] ;  /* 0x0000e800ff077b82 */ /* 0x000ea20000000800 */
[----:B------:R-:W-:Y:S01]  /*26390*/  ISETP.GE.U32.AND P5, PT, R6, 0x7ffffd4f, PT ;  /* 0x7ffffd4f0600780c */ /* 0x000fe20003fa6070 */
[----:B------:R-:W-:Y:S01]  /*263a0*/  LDGSTS.E [R5+-0x74200], desc[UR16][R36.64], !P3 ;  /* 0x8be0000024057fae */ /* 0x000fe2000d9a1010 */
[----:B----4-:R-:W-:-:S03]  /*263b0*/  VIADD R6, R10, 0xfffffdcd ;  /* 0xfffffdcd0a067836 */ /* 0x010fc60000000000 */
[----:B------:R-:W-:Y:S04]  /*263c0*/  LDGSTS.E [R4+-0x74000], desc[UR16][R34.64], !P1 ;  /* 0x8c00000022047fae */ /* 0x000fe8000c9a1010 */
[----:B------:R-:W-:Y:S01]  /*263d0*/  LDGSTS.E [R0+-0x73e00], desc[UR16][R32.64], !P1 ;  /* 0x8c20000020007fae */ /* 0x000fe2000c9a1010 */
[----:B------:R-:W-:-:S03]  /*263e0*/  ISETP.GE.U32.AND P3, PT, R6, 0x7ffffd4e, PT ;  /* 0x7ffffd4e0600780c */ /* 0x000fc60003f66070 */
[----:B------:R1:W-:Y:S01]  /*263f0*/  LDGSTS.E [R5+-0x73c00], desc[UR16][R30.64], !P5 ;  /* 0x8c4000001e057fae */ /* 0x0003e2000e9a1010 */
[----:B---3--:R-:W-:-:S03]  /*26400*/  IADD3 R6, PT, PT, R11, -0x234, RZ ;  /* 0xfffffdcc0b067810 */ /* 0x008fc60007ffe0ff */
[----:B------:R-:W-:Y:S01]  /*26410*/  LDGSTS.E [R4+-0x73a00], desc[UR16][R28.64], !P5 ;  /* 0x8c6000001c047fae */ /* 0x000fe2000e9a1010 */
[----:B------:R-:W-:Y:S01]  /*26420*/  ISETP.GE.U32.AND P5, PT, R6, 0x7ffffd4d, PT ;  /* 0x7ffffd4d0600780c */ /* 0x000fe20003fa6070 */
[----:B-1----:R-:W-:-:S04]  /*26430*/  VIADD R5, R8, 0xfffffdcb ;  /* 0xfffffdcb08057836 */ /* 0x002fc80000000000 */
[----:B------:R-:W-:Y:S01]  /*26440*/  LDGSTS.E [R0+-0x73800], desc[UR16][R26.64], !P3 ;  /* 0x8c8000001a007fae */ /* 0x000fe2000d9a1010 */
[----:B------:R-:W1:Y:S01]  /*26450*/  LDC R8, c[0x0][0x3a0] ;  /* 0x0000e800ff087b82 */ /* 0x000e620000000800 */
[----:B--2---:R-:W-:Y:S02]  /*26460*/  IADD3 R6, PT, PT, R9, -0x236, RZ ;  /* 0xfffffdca09067810 */ /* 0x004fe40007ffe0ff */
[----:B------:R-:W-:Y:S01]  /*26470*/  ISETP.GE.U32.AND P1, PT, R5, 0x7ffffd4c, PT ;  /* 0x7ffffd4c0500780c */ /* 0x000fe20003f26070 */
[----:B------:R-:W-:Y:S01]  /*26480*/  VIADD R5, R82, 0x100000 ;  /* 0x0010000052057836 */ /* 0x000fe20000000000 */
[----:B------:R-:W-:Y:S02]  /*26490*/  ISETP.GE.U32.AND P6, PT, R6, 0x7ffffd4b, PT ;  /* 0x7ffffd4b0600780c */ /* 0x000fe40003fc6070 */
[----:B------:R-:W-:Y:S01]  /*264a0*/  IADD3 R6, PT, PT, R7, -0x237, RZ ;  /* 0xfffffdc907067810 */ /* 0x000fe20007ffe0ff */
[----:B------:R-:W-:Y:S01]  /*264b0*/  IMAD.WIDE R22, R2, 0x4, R22 ;  /* 0x0000000402167825 */ /* 0x000fe200078e0216 */
[----:B------:R-:W-:Y:S02]  /*264c0*/  LDGSTS.E [R5+-0x73600], desc[UR16][R24.64], !P3 ;  /* 0x8ca0000018057fae */ /* 0x000fe4000d9a1010 */
[----:B------:R-:W-:Y:S01]  /*264d0*/  ISETP.GE.U32.AND P3, PT, R6, 0x7ffffd4a, PT ;  /* 0x7ffffd4a0600780c */ /* 0x000fe20003f66070 */
[C---:B------:R-:W-:Y:S01]  /*264e0*/  IMAD.WIDE R20, R2.reuse, 0x4, R20 ;  /* 0x0000000402147825 */ /* 0x040fe200078e0214 */
[----:B------:R-:W-:Y:S03]  /*264f0*/  LDGSTS.E [R4+-0x73400], desc[UR16][R22.64], !P5 ;  /* 0x8cc0000016047fae */ /* 0x000fe6000e9a1010 */
[----:B------:R-:W-:Y:S01]  /*26500*/  VIADD R6, R93, 0xfffffdc8 ;  /* 0xfffffdc85d067836 */ /* 0x000fe20000000000 */
[----:B------:R-:W-:Y:S01]  /*26510*/  LDGSTS.E [R0+-0x73200], desc[UR16][R20.64], !P5 ;  /* 0x8ce0000014007fae */ /* 0x000fe2000e9a1010 */
[----:B------:R-:W-:-:S04]  /*26520*/  IMAD.WIDE R18, R2, 0x4, R18 ;  /* 0x0000000402127825 */ /* 0x000fc800078e0212 */
[----:B------:R-:W-:Y:S01]  /*26530*/  IMAD.WIDE R10, R2, 0x4, R244 ;  /* 0x00000004020a7825 */ /* 0x000fe200078e02f4 */
[----:B------:R-:W-:Y:S01]  /*26540*/  ISETP.GE.U32.AND P5, PT, R6, 0x7ffffd49, PT ;  /* 0x7ffffd490600780c */ /* 0x000fe20003fa6070 */
[----:B------:R-:W2:Y:S02]  /*26550*/  LDL.LU.64 R244, [R1+0x9f0] ;  /* 0x0009f00001f47983 */ /* 0x000ea40000300a00 */
[C---:B------:R-:W-:Y:S02]  /*26560*/  IMAD.WIDE R16, R2.reuse, 0x4, R16 ;  /* 0x0000000402107825 */ /* 0x040fe400078e0210 */
[----:B------:R1:W-:Y:S02]  /*26570*/  LDGSTS.E [R5+-0x73000], desc[UR16][R18.64], !P1 ;  /* 0x8d00000012057fae */ /* 0x0003e4000c9a1010 */
[C---:B------:R-:W-:Y:S02]  /*26580*/  IMAD.WIDE R14, R2.reuse, 0x4, R14 ;  /* 0x00000004020e7825 */ /* 0x040fe400078e020e */
[----:B------:R-:W-:Y:S02]  /*26590*/  LDGSTS.E [R4+-0x72e00], desc[UR16][R16.64], !P1 ;  /* 0x8d20000010047fae */ /* 0x000fe4000c9a1010 */
[----:B------:R-:W-:-:S02]  /*265a0*/  IMAD.WIDE R12, R2, 0x4, R12 ;  /* 0x00000004020c7825 */ /* 0x000fc400078e020c */
[----:B------:R-:W-:Y:S02]  /*265b0*/  LDGSTS.E [R0+-0x72c00], desc[UR16][R14.64], !P6 ;  /* 0x8d4000000e007fae */ /* 0x000fe4000f1a1010 */
[----:B------:R-:W-:Y:S01]  /*265c0*/  IMAD.WIDE R6, R2, 0x4, R246 ;  /* 0x0000000402067825 */ /* 0x000fe200078e02f6 */
[----:B-1----:R-:W-:Y:S01]  /*265d0*/  IADD3 R5, PT, PT, R8, -0x239, RZ ;  /* 0xfffffdc708057810 */ /* 0x002fe20007ffe0ff */
[----:B------:R-:W3:Y:S03]  /*265e0*/  LDL.LU.64 R246, [R1+0x9e8] ;  /* 0x0009e80001f67983 */ /* 0x000ee60000300a00 */
[----:B------:R-:W-:Y:S01]  /*265f0*/  ISETP.GE.U32.AND P1, PT, R5, 0x7ffffd48, PT ;  /* 0x7ffffd480500780c */ /* 0x000fe20003f26070 */
[----:B------:R1:W-:Y:S01]  /*26600*/  LDGSTS.E [R4+-0x72a00], desc[UR16][R12.64], !P6 ;  /* 0x8d6000000c047fae */ /* 0x0003e2000f1a1010 */
[----:B------:R-:W-:Y:S02]  /*26610*/  VIADD R252, R82, 0x100000 ;  /* 0x0010000052fc7836 */ /* 0x000fe40000000000 */
[C---:B------:R-:W-:Y:S01]  /*26620*/  IMAD.WIDE R8, R2.reuse, 0x4, R248 ;  /* 0x0000000402087825 */ /* 0x040fe200078e02f8 */
[----:B------:R-:W-:Y:S03]  /*26630*/  LDGSTS.E [R0+-0x72800], desc[UR16][R10.64], !P3 ;  /* 0x8d8000000a007fae */ /* 0x000fe6000d9a1010 */
[C---:B------:R-:W-:Y:S01]  /*26640*/  IMAD.WIDE R90, R2.reuse, 0x4, R90 ;  /* 0x00000004025a7825 */ /* 0x040fe200078e025a */
[----:B------:R4:W-:Y:S03]  /*26650*/  LDGSTS.E [R252+-0x72600], desc[UR16][R8.64], !P3 ;  /* 0x8da0000008fc7fae */ /* 0x0009e6000d9a1010 */
[----:B-1----:R-:W-:Y:S01]  /*26660*/  IMAD.WIDE R4, R2, 0x4, R250 ;  /* 0x0000000402047825 */ /* 0x002fe200078e02fa */
[----:B------:R-:W-:Y:S04]  /*26670*/  LDGSTS.E [R201+-0x72400], desc[UR16][R6.64], !P5 ;  /* 0x8dc0000006c97fae */ /* 0x000fe8000e9a1010 */
[----:B------:R-:W3:Y:S01]  /*26680*/  LDL.LU.64 R250, [R1+0x9e0] ;  /* 0x0009e00001fa7983 */ /* 0x000ee20000300a00 */
[----:B------:R-:W-:Y:S01]  /*26690*/  VIADD R93, R82, 0x100000 ;  /* 0x00100000525d7836 */ /* 0x000fe20000000000 */
[----:B----4-:R-:W-:-:S02]  /*266a0*/  IADD3 R252, PT, PT, R85, -0x23a, RZ ;  /* 0xfffffdc655fc7810 */ /* 0x010fc40007ffe0ff */
[----:B------:R1:W-:Y:S01]  /*266b0*/  STL.64 [R1+0x178], R90 ;  /* 0x0001785a01007387 */ /* 0x0003e20000100a00 */
[----:B------:R-:W-:Y:S01]  /*266c0*/  IMAD.WIDE R206, R2, 0x4, R238 ;  /* 0x0000000402ce7825 */ /* 0x000fe200078e02ee */
[----:B------:R-:W4:Y:S02]  /*266d0*/  LDC R85, c[0x0][0x3a0] ;  /* 0x0000e800ff557b82 */ /* 0x000f240000000800 */
[----:B------:R-:W4:Y:S04]  /*266e0*/  LDL.LU.64 R242, [R1+0x9d8] ;  /* 0x0009d80001f27983 */ /* 0x000f280000300a00 */
[----:B------:R-:W-:Y:S01]  /*266f0*/  LDGSTS.E [R93+-0x72200], desc[UR16][R4.64], !P5 ;  /* 0x8de00000045d7fae */ /* 0x000fe2000e9a1010 */
[----:B------:R-:W-:Y:S02]  /*26700*/  ISETP.GE.U32.AND P5, PT, R252, 0x7ffffd47, PT ;  /* 0x7ffffd47fc00780c */ /* 0x000fe40003fa6070 */
[----:B------:R-:W-:Y:S01]  /*26710*/  IADD3 R252, PT, PT, R88, -0x23c, RZ ;  /* 0xfffffdc458fc7810 */ /* 0x000fe20007ffe0ff */
[----:B------:R1:W-:Y:S01]  /*26720*/  LDGSTS.E [R0+-0x72000], desc[UR16][R90.64], !P1 ;  /* 0x8e0000005a007fae */ /* 0x0003e2000c9a1010 */
[----:B------:R-:W-:-:S03]  /*26730*/  IMAD.WIDE R204, R2, 0x4, R240 ;  /* 0x0000000402cc7825 */ /* 0x000fc600078e02f0 */
[----:B------:R3:W-:Y:S06]  /*26740*/  LDGSTS.E [R201+-0x71e00], desc[UR16][R206.64], !P1 ;  /* 0x8e200000cec97fae */ /* 0x0007ec000c9a1010 */
[----:B------:R2:W-:Y:S01]  /*26750*/  LDGSTS.E [R93+-0x71c00], desc[UR16][R204.64], !P5 ;  /* 0x8e400000cc5d7fae */ /* 0x0005e2000e9a1010 */
[----:B-1----:R-:W-:Y:S02]  /*26760*/  VIADD R91, R89, 0xfffffdc5 ;  /* 0xfffffdc5595b7836 */ /* 0x002fe40000000000 */
[----:B--2---:R-:W-:Y:S01]  /*26770*/  IMAD.WIDE R202, R2, 0x4, R244 ;  /* 0x0000000402ca7825 */ /* 0x004fe200078e02f4 */
[----:B------:R-:W2:Y:S01]  /*26780*/  LDL.LU.64 R88, [R1+0x9d0] ;  /* 0x0009d00001587983 */ /* 0x000ea20000300a00 */
[----:B------:R-:W-:Y:S01]  /*26790*/  ISETP.GE.U32.AND P6, PT, R252, 0x7ffffd45, PT ;  /* 0x7ffffd45fc00780c */ /* 0x000fe20003fc6070 */
[----:B------:R-:W1:Y:S02]  /*267a0*/  LDC R90, c[0x0][0x3a0] ;  /* 0x0000e800ff5a7b82 */ /* 0x000e640000000800 */
[----:B------:R-:W2:Y:S04]  /*267b0*/  LDL.LU.64 R248, [R1+0x9c8] ;  /* 0x0009c80001f87983 */ /* 0x000ea80000300a00 */
[----:B------:R3:W-:Y:S04]  /*267c0*/  STL.64 [R1+0xb30], R206 ;  /* 0x000b30ce01007387 */ /* 0x0007e80000100a00 */
[----:B------:R3:W-:Y:S04]  /*267d0*/  STL.64 [R1+0xb28], R204 ;  /* 0x000b28cc01007387 */ /* 0x0007e80000100a00 */
[----:B------:R4:W-:Y:S01]  /*267e0*/  STL.64 [R1+0xb20], R202 ;  /* 0x000b20ca01007387 */ /* 0x0009e20000100a00 */
[----:B---3--:R-:W-:-:S03]  /*267f0*/  IMAD.WIDE R206, R2, 0x4, R246 ;  /* 0x0000000402ce7825 */ /* 0x008fc600078e02f6 */
[----:B------:R-:W3:Y:S04]  /*26800*/  LDL.LU.64 R240, [R1+0x9c0] ;  /* 0x0009c00001f07983 */ /* 0x000ee80000300a00 */
[----:B------:R-:W3:Y:S04]  /*26810*/  LDL.LU.64 R244, [R1+0x9b8] ;  /* 0x0009b80001f47983 */ /* 0x000ee80000300a00 */
[----:B------:R-:W-:Y:S04]  /*26820*/  STL.64 [R1+0xb18], R206 ;  /* 0x000b18ce01007387 */ /* 0x000fe80000100a00 */
[----:B------:R-:W3:Y:S01]  /*26830*/  LDL.LU.64 R246, [R1+0x9b0] ;  /* 0x0009b00001f67983 */ /* 0x000ee20000300a00 */
[----:B------:R-:W-:Y:S01]  /*26840*/  IMAD.WIDE R204, R2, 0x4, R250 ;  /* 0x0000000402cc7825 */ /* 0x000fe200078e02fa */
[----:B------:R-:W-:-:S02]  /*26850*/  ISETP.GE.U32.AND P3, PT, R91, 0x7ffffd46, PT ;  /* 0x7ffffd465b00780c */ /* 0x000fc40003f66070 */
[----:B------:R-:W3:Y:S01]  /*26860*/  LDL.LU.64 R250, [R1+0x9a8] ;  /* 0x0009a80001fa7983 */ /* 0x000ee20000300a00 */
[----:B------:R-:W1:Y:S03]  /*26870*/  LDC R91, c[0x0][0x3a0] ;  /* 0x0000e800ff5b7b82 */ /* 0x000e660000000800 */
[----:B------:R4:W-:Y:S01]  /*26880*/  LDGSTS.E [R0+-0x71a00], desc[UR16][R202.64], !P5 ;  /* 0x8e600000ca007fae */ /* 0x0009e2000e9a1010 */
[----:B------:R-:W-:-:S03]  /*26890*/  VIADD R252, R84, 0xfffffdc3 ;  /* 0xfffffdc354fc7836 */ /* 0x000fc60000000000 */
[----:B------:R-:W-:Y:S01]  /*268a0*/  STL.64 [R1+0xb10], R204 ;  /* 0x000b10cc01007387 */ /* 0x000fe20000100a00 */
[----:B------:R-:W1:Y:S03]  /*268b0*/  LDC R84, c[0x0][0x3a0] ;  /* 0x0000e800ff547b82 */ /* 0x000e660000000800 */
[----:B------:R-:W-:Y:S01]  /*268c0*/  LDGSTS.E [R201+-0x71800], desc[UR16][R206.64], !P3 ;  /* 0x8e800000cec97fae */ /* 0x000fe2000d9a1010 */
[----:B----4-:R-:W-:-:S03]  /*268d0*/  IMAD.WIDE R202, R2, 0x4, R242 ;  /* 0x0000000402ca7825 */ /* 0x010fc600078e02f2 */
[----:B------:R-:W-:Y:S01]  /*268e0*/  LDGSTS.E [R93+-0x71600], desc[UR16][R204.64], !P3 ;  /* 0x8ea00000cc5d7fae */ /* 0x000fe2000d9a1010 */
[----:B------:R-:W-:-:S03]  /*268f0*/  ISETP.GE.U32.AND P1, PT, R252, 0x7ffffd44, PT ;  /* 0x7ffffd44fc00780c */ /* 0x000fc60003f26070 */
[----:B------:R4:W-:Y:S04]  /*26900*/  STL.64 [R1+0xb08], R202 ;  /* 0x000b08ca01007387 */ /* 0x0009e80000100a00 */
[----:B------:R4:W-:Y:S01]  /*26910*/  LDGSTS.E [R0+-0x71400], desc[UR16][R202.64], !P6 ;  /* 0x8ec00000ca007fae */ /* 0x0009e2000f1a1010 */
[----:B--2---:R-:W-:-:S04]  /*26920*/  IMAD.WIDE R88, R2, 0x4, R88 ;  /* 0x0000000402587825 */ /* 0x004fc800078e0258 */
[C---:B----4-:R-:W-:Y:S01]  /*26930*/  IMAD.WIDE R202, R2.reuse, 0x4, R248 ;  /* 0x0000000402ca7825 */ /* 0x050fe200078e02f8 */
[----:B------:R2:W-:Y:S04]  /*26940*/  STL.64 [R1+0xb00], R88 ;  /* 0x000b005801007387 */ /* 0x0005e80000100a00 */
[----:B------:R4:W-:Y:S04]  /*26950*/  STL.64 [R1+0xaf8], R202 ;  /* 0x000af8ca01007387 */ /* 0x0009e80000100a00 */
[----:B------:R-:W3:Y:S04]  /*26960*/  LDL.LU.64 R242, [R1+0x9a0] ;  /* 0x0009a00001f27983 */ /* 0x000ee80000300a00 */
[----:B------:R-:W-:Y:S01]  /*26970*/  LDGSTS.E [R93+-0x71200], desc[UR16][R88.64], !P6 ;  /* 0x8ee00000585d7fae */ /* 0x000fe2000f1a1010 */
[----:B---3--:R-:W-:-:S03]  /*26980*/  IMAD.WIDE R208, R2, 0x4, R240 ;  /* 0x0000000402d07825 */ /* 0x008fc600078e02f0 */
[----:B------:R4:W-:Y:S04]  /*26990*/  LDGSTS.E [R0+-0x71000], desc[UR16][R202.64], !P1 ;  /* 0x8f000000ca007fae */ /* 0x0009e8000c9a1010 */
[----:B--2---:R-:W2:Y:S04]  /*269a0*/  LDL.LU.64 R88, [R1+0x998] ;  /* 0x0009980001587983 */ /* 0x004ea80000300a00 */
[----:B------:R-:W3:Y:S01]  /*269b0*/  LDL.LU.64 R248, [R1+0x990] ;  /* 0x0009900001f87983 */ /* 0x000ee20000300a00 */
[----:B------:R-:W-:-:S04]  /*269c0*/  IMAD.WIDE R206, R2, 0x4, R244 ;  /* 0x0000000402ce7825 */ /* 0x000fc800078e02f4 */
[C---:B------:R-:W-:Y:S01]  /*269d0*/  IMAD.WIDE R204, R2.reuse, 0x4, R246 ;  /* 0x0000000402cc7825 */ /* 0x040fe200078e02f6 */
[----:B------:R-:W-:Y:S03]  /*269e0*/  STL.64 [R1+0xaf0], R208 ;  /* 0x000af0d001007387 */ /* 0x000fe60000100a00 */
[----:B----4-:R-:W-:Y:S01]  /*269f0*/  IMAD.WIDE R202, R2, 0x4, R250 ;  /* 0x0000000402ca7825 */ /* 0x010fe200078e02fa */
[----:B------:R-:W4:Y:S04]  /*26a00*/  LDL.LU.64 R246, [R1+0x988] ;  /* 0x0009880001f67983 */ /* 0x000f280000300a00 */
[----:B------:R1:W-:Y:S04]  /*26a10*/  STL.64 [R1+0xae8], R206 ;  /* 0x000ae8ce01007387 */ /* 0x0003e80000100a00 */
[----:B------:R2:W-:Y:S04]  /*26a20*/  STL.64 [R1+0xae0], R204 ;  /* 0x000ae0cc01007387 */ /* 0x0005e80000100a00 */
[----:B------:R3:W-:Y:S04]  /*26a30*/  STL.64 [R1+0xad8], R202 ;  /* 0x000ad8ca01007387 */ /* 0x0007e80000100a00 */
[----:B------:R-:W4:Y:S04]  /*26a40*/  LDL.LU.64 R244, [R1+0x980] ;  /* 0x0009800001f47983 */ /* 0x000f280000300a00 */
[----:B------:R-:W4:Y:S01]  /*26a50*/  LDL.LU.64 R250, [R1+0x978] ;  /* 0x0009780001fa7983 */ /* 0x000f220000300a00 */
[----:B------:R-:W-:-:S02]  /*26a60*/  VIADD R201, R85, 0xfffffdc1 ;  /* 0xfffffdc155c97836 */ /* 0x000fc40000000000 */
[----:B------:R-:W1:Y:S02]  /*26a70*/  LDC R85, c[0x0][0x3a0] ;  /* 0x0000e800ff557b82 */ /* 0x000e640000000800 */
[----:B-1----:R-:W-:Y:S01]  /*26a80*/  IADD3 R252, PT, PT, R90, -0x23e, RZ ;  /* 0xfffffdc25afc7810 */ /* 0x002fe20007ffe0ff */
[----:B------:R-:W4:Y:S01]  /*26a90*/  LDL.LU.64 R240, [R1+0x970] ;  /* 0x0009700001f07983 */ /* 0x000f220000300a00 */
[----:B------:R-:W-:Y:S02]  /*26aa0*/  ISETP.GE.U32.AND P3, PT, R201, 0x7ffffd42, PT ;  /* 0x7ffffd42c900780c */ /* 0x000fe40003f66070 */
[----:B------:R-:W-:Y:S02]  /*26ab0*/  ISETP.GE.U32.AND P5, PT, R252, 0x7ffffd43, PT ;  /* 0x7ffffd43fc00780c */ /* 0x000fe40003fa6070 */
[----:B------:R-:W1:Y:S01]  /*26ac0*/  LDC R90, c[0x0][0x3a0] ;  /* 0x0000e800ff5a7b82 */ /* 0x000e620000000800 */
[C---:B------:R-:W-:Y:S01]  /*26ad0*/  IADD3 R252, PT, PT, R82.reuse, 0x100000, RZ ;  /* 0x0010000052fc7810 */ /* 0x040fe20007ffe0ff */
[----:B------:R-:W-:-:S04]  /*26ae0*/  VIADD R201, R82, 0x100000 ;  /* 0x0010000052c97836 */ /* 0x000fc80000000000 */
[----:B------:R1:W-:Y:S05]  /*26af0*/  LDGSTS.E [R252+-0x70e00], desc[UR16][R208.64], !P1 ;  /* 0x8f200000d0fc7fae */ /* 0x0003ea000c9a1010 */
[----:B------:R1:W-:Y:S04]  /*26b00*/  LDGSTS.E [R201+-0x70c00], desc[UR16][R206.64], !P5 ;  /* 0x8f400000cec97fae */ /* 0x0003e8000e9a1010 */
[----:B------:R2:W-:Y:S01]  /*26b10*/  LDGSTS.E [R93+-0x70a00], desc[UR16][R204.64], !P5 ;  /* 0x8f600000cc5d7fae */ /* 0x0005e2000e9a1010 */
[----:B-1----:R-:W-:-:S03]  /*26b20*/  IADD3 R252, PT, PT, R84, -0x240, RZ ;  /* 0xfffffdc054fc7810 */ /* 0x002fc60007ffe0ff */
[----:B------:R3:W-:Y:S01]  /*26b30*/  LDGSTS.E [R0+-0x70800], desc[UR16][R202.64], !P3 ;  /* 0x8f800000ca007fae */ /* 0x0007e2000d9a1010 */
[----:B------:R-:W1:Y:S01]  /*26b40*/  LDC R84, c[0x0][0x3a0] ;  /* 0x0000e800ff547b82 */ /* 0x000e620000000800 */
[----:B------:R-:W-:Y:S01]  /*26b50*/  ISETP.GE.U32.AND P1, PT, R252, 0x7ffffd41, PT ;  /* 0x7ffffd41fc00780c */ /* 0x000fe20003f26070 */
[----:B------:R-:W-:-:S05]  /*26b60*/  VIADD R252, R91, 0xfffffdbf ;  /* 0xfffffdbf5bfc7836 */ /* 0x000fca0000000000 */
[----:B------:R-:W-:Y:S01]  /*26b70*/  ISETP.GE.U32.AND P5, PT, R252, 0x7ffffd40, PT ;  /* 0x7ffffd40fc00780c */ /* 0x000fe20003fa6070 */
[----:B------:R-:W1:Y:S01]  /*26b80*/  LDC R206, c[0x0][0x3a0] ;  /* 0x0000e800ffce7b82 */ /* 0x000e620000000800 */
[----:B------:R-:W-:-:S07]  /*26b90*/  IADD3 R252, PT, PT, R85, -0x242, RZ ;  /* 0xfffffdbe55fc7810 */ /* 0x000fce0007ffe0ff */
[----:B------:R-:W1:Y:S01]  /*26ba0*/  LDC R85, c[0x0][0x3a0] ;  /* 0x0000e800ff557b82 */ /* 0x000e620000000800 */
[----:B------:R-:W-:-:S05]  /*26bb0*/  IMAD.WIDE R208, R2, 0x4, R242 ;  /* 0x0000000402d07825 */ /* 0x000fca00078e02f2 */
[----:B------:R4:W-:Y:S04]  /*26bc0*/  STL.64 [R1+0xad0], R208 ;  /* 0x000ad0d001007387 */ /* 0x0009e80000100a00 */
[----:B------:R4:W-:Y:S01]  /*26bd0*/  LDGSTS.E [R201+-0x70600], desc[UR16][R208.64], !P3 ;  /* 0x8fa00000d0c97fae */ /* 0x0009e2000d9a1010 */
[----:B--2---:R-:W-:-:S03]  /*26be0*/  IMAD.WIDE R204, R2, 0x4, R88 ;  /* 0x0000000402cc7825 */ /* 0x004fc600078e0258 */
[----:B------:R-:W2:Y:S01]  /*26bf0*/  LDL.LU.64 R88, [R1+0x968] ;  /* 0x0009680001587983 */ /* 0x000ea20000300a00 */
[----:B---3--:R-:W-:-:S03]  /*26c00*/  IMAD.WIDE R202, R2, 0x4, R248 ;  /* 0x0000000402ca7825 */ /* 0x008fc600078e02f8 */
[----:B------:R3:W-:Y:S01]  /*26c10*/  STL.64 [R1+0xac8], R204 ;  /* 0x000ac8cc01007387 */ /* 0x0007e20000100a00 */
[----:B------:R-:W-:Y:S01]  /*26c20*/  ISETP.GE.U32.AND P3, PT, R252, 0x7ffffd3f, PT ;  /* 0x7ffffd3ffc00780c */ /* 0x000fe20003f66070 */
[----:B------:R-:W-:Y:S02]  /*26c30*/  VIADD R252, R90, 0xfffffdbd ;  /* 0xfffffdbd5afc7836 */ /* 0x000fe40000000000 */
[----:B------:R1:W-:Y:S04]  /*26c40*/  STL.64 [R1+0xac0], R202 ;  /* 0x000ac0ca01007387 */ /* 0x0003e80000100a00 */
[----:B------:R-:W2:Y:S01]  /*26c50*/  LDL.LU.64 R248, [R1+0x960] ;  /* 0x0009600001f87983 */ /* 0x000ea20000300a00 */
[----:B----4-:R-:W-:-:S03]  /*26c60*/  IMAD.WIDE R208, R2, 0x4, R246 ;  /* 0x0000000402d07825 */ /* 0x010fc600078e02f6 */
[----:B------:R-:W4:Y:S04]  /*26c70*/  LDL.LU.64 R90, [R1+0x958] ;  /* 0x00095800015a7983 */ /* 0x000f280000300a00 */
[----:B------:R-:W4:Y:S04]  /*26c80*/  LDL.LU.64 R246, [R1+0x950] ;  /* 0x0009500001f67983 */ /* 0x000f280000300a00 */
[----:B------:R3:W-:Y:S04]  /*26c90*/  LDGSTS.E [R93+-0x70400], desc[UR16][R204.64], !P1 ;  /* 0x8fc00000cc5d7fae */ /* 0x0007e8000c9a1010 */
[----:B------:R1:W-:Y:S04]  /*26ca0*/  LDGSTS.E [R0+-0x70200], desc[UR16][R202.64], !P1 ;  /* 0x8fe00000ca007fae */ /* 0x0003e8000c9a1010 */
[----:B------:R-:W-:Y:S01]  /*26cb0*/  STL.64 [R1+0xab8], R208 ;  /* 0x000ab8d001007387 */ /* 0x000fe20000100a00 */
[----:B---3--:R-:W-:-:S03]  /*26cc0*/  IMAD.WIDE R204, R2, 0x4, R244 ;  /* 0x0000000402cc7825 */ /* 0x008fc600078e02f4 */
[----:B------:R3:W-:Y:S01]  /*26cd0*/  LDGSTS.E [R201+-0x70000], desc[UR16][R208.64], !P5 ;  /* 0x90000000d0c97fae */ /* 0x0007e2000e9a1010 */
[----:B-1----:R-:W-:-:S03]  /*26ce0*/  IMAD.WIDE R202, R2, 0x4, R250 ;  /* 0x0000000402ca7825 */ /* 0x002fc600078e02fa */
[----:B------:R1:W-:Y:S04]  /*26cf0*/  LDGSTS.E [R93+-0x6fe00], desc[UR16][R204.64], !P5 ;  /* 0x90200000cc5d7fae */ /* 0x0003e8000e9a1010 */
[----:B------:R-:W4:Y:S01]  /*26d00*/  LDL.LU.64 R250, [R1+0x948] ;  /* 0x0009480001fa7983 */ /* 0x000f220000300a00 */
[----:B------:R-:W-:Y:S02]  /*26d10*/  ISETP.GE.U32.AND P5, PT, R252, 0x7ffffd3e, PT ;  /* 0x7ffffd3efc00780c */ /* 0x000fe40003fa6070 */
[----:B---3--:R-:W-:Y:S01]  /*26d20*/  IADD3 R201, PT, PT, R206, -0x244, RZ ;  /* 0xfffffdbccec97810 */ /* 0x008fe20007ffe0ff */
[----:B------:R1:W-:Y:S01]  /*26d30*/  STL.64 [R1+0xab0], R204 ;  /* 0x000ab0cc01007387 */ /* 0x0003e20000100a00 */
[----:B------:R-:W3:Y:S02]  /*26d40*/  LDC R206, c[0x0][0x3a0] ;  /* 0x0000e800ffce7b82 */ /* 0x000ee40000000800 */
[----:B------:R-:W-:Y:S01]  /*26d50*/  ISETP.GE.U32.AND P1, PT, R201, 0x7ffffd3d, PT ;  /* 0x7ffffd3dc900780c */ /* 0x000fe20003f26070 */
[----:B------:R2:W-:Y:S01]  /*26d60*/  STL.64 [R1+0xaa8], R202 ;  /* 0x000aa8ca01007387 */ /* 0x0005e20000100a00 */
[----:B------:R-:W-:-:S03]  /*26d70*/  IADD3 R201, PT, PT, R82, 0x100000, RZ ;  /* 0x0010000052c97810 */ /* 0x000fc60007ffe0ff */
[----:B------:R-:W3:Y:S04]  /*26d80*/  LDL.LU.64 R242, [R1+0x940] ;  /* 0x0009400001f27983 */ /* 0x000ee80000300a00 */
[----:B------:R2:W-:Y:S01]  /*26d90*/  LDGSTS.E [R0+-0x6fc00], desc[UR16][R202.64], !P3 ;  /* 0x90400000ca007fae */ /* 0x0005e2000d9a1010 */
[----:B-1----:R-:W-:-:S03]  /*26da0*/  IMAD.WIDE R204, R2, 0x4, R240 ;  /* 0x0000000402cc7825 */ /* 0x002fc600078e02f0 */
[----:B------:R-:W3:Y:S04]  /*26db0*/  LDL.LU.64 R244, [R1+0x938] ;  /* 0x0009380001f47983 */ /* 0x000ee80000300a00 */
[----:B------:R-:W-:Y:S04]  /*26dc0*/  STL.64 [R1+0xaa0], R204 ;  /* 0x000aa0cc01007387 */ /* 0x000fe80000100a00 */
[----:B------:R-:W-:Y:S01]  /*26dd0*/  LDGSTS.E [R201+-0x6fa00], desc[UR16][R204.64], !P3 ;  /* 0x90600000ccc97fae */ /* 0x000fe2000d9a1010 */
[----:B--2---:R-:W-:-:S05]  /*26de0*/  IMAD.WIDE R202, R2, 0x4, R88 ;  /* 0x0000000402ca7825 */ /* 0x004fca00078e0258 */
[----:B------:R1:W-:Y:S04]  /*26df0*/  STL.64 [R1+0xa98], R202 ;  /* 0x000a98ca01007387 */ /* 0x0003e80000100a00 */
[----:B------:R1:W-:Y:S01]  /*26e00*/  LDGSTS.E [R93+-0x6f800], desc[UR16][R202.64], !P5 ;  /* 0x90800000ca5d7fae */ /* 0x0003e2000e9a1010 */
[----:B------:R-:W-:-:S04]  /*26e10*/  IMAD.WIDE R88, R2, 0x4, R248 ;  /* 0x0000000402587825 */ /* 0x000fc800078e02f8 */
[C---:B----4-:R-:W-:Y:S01]  /*26e20*/  IMAD.WIDE R90, R2.reuse, 0x4, R90 ;  /* 0x00000004025a7825 */ /* 0x050fe200078e025a */
[----:B------:R2:W-:Y:S03]  /*26e30*/  STL.64 [R1+0xa90], R88 ;  /* 0x000a905801007387 */ /* 0x0005e60000100a00 */
[C---:B-1----:R-:W-:Y:S01]  /*26e40*/  IMAD.WIDE R202, R2.reuse, 0x4, R246 ;  /* 0x0000000402ca7825 */ /* 0x042fe200078e02f6 */
[----:B------:R-:W4:Y:S04]  /*26e50*/  LDL.LU.64 R248, [R1+0x930] ;  /* 0x0009300001f87983 */ /* 0x000f280000300a00 */
[----:B------:R1:W-:Y:S04]  /*26e60*/  STL.64 [R1+0xa88], R90 ;  /* 0x000a885a01007387 */ /* 0x0003e80000100a00 */
[----:B------:R2:W-:Y:S04]  /*26e70*/  LDGSTS.E [R0+-0x6f600], desc[UR16][R88.64], !P5 ;  /* 0x90a0000058007fae */ /* 0x0005e8000e9a1010 */
[----:B------:R-:W4:Y:S04]  /*26e80*/  LDL.LU.64 R246, [R1+0x928] ;  /* 0x0009280001f67983 */ /* 0x000f280000300a00 */
[----:B------:R1:W-:Y:S04]  /*26e90*/  STL.64 [R1+0xa80], R202 ;  /* 0x000a80ca01007387 */ /* 0x0003e80000100a00 */
[----:B------:R-:W-:Y:S01]  /*26ea0*/  LDGSTS.E [R201+-0x6f400], desc[UR16][R90.64], !P1 ;  /* 0x90c000005ac97fae */ /* 0x000fe2000c9a1010 */
[----:B--2---:R-:W-:-:S03]  /*26eb0*/  IMAD.WIDE R88, R2, 0x4, R250 ;  /* 0x0000000402587825 */ /* 0x004fc600078e02fa */
[----:B------:R2:W-:Y:S04]  /*26ec0*/  LDGSTS.E [R93+-0x6f200], desc[UR16][R202.64], !P1 ;  /* 0x90e00000ca5d7fae */ /* 0x0005e8000c9a1010 */
[----:B------:R-:W4:Y:S04]  /*26ed0*/  LDL.LU.64 R250, [R1+0x920] ;  /* 0x0009200001fa7983 */ /* 0x000f280000300a00 */
[----:B-1----:R-:W4:Y:S01]  /*26ee0*/  LDL.LU.64 R90, [R1+0x910] ;  /* 0x00091000015a7983 */ /* 0x002f220000300a00 */
[----:B------:R-:W-:Y:S02]  /*26ef0*/  VIADD R252, R84, 0xfffffdbb ;  /* 0xfffffdbb54fc7836 */ /* 0x000fe40000000000 */
[----:B------:R-:W1:Y:S03]  /*26f00*/  LDC R84, c[0x0][0x3a0] ;  /* 0x0000e800ff547b82 */ /* 0x000e660000000800 */
[----:B------:R-:W-:Y:S01]  /*26f10*/  ISETP.GE.U32.AND P6, PT, R252, 0x7ffffd3c, PT ;  /* 0x7ffffd3cfc00780c */ /* 0x000fe20003fc6070 */
[----:B------:R-:W-:-:S04]  /*26f20*/  VIADD R252, R85, 0xfffffdba ;  /* 0xfffffdba55fc7836 */ /* 0x000fc80000000000 */
[----:B------:R-:W4:Y:S01]  /*26f30*/  LDC R85, c[0x0][0x3a0] ;  /* 0x0000e800ff557b82 */ /* 0x000f220000000800 */
[----:B------:R2:W-:Y:S01]  /*26f40*/  STL.64 [R1+0xa78], R88 ;  /* 0x000a785801007387 */ /* 0x0005e20000100a00 */
[----:B------:R-:W-:Y:S01]  /*26f50*/  ISETP.GE.U32.AND P3, PT, R252, 0x7ffffd3b, PT ;  /* 0x7ffffd3bfc00780c */ /* 0x000fe20003f66070 */
[----:B---3--:R-:W-:-:S04]  /*26f60*/  IMAD.WIDE R204, R2, 0x4, R242 ;  /* 0x0000000402cc7825 */ /* 0x008fc800078e02f2 */
[----:B--2---:R-:W-:Y:S01]  /*26f70*/  IMAD.WIDE R202, R2, 0x4, R244 ;  /* 0x0000000402ca7825 */ /* 0x004fe200078e02f4 */
[----:B------:R2:W-:Y:S01]  /*26f80*/  LDGSTS.E [R0+-0x6f000], desc[UR16][R88.64], !P6 ;  /* 0x9100000058007fae */ /* 0x0005e2000f1a1010 */
[----:B------:R-:W-:-:S03]  /*26f90*/  IADD3 R252, PT, PT, R206, -0x247, RZ ;  /* 0xfffffdb9cefc7810 */ /* 0x000fc60007ffe0ff */
[----:B------:R3:W-:Y:S01]  /*26fa0*/  STL.64 [R1+0xa70], R204 ;  /* 0x000a70cc01007387 */ /* 0x0007e20000100a00 */
[----:B--2---:R-:W2:Y:S01]  /*26fb0*/  LDC R89, c[0x0][0x3a0] ;  /* 0x0000e800ff597b82 */ /* 0x004ea20000000800 */
[----:B-1----:R-:W-:Y:S02]  /*26fc0*/  VIADD R201, R84, 0xfffffdb8 ;  /* 0xfffffdb854c97836 */ /* 0x002fe40000000000 */
[----:B------:R1:W-:Y:S05]  /*26fd0*/  STL.64 [R1+0xa68], R202 ;  /* 0x000a68ca01007387 */ /* 0x0003ea0000100a00 */
[----:B------:R-:W1:Y:S01]  /*26fe0*/  LDC R88, c[0x0][0x3a0] ;  /* 0x0000e800ff587b82 */ /* 0x000e620000000800 */
[----:B------:R-:W2:Y:S01]  /*26ff0*/  LDL.LU.64 R238, [R1+0x908] ;  /* 0x0009080001ee7983 */ /* 0x000ea20000300a00 */
[----:B------:R-:W-:-:S03]  /*27000*/  ISETP.GE.U32.AND P5, PT, R252, 0x7ffffd3a, PT ;  /* 0x7ffffd3afc00780c */ /* 0x000fc60003fa6070 */
[----:B------:R-:W2:Y:S01]  /*27010*/  LDL.LU.64 R240, [R1+0x8f8] ;  /* 0x0008f80001f07983 */ /* 0x000ea20000300a00 */
[----:B------:R-:W-:Y:S02]  /*27020*/  ISETP.GE.U32.AND P1, PT, R201, 0x7ffffd39, PT ;  /* 0x7ffffd39c900780c */ /* 0x000fe40003f26070 */
[----:B------:R-:W1:Y:S01]  /*27030*/  LDC R84, c[0x0][0x3a0] ;  /* 0x0000e800ff547b82 */ /* 0x000e620000000800 */
[----:B------:R-:W2:Y:S01]  /*27040*/  LDL.LU.64 R242, [R1+0x8f0] ;  /* 0x0008f00001f27983 */ /* 0x000ea20000300a00 */
[----:B------:R-:W-:-:S03]  /*27050*/  IADD3 R252, PT, PT, R82, 0x100000, RZ ;  /* 0x0010000052fc7810 */ /* 0x000fc60007ffe0ff */
[----:B------:R3:W-:Y:S04]  /*27060*/  LDGSTS.E [R93+-0x6ee00], desc[UR16][R204.64], !P6 ;  /* 0x91200000cc5d7fae */ /* 0x0007e8000f1a1010 */
[----:B------:R-:W-:Y:S01]  /*27070*/  LDGSTS.E [R0+-0x6ec00], desc[UR16][R202.64], !P3 ;  /* 0x91400000ca007fae */ /* 0x000fe2000d9a1010 */
[----:B------:R-:W-:Y:S02]  /*27080*/  VIADD R201, R82, 0x100000 ;  /* 0x0010000052c97836 */ /* 0x000fe40000000000 */
[----:B----4-:R-:W-:-:S05]  /*27090*/  IMAD.WIDE R206, R2, 0x4, R248 ;  /* 0x0000000402ce7825 */ /* 0x010fca00078e02f8 */
[----:B------:R4:W-:Y:S01]  /*270a0*/  LDGSTS.E [R252+-0x6ea00], desc[UR16][R206.64], !P3 ;  /* 0x91600000cefc7fae */ /* 0x0009e2000d9a1010 */
[----:B---3--:R-:W-:-:S03]  /*270b0*/  IMAD.WIDE R204, R2, 0x4, R246 ;  /* 0x0000000402cc7825 */ /* 0x008fc600078e02f6 */
[----:B------:R-:W3:Y:S04]  /*270c0*/  LDL.LU.64 R246, [R1+0x8e0] ;  /* 0x0008e00001f67983 */ /* 0x000ee80000300a00 */
[----:B------:R-:W-:Y:S01]  /*270d0*/  STL.64 [R1+0xa60], R206 ;  /* 0x000a60ce01007387 */ /* 0x000fe20000100a00 */
[----:B----4-:R-:W-:Y:S02]  /*270e0*/  IADD3 R252, PT, PT, R85, -0x249, RZ ;  /* 0xfffffdb755fc7810 */ /* 0x010fe40007ffe0ff */
[----:B------:R-:W4:Y:S01]  /*270f0*/  LDC R85, c[0x0][0x3a0] ;  /* 0x0000e800ff557b82 */ /* 0x000f220000000800 */
[----:B------:R-:W-:Y:S01]  /*27100*/  LDGSTS.E [R201+-0x6e800], desc[UR16][R204.64], !P5 ;  /* 0x91800000ccc97fae */ /* 0x000fe2000e9a1010 */
[----:B-1----:R-:W-:-:S03]  /*27110*/  IMAD.WIDE R202, R2, 0x4, R250 ;  /* 0x0000000402ca7825 */ /* 0x002fc600078e02fa */
[----:B------:R-:W4:Y:S01]  /*27120*/  LDL.LU.64 R250, [R1+0x8d8] ;  /* 0x0008d80001fa7983 */ /* 0x000f220000300a00 */
[----:B------:R-:W-:-:S03]  /*27130*/  IMAD.WIDE R90, R2, 0x4, R90 ;  /* 0x00000004025a7825 */ /* 0x000fc600078e025a */
[----:B------:R-:W-:Y:S04]  /*27140*/  STL.64 [R1+0xa58], R204 ;  /* 0x000a58cc01007387 */ /* 0x000fe80000100a00 */
[----:B------:R-:W-:Y:S04]  /*27150*/  STL.64 [R1+0xa50], R202 ;  /* 0x000a50ca01007387 */ /* 0x000fe80000100a00 */
[----:B------:R2:W-:Y:S04]  /*27160*/  STL.64 [R1+0xa48], R90 ;  /* 0x000a485a01007387 */ /* 0x0005e80000100a00 */
[----:B------:R-:W4:Y:S04]  /*27170*/  LDL.LU.64 R244, [R1+0x8c8] ;  /* 0x0008c80001f47983 */ /* 0x000f280000300a00 */
[----:B------:R-:W-:Y:S01]  /*27180*/  LDGSTS.E [R93+-0x6e600], desc[UR16][R202.64], !P5 ;  /* 0x91a00000ca5d7fae */ /* 0x000fe2000e9a1010 */
[----:B------:R-:W-:-:S02]  /*27190*/  ISETP.GE.U32.AND P5, PT, R252, 0x7ffffd38, PT ;  /* 0x7ffffd38fc00780c */ /* 0x000fc40003fa6070 */
[----:B------:R-:W-:Y:S01]  /*271a0*/  IADD3 R252, PT, PT, R88, -0x24b, RZ ;  /* 0xfffffdb558fc7810 */ /* 0x000fe20007ffe0ff */
[----:B------:R2:W-:Y:S02]  /*271b0*/  LDGSTS.E [R0+-0x6e400], desc[UR16][R90.64], !P1 ;  /* 0x91c000005a007fae */ /* 0x0005e4000c9a1010 */
[----:B--2---:R-:W-:Y:S02]  /*271c0*/  VIADD R91, R89, 0xfffffdb6 ;  /* 0xfffffdb6595b7836 */ /* 0x004fe40000000000 */
[C---:B------:R-:W-:Y:S01]  /*271d0*/  IMAD.WIDE R206, R2.reuse, 0x4, R238 ;  /* 0x0000000402ce7825 */ /* 0x040fe200078e02ee */
[----:B------:R-:W2:Y:S03]  /*271e0*/  LDL.LU.64 R88, [R1+0x8c0] ;  /* 0x0008c00001587983 */ /* 0x000ea60000300a00 */
[C---:B------:R-:W-:Y:S01]  /*271f0*/  IMAD.WIDE R204, R2.reuse, 0x4, R240 ;  /* 0x0000000402cc7825 */ /* 0x040fe200078e02f0 */
[----:B------:R-:W2:Y:S01]  /*27200*/  LDL.LU.64 R248, [R1+0x8b8] ;  /* 0x0008b80001f87983 */ /* 0x000ea20000300a00 */
[----:B------:R-:W-:Y:S01]  /*27210*/  ISETP.GE.U32.AND P3, PT, R91, 0x7ffffd37, PT ;  /* 0x7ffffd375b00780c */ /* 0x000fe20003f66070 */
[----:B------:R-:W1:Y:S01]  /*27220*/  LDC R90, c[0x0][0x3a0] ;  /* 0x0000e800ff5a7b82 */ /* 0x000e620000000800 */
[----:B------:R-:W-:Y:S01]  /*27230*/  IMAD.WIDE R202, R2, 0x4, R242 ;  /* 0x0000000402ca7825 */ /* 0x000fe200078e02f2 */
[----:B------:R3:W-:Y:S01]  /*27240*/  STL.64 [R1+0xa40], R206 ;  /* 0x000a40ce01007387 */ /* 0x0007e20000100a00 */
[----:B------:R-:W-:-:S03]  /*27250*/  ISETP.GE.U32.AND P6, PT, R252, 0x7ffffd36, PT ;  /* 0x7ffffd36fc00780c */ /* 0x000fc60003fc6070 */
[----:B------:R3:W-:Y:S02]  /*27260*/  LDGSTS.E [R201+-0x6e200], desc[UR16][R206.64], !P1 ;  /* 0x91e00000cec97fae */ /* 0x0007e4000c9a1010 */
[----:B------:R-:W1:Y:S02]  /*27270*/  LDC R91, c[0x0][0x3a0] ;  /* 0x0000e800ff5b7b82 */ /* 0x000e640000000800 */
[----:B------:R4:W-:Y:S04]  /*27280*/  STL.64 [R1+0xa38], R204 ;  /* 0x000a38cc01007387 */ /* 0x0009e80000100a00 */
[----:B------:R1:W-:Y:S04]  /*27290*/  STL.64 [R1+0xa30], R202 ;  /* 0x000a30ca01007387 */ /* 0x0003e80000100a00 */
[----:B------:R-:W2:Y:S04]  /*272a0*/  LDL.LU.64 R240, [R1+0x8b0] ;  /* 0x0008b00001f07983 */ /* 0x000ea80000300a00 */
[----:B------:R-:W2:Y:S04]  /*272b0*/  LDL.LU.64 R242, [R1+0x8a8] ;  /* 0x0008a80001f27983 */ /* 0x000ea80000300a00 */
[----:B------:R4:W-:Y:S04]  /*272c0*/  LDGSTS.E [R93+-0x6e000], desc[UR16][R204.64], !P5 ;  /* 0x92000000cc5d7fae */ /* 0x0009e8000e9a1010 */
[----:B------:R1:W-:Y:S01]  /*272d0*/  LDGSTS.E [R0+-0x6de00], desc[UR16][R202.64], !P5 ;  /* 0x92200000ca007fae */ /* 0x0003e2000e9a1010 */
[----:B---3--:R-:W-:-:S05]  /*272e0*/  IMAD.WIDE R206, R2, 0x4, R246 ;  /* 0x0000000402ce7825 */ /* 0x008fca00078e02f6 */
[----:B------:R-:W-:Y:S04]  /*272f0*/  STL.64 [R1+0xa28], R206 ;  /* 0x000a28ce01007387 */ /* 0x000fe80000100a00 */
[----:B------:R-:W3:Y:S04]  /*27300*/  LDL.LU.64 R246, [R1+0x8a0] ;  /* 0x0008a00001f67983 */ /* 0x000ee80000300a00 */
[----:B------:R-:W-:Y:S01]  /*27310*/  LDGSTS.E [R201+-0x6dc00], desc[UR16][R206.64], !P3 ;  /* 0x92400000cec97fae */ /* 0x000fe2000d9a1010 */
[----:B----4-:R-:W-:-:S03]  /*27320*/  IMAD.WIDE R204, R2, 0x4, R250 ;  /* 0x0000000402cc7825 */ /* 0x010fc600078e02fa */
[----:B------:R-:W4:Y:S04]  /*27330*/  LDL.LU.64 R250, [R1+0x898] ;  /* 0x0008980001fa7983 */ /* 0x000f280000300a00 */
[----:B------:R-:W-:Y:S04]  /*27340*/  STL.64 [R1+0xa20], R204 ;  /* 0x000a20cc01007387 */ /* 0x000fe80000100a00 */
[----:B------:R-:W-:Y:S01]  /*27350*/  LDGSTS.E [R93+-0x6da00], desc[UR16][R204.64], !P3 ;  /* 0x92600000cc5d7fae */ /* 0x000fe2000d9a1010 */
[----:B-1----:R-:W-:-:S05]  /*27360*/  IMAD.WIDE R202, R2, 0x4, R244 ;  /* 0x0000000402ca7825 */ /* 0x002fca00078e02f4 */
[----:B------:R1:W-:Y:S04]  /*27370*/  STL.64 [R1+0xa18], R202 ;  /* 0x000a18ca01007387 */ /* 0x0003e80000100a00 */
[----:B------:R1:W-:Y:S01]  /*27380*/  LDGSTS.E [R0+-0x6d800], desc[UR16][R202.64], !P6 ;  /* 0x92800000ca007fae */ /* 0x0003e2000f1a1010 */
[----:B--2---:R-:W-:-:S04]  /*27390*/  IMAD.WIDE R88, R2, 0x4, R88 ;  /* 0x0000000402587825 */ /* 0x004fc800078e0258 */
[----:B-1----:R-:W-:Y:S01]  /*273a0*/  IMAD.WIDE R202, R2, 0x4, R248 ;  /* 0x0000000402ca7825 */ /* 0x002fe200078e02f8 */
[----:B------:R1:W-:Y:S04]  /*273b0*/  STL.64 [R1+0xa10], R88 ;  /* 0x000a105801007387 */ /* 0x0003e80000100a00 */
[----:B------:R4:W-:Y:S04]  /*273c0*/  STL.64 [R1+0xa08], R202 ;  /* 0x000a08ca01007387 */ /* 0x0009e80000100a00 */
[----:B------:R-:W2:Y:S04]  /*273d0*/  LDL.LU.64 R244, [R1+0x890] ;  /* 0x0008900001f47983 */ /* 0x000ea80000300a00 */
[----:B------:R-:W-:Y:S04]  /*273e0*/  LDGSTS.E [R93+-0x6d600], desc[UR16][R88.64], !P6 ;  /* 0x92a00000585d7fae */ /* 0x000fe8000f1a1010 */
[----:B-1----:R-:W2:Y:S04]  /*273f0*/  LDL.LU.64 R88, [R1+0x888] ;  /* 0x0008880001587983 */ /* 0x002ea80000300a00 */
[----:B------:R-:W2:Y:S01]  /*27400*/  LDL.LU.64 R248, [R1+0x880] ;  /* 0x0008800001f87983 */ /* 0x000ea20000300a00 */
[----:B------:R-:W-:-:S02]  /*27410*/  VIADD R252, R84, 0xfffffdb4 ;  /* 0xfffffdb454fc7836 */ /* 0x000fc40000000000 */
[----:B------:R-:W1:Y:S03]  /*27420*/  LDC R84, c[0x0][0x3a0] ;  /* 0x0000e800ff547b82 */ /* 0x000e660000000800 */
[----:B------:R-:W-:Y:S01]  /*27430*/  ISETP.GE.U32.AND P1, PT, R252, 0x7ffffd35, PT ;  /* 0x7ffffd35fc00780c */ /* 0x000fe20003f26070 */
[----:B------:R-:W-:Y:S01]  /*27440*/  VIADD R201, R85, 0xfffffdb2 ;  /* 0xfffffdb255c97836 */ /* 0x000fe20000000000 */
[----:B------:R-:W-:Y:S01]  /*27450*/  IADD3 R252, PT, PT, R90, -0x24d, RZ ;  /* 0xfffffdb35afc7810 */ /* 0x000fe20007ffe0ff */
[C---:B------:R-:W-:Y:S02]  /*27460*/  IMAD.WIDE R208, R2.reuse, 0x4, R240 ;  /* 0x0000000402d07825 */ /* 0x040fe400078e02f0 */
[----:B------:R-:W3:Y:S02]  /*27470*/  LDC R85, c[0x0][0x3a0] ;  /* 0x0000e800ff557b82 */ /* 0x000ee40000000800 */
[----:B------:R-:W-:Y:S01]  /*27480*/  IMAD.WIDE R206, R2, 0x4, R242 ;  /* 0x0000000402ce7825 */ /* 0x000fe200078e02f2 */
[----:B------:R-:W-:Y:S01]  /*27490*/  ISETP.GE.U32.AND P5, PT, R252, 0x7ffffd34, PT ;  /* 0x7ffffd34fc00780c */ /* 0x000fe20003fa6070 */
[----:B------:R-:W-:Y:S01]  /*274a0*/  STL.64 [R1+0xa00], R208 ;  /* 0x000a00d001007387 */ /* 0x000fe20000100a00 */
[----:B------:R-:W-:-:S03]  /*274b0*/  IADD3 R252, PT, PT, R82, 0x100000, RZ ;  /* 0x0010000052fc7810 */ /* 0x000fc60007ffe0ff */
[----:B------:R-:W2:Y:S01]  /*274c0*/  LDC R90, c[0x0][0x3a0] ;  /* 0x0000e800ff5a7b82 */ /* 0x000ea20000000800 */
[----:B------:R-:W-:Y:S04]  /*274d0*/  LDGSTS.E [R0+-0x6d400], desc[UR16][R202.64], !P1 ;  /* 0x92c00000ca007fae */ /* 0x000fe8000c9a1010 */
[----:B------:R-:W2:Y:S04]  /*274e0*/  LDL.LU.64 R242, [R1+0x878] ;  /* 0x0008780001f27983 */ /* 0x000ea80000300a00 */
[----:B------:R-:W-:Y:S01]  /*274f0*/  STL.64 [R1+0x9f8], R206 ;  /* 0x0009f8ce01007387 */ /* 0x000fe20000100a00 */
[----:B------:R-:W-:Y:S01]  /*27500*/  ISETP.GE.U32.AND P3, PT, R201, 0x7ffffd33, PT ;  /* 0x7ffffd33c900780c */ /* 0x000fe20003f66070 */
[----:B------:R-:W-:-:S02]  /*27510*/  VIADD R201, R82, 0x100000 ;  /* 0x0010000052c97836 */ /* 0x000fc40000000000 */
[----:B------:R1:W-:Y:S04]  /*27520*/  LDGSTS.E [R252+-0x6d200], desc[UR16][R208.64], !P1 ;  /* 0x92e00000d0fc7fae */ /* 0x0003e8000c9a1010 */
[----:B------:R-:W-:Y:S01]  /*27530*/  LDGSTS.E [R201+-0x6d000], desc[UR16][R206.64], !P5 ;  /* 0x93000000cec97fae */ /* 0x000fe2000e9a1010 */
[----:B-1----:R-:W-:Y:S02]  /*27540*/  IADD3 R252, PT, PT, R84, -0x24f, RZ ;  /* 0xfffffdb154fc7810 */ /* 0x002fe40007ffe0ff */
[----:B------:R-:W1:Y:S02]  /*27550*/  LDC R84, c[0x0][0x3a0] ;  /* 0x0000e800ff547b82 */ /* 0x000e640000000800 */
[----:B------:R-:W-:Y:S01]  /*27560*/  ISETP.GE.U32.AND P1, PT, R252, 0x7ffffd32, PT ;  /* 0x7ffffd32fc00780c */ /* 0x000fe20003f26070 */
[----:B------:R-:W-:-:S02]  /*27570*/  VIADD R252, R91, 0xfffffdb0 ;  /* 0xfffffdb05bfc7836 */ /* 0x000fc40000000000 */
[----:B---3--:R-:W-:-:S05]  /*27580*/  IMAD.WIDE R204, R2, 0x4, R246 ;  /* 0x0000000402cc7825 */ /* 0x008fca00078e02f6 */
[----:B------:R-:W-:Y:S01]  /*27590*/  STL.64 [R1+0x9f0], R204 ;  /* 0x0009f0cc01007387 */ /* 0x000fe20000100a00 */
[----:B----4-:R-:W-:-:S03]  /*275a0*/  IMAD.WIDE R202, R2, 0x4, R250 ;  /* 0x0000000402ca7825 */ /* 0x010fc600078e02fa */
[----:B------:R-:W3:Y:S04]  /*275b0*/  LDL.LU.64 R246, [R1+0x870] ;  /* 0x0008700001f67983 */ /* 0x000ee80000300a00 */
[----:B------:R4:W-:Y:S04]  /*275c0*/  STL.64 [R1+0x9e8], R202 ;  /* 0x0009e8ca01007387 */ /* 0x0009e80000100a00 */
[----:B------:R-:W3:Y:S04]  /*275d0*/  LDL.LU.64 R250, [R1+0x868] ;  /* 0x0008680001fa7983 */ /* 0x000ee80000300a00 */
[----:B------:R-:W-:Y:S01]  /*275e0*/  LDGSTS.E [R93+-0x6ce00], desc[UR16][R204.64], !P5 ;  /* 0x93200000cc5d7fae */ /* 0x000fe2000e9a1010 */
[----:B------:R-:W-:-:S02]  /*275f0*/  ISETP.GE.U32.AND P5, PT, R252, 0x7ffffd31, PT ;  /* 0x7ffffd31fc00780c */ /* 0x000fc40003fa6070 */
[----:B------:R-:W-:Y:S01]  /*27600*/  IADD3 R252, PT, PT, R85, -0x251, RZ ;  /* 0xfffffdaf55fc7810 */ /* 0x000fe20007ffe0ff */
[----:B------:R4:W-:Y:S01]  /*27610*/  LDGSTS.E [R0+-0x6cc00], desc[UR16][R202.64], !P3 ;  /* 0x93400000ca007fae */ /* 0x0009e2000d9a1010 */
[----:B------:R-:W1:Y:S08]  /*27620*/  LDC R85, c[0x0][0x3a0] ;  /* 0x0000e800ff557b82 */ /* 0x000e700000000800 */
[----:B----4-:R-:W4:Y:S01]  /*27630*/  LDC R202, c[0x0][0x3a0] ;  /* 0x0000e800ffca7b82 */ /* 0x010f220000000800 */
[----:B--2---:R-:W-:-:S02]  /*27640*/  IMAD.WIDE R208, R2, 0x4, R244 ;  /* 0x0000000402d07825 */ /* 0x004fc400078e02f4 */
[----:B------:R-:W2:Y:S04]  /*27650*/  LDL.LU.64 R244, [R1+0x860] ;  /* 0x0008600001f47983 */ /* 0x000ea80000300a00 */
[----:B------:R1:W-:Y:S04]  /*27660*/  STL.64 [R1+0x9e0], R208 ;  /* 0x0009e0d001007387 */ /* 0x0003e80000100a00 */
[----:B------:R1:W-:Y:S01]  /*27670*/  LDGSTS.E [R201+-0x6ca00], desc[UR16][R208.64], !P3 ;  /* 0x93600000d0c97fae */ /* 0x0003e2000d9a1010 */
[----:B------:R-:W-:-:S03]  /*27680*/  IMAD.WIDE R206, R2, 0x4, R88 ;  /* 0x0000000402ce7825 */ /* 0x000fc600078e0258 */
[----:B------:R-:W2:Y:S01]  /*27690*/  LDL.LU.64 R88, [R1+0x858] ;  /* 0x0008580001587983 */ /* 0x000ea20000300a00 */
[----:B------:R-:W-:-:S03]  /*276a0*/  IMAD.WIDE R204, R2, 0x4, R248 ;  /* 0x0000000402cc7825 */ /* 0x000fc600078e02f8 */
[----:B------:R3:W-:Y:S01]  /*276b0*/  STL.64 [R1+0x9d8], R206 ;  /* 0x0009d8ce01007387 */ /* 0x0007e20000100a00 */
[----:B------:R-:W-:-:S03]  /*276c0*/  ISETP.GE.U32.AND P3, PT, R252, 0x7ffffd30, PT ;  /* 0x7ffffd30fc00780c */ /* 0x000fc60003f66070 */
[----:B------:R1:W-:Y:S01]  /*276d0*/  STL.64 [R1+0x9d0], R204 ;  /* 0x0009d0cc01007387 */ /* 0x0003e20000100a00 */
[----:B------:R-:W-:-:S03]  /*276e0*/  VIADD R252, R90, 0xfffffdae ;  /* 0xfffffdae5afc7836 */ /* 0x000fc60000000000 */
[----:B------:R-:W2:Y:S04]  /*276f0*/  LDL.LU.64 R248, [R1+0x850] ;  /* 0x0008500001f87983 */ /* 0x000ea80000300a00 */
[----:B------:R-:W2:Y:S04]  /*27700*/  LDL.LU.64 R90, [R1+0x848] ;  /* 0x00084800015a7983 */ /* 0x000ea80000300a00 */
[----:B------:R-:W-:Y:S04]  /*27710*/  LDGSTS.E [R93+-0x6c800], desc[UR16][R206.64], !P1 ;  /* 0x93800000ce5d7fae */ /* 0x000fe8000c9a1010 */
[----:B------:R-:W-:Y:S01]  /*27720*/  LDGSTS.E [R0+-0x6c600], desc[UR16][R204.64], !P1 ;  /* 0x93a00000cc007fae */ /* 0x000fe2000c9a1010 */
[----:B-1----:R-:W-:-:S05]  /*27730*/  IMAD.WIDE R208, R2, 0x4, R242 ;  /* 0x0000000402d07825 */ /* 0x002fca00078e02f2 */
[----:B------:R-:W-:Y:S04]  /*27740*/  STL.64 [R1+0x9c8], R208 ;  /* 0x0009c8d001007387 */ /* 0x000fe80000100a00 */
[----:B------:R1:W-:Y:S02]  /*27750*/  LDGSTS.E [R201+-0x6c400], desc[UR16][R208.64], !P5 ;  /* 0x93c00000d0c97fae */ /* 0x0003e4000e9a1010 */
[----:B-1----:R-:W-:Y:S02]  /*27760*/  IADD3 R201, PT, PT, R84, -0x253, RZ ;  /* 0xfffffdad54c97810 */ /* 0x002fe40007ffe0ff */
[----:B------:R-:W1:Y:S02]  /*27770*/  LDC R84, c[0x0][0x3a0] ;  /* 0x0000e800ff547b82 */ /* 0x000e640000000800 */
[----:B------:R-:W-:-:S02]  /*27780*/  ISETP.GE.U32.AND P1, PT, R201, 0x7ffffd2e, PT ;  /* 0x7ffffd2ec900780c */ /* 0x000fc40003f26070 */
[----:B------:R-:W-:Y:S01]  /*27790*/  IADD3 R201, PT, PT, R82, 0x100000, RZ ;  /* 0x0010000052c97810 */ /* 0x000fe20007ffe0ff */
[----:B---3--:R-:W-:-:S05]  /*277a0*/  IMAD.WIDE R206, R2, 0x4, R246 ;  /* 0x0000000402ce7825 */ /* 0x008fca00078e02f6 */
[----:B------:R3:W-:Y:S01]  /*277b0*/  STL.64 [R1+0x9c0], R206 ;  /* 0x0009c0ce01007387 */ /* 0x0007e20000100a00 */
[----:B------:R-:W-:-:S03]  /*277c0*/  IMAD.WIDE R204, R2, 0x4, R250 ;  /* 0x0000000402cc7825 */ /* 0x000fc600078e02fa */
[----:B------:R-:W2:Y:S04]  /*277d0*/  LDL.LU.64 R240, [R1+0x840] ;  /* 0x0008400001f07983 */ /* 0x000ea80000300a00 */
[----:B------:R2:W-:Y:S04]  /*277e0*/  STL.64 [R1+0x9b8], R204 ;  /* 0x0009b8cc01007387 */ /* 0x0005e80000100a00 */
[----:B------:R3:W-:Y:S01]  /*277f0*/  LDGSTS.E [R93+-0x6c200], desc[UR16][R206.64], !P5 ;  /* 0x93e00000ce5d7fae */ /* 0x0007e2000e9a1010 */
[----:B------:R-:W-:-:S03]  /*27800*/  ISETP.GE.U32.AND P5, PT, R252, 0x7ffffd2f, PT ;  /* 0x7ffffd2ffc00780c */ /* 0x000fc60003fa6070 */
[----:B------:R-:W2:Y:S04]  /*27810*/  LDL.LU.64 R242, [R1+0x838] ;  /* 0x0008380001f27983 */ /* 0x000ea80000300a00 */
[----:B------:R-:W2:Y:S01]  /*27820*/  LDL.LU.64 R246, [R1+0x830] ;  /* 0x0008300001f67983 */ /* 0x000ea20000300a00 */
[----:B----4-:R-:W-:-:S03]  /*27830*/  VIADD R252, R202, 0xfffffdac ;  /* 0xfffffdaccafc7836 */ /* 0x010fc60000000000 */
[----:B------:R-:W4:Y:S01]  /*27840*/  LDL.LU.64 R250, [R1+0x828] ;  /* 0x0008280001fa7983 */ /* 0x000f220000300a00 */
[----:B---3--:R-:W3:Y:S03]  /*27850*/  LDC R207, c[0x0][0x3a0] ;  /* 0x0000e800ffcf7b82 */ /* 0x008ee60000000800 */
[----:B------:R2:W-:Y:S05]  /*27860*/  LDGSTS.E [R0+-0x6c000], desc[UR16][R204.64], !P3 ;  /* 0x94000000cc007fae */ /* 0x0005ea000d9a1010 */
[----:B------:R-:W1:Y:S01]  /*27870*/  LDC R206, c[0x0][0x3a0] ;  /* 0x0000e800ffce7b82 */ /* 0x000e620000000800 */
[----:B--2---:R-:W-:-:S05]  /*27880*/  IMAD.WIDE R204, R2, 0x4, R244 ;  /* 0x0000000402cc7825 */ /* 0x004fca00078e02f4 */
[----:B------:R-:W-:Y:S04]  /*27890*/  STL.64 [R1+0x9b0], R204 ;  /* 0x0009b0cc01007387 */ /* 0x000fe80000100a00 */
[----:B------:R-:W-:Y:S01]  /*278a0*/  LDGSTS.E [R201+-0x6be00], desc[UR16][R204.64], !P3 ;  /* 0x94200000ccc97fae */ /* 0x000fe2000d9a1010 */
[----:B------:R-:W-:-:S05]  /*278b0*/  IMAD.WIDE R202, R2, 0x4, R88 ;  /* 0x0000000402ca7825 */ /* 0x000fca00078e0258 */
[----:B------:R-:W-:Y:S04]  /*278c0*/  STL.64 [R1+0x9a8], R202 ;  /* 0x0009a8ca01007387 */ /* 0x000fe80000100a00 */
[----:B------:R-:W-:Y:S01]  /*278d0*/  LDGSTS.E [R93+-0x6bc00], desc[UR16][R202.64], !P5 ;  /* 0x94400000ca5d7fae */ /* 0x000fe2000e9a1010 */
[----:B------:R-:W-:-:S04]  /*278e0*/  IMAD.WIDE R88, R2, 0x4, R248 ;  /* 0x0000000402587825 */ /* 0x000fc800078e02f8 */
[----:B------:R-:W-:Y:S01]  /*278f0*/  IMAD.WIDE R208, R2, 0x4, R90 ;  /* 0x0000000402d07825 */ /* 0x000fe200078e025a */
[----:B------:R2:W-:Y:S04]  /*27900*/  STL.64 [R1+0x9a0], R88 ;  /* 0x0009a05801007387 */ /* 0x0005e80000100a00 */
[----:B------:R-:W4:Y:S04]  /*27910*/  LDL.LU.64 R244, [R1+0x820] ;  /* 0x0008200001f47983 */ /* 0x000f280000300a00 */
[----:B------:R-:W-:Y:S04]  /*27920*/  LDGSTS.E [R0+-0x6ba00], desc[UR16][R88.64], !P5 ;  /* 0x9460000058007fae */ /* 0x000fe8000e9a1010 */
[----:B------:R-:W4:Y:S01]  /*27930*/  LDL.LU.64 R90, [R1+0x818] ;  /* 0x00081800015a7983 */ /* 0x000f220000300a00 */
[----:B------:R-:W-:-:S03]  /*27940*/  ISETP.GE.U32.AND P6, PT, R252, 0x7ffffd2d, PT ;  /* 0x7ffffd2dfc00780c */ /* 0x000fc60003fc6070 */
[----:B------:R3:W-:Y:S04]  /*27950*/  LDGSTS.E [R201+-0x6b800], desc[UR16][R208.64], !P1 ;  /* 0x94800000d0c97fae */ /* 0x0007e8000c9a1010 */
[----:B--2---:R-:W2:Y:S04]  /*27960*/  LDL.LU.64 R88, [R1+0x810] ;  /* 0x0008100001587983 */ /* 0x004ea80000300a00 */
[----:B------:R-:W-:Y:S04]  /*27970*/  STL.64 [R1+0x998], R208 ;  /* 0x000998d001007387 */ /* 0x000fe80000100a00 */
[----:B------:R-:W2:Y:S01]  /*27980*/  LDL.LU.64 R248, [R1+0x808] ;  /* 0x0008080001f87983 */ /* 0x000ea20000300a00 */
[----:B------:R-:W-:-:S05]  /*27990*/  VIADD R252, R85, 0xfffffdab ;  /* 0xfffffdab55fc7836 */ /* 0x000fca0000000000 */
[----:B------:R-:W-:Y:S02]  /*279a0*/  ISETP.GE.U32.AND P3, PT, R252, 0x7ffffd2c, PT ;  /* 0x7ffffd2cfc00780c */ /* 0x000fe40003f66070 */
[----:B-1----:R-:W-:Y:S01]  /*279b0*/  IADD3 R252, PT, PT, R84, -0x256, RZ ;  /* 0xfffffdaa54fc7810 */ /* 0x002fe20007ffe0ff */
[----:B---3--:R-:W-:-:S03]  /*279c0*/  VIADD R201, R207, 0xfffffda9 ;  /* 0xfffffda9cfc97836 */ /* 0x008fc60000000000 */
[----:B------:R-:W-:Y:S02]  /*279d0*/  ISETP.GE.U32.AND P5, PT, R252, 0x7ffffd2b, PT ;  /* 0x7ffffd2bfc00780c */ /* 0x000fe40003fa6070 */
[----:B------:R-:W-:Y:S01]  /*279e0*/  IADD3 R252, PT, PT, R82, 0x100000, RZ ;  /* 0x0010000052fc7810 */ /* 0x000fe20007ffe0ff */
[----:B------:R-:W-:-:S05]  /*279f0*/  IMAD.WIDE R204, R2, 0x4, R240 ;  /* 0x0000000402cc7825 */ /* 0x000fca00078e02f0 */
[----:B------:R4:W-:Y:S04]  /*27a00*/  STL.64 [R1+0x990], R204 ;  /* 0x000990cc01007387 */ /* 0x0009e80000100a00 */
[----:B------:R4:W-:Y:S01]  /*27a10*/  LDGSTS.E [R93+-0x6b600], desc[UR16][R204.64], !P1 ;  /* 0x94a00000cc5d7fae */ /* 0x0009e2000c9a1010 */
[----:B------:R-:W-:-:S04]  /*27a20*/  IMAD.WIDE R202, R2, 0x4, R242 ;  /* 0x0000000402ca7825 */ /* 0x000fc800078e02f2 */
[C---:B------:R-:W-:Y:S01]  /*27a30*/  IMAD.WIDE R84, R2.reuse, 0x4, R246 ;  /* 0x0000000402547825 */ /* 0x040fe200078e02f6 */
[----:B------:R1:W-:Y:S03]  /*27a40*/  STL.64 [R1+0x988], R202 ;  /* 0x000988ca01007387 */ /* 0x0003e60000100a00 */
[----:B----4-:R-:W-:Y:S01]  /*27a50*/  IMAD.WIDE R204, R2, 0x4, R250 ;  /* 0x0000000402cc7825 */ /* 0x010fe200078e02fa */
[----:B------:R1:W-:Y:S04]  /*27a60*/  LDGSTS.E [R0+-0x6b400], desc[UR16][R202.64], !P6 ;  /* 0x94c00000ca007fae */ /* 0x0003e8000f1a1010 */
[----:B------:R3:W-:Y:S04]  /*27a70*/  STL.64 [R1+0x980], R84 ;  /* 0x0009805401007387 */ /* 0x0007e80000100a00 */
[----:B------:R-:W-:Y:S04]  /*27a80*/  LDGSTS.E [R93+-0x6b200], desc[UR16][R84.64], !P6 ;  /* 0x94e00000545d7fae */ /* 0x000fe8000f1a1010 */
[----:B------:R2:W-:Y:S01]  /*27a90*/  STL.64 [R1+0x978], R204 ;  /* 0x000978cc01007387 */ /* 0x0005e20000100a00 */
[----:B------:R-:W-:Y:S01]  /*27aa0*/  ISETP.GE.U32.AND P1, PT, R201, 0x7ffffd2a, PT ;  /* 0x7ffffd2ac900780c */ /* 0x000fe20003f26070 */
[----:B-1----:R-:W1:Y:S02]  /*27ab0*/  LDC R203, c[0x0][0x3a0] ;  /* 0x0000e800ffcb7b82 */ /* 0x002e640000000800 */
[----:B------:R2:W-:Y:S04]  /*27ac0*/  LDGSTS.E [R0+-0x6b000], desc[UR16][R204.64], !P3 ;  /* 0x95000000cc007fae */ /* 0x0005e8000d9a1010 */
[----:B---3--:R-:W3:Y:S02]  /*27ad0*/  LDL.LU.64 R84, [R1+0x800] ;  /* 0x0008000001547983 */ /* 0x008ee40000300a00 */
[----:B------:R-:W4:Y:S02]  /*27ae0*/  LDC R202, c[0x0][0x3a0] ;  /* 0x0000e800ffca7b82 */ /* 0x000f240000000800 */
[----:B------:R-:W3:Y:S04]  /*27af0*/  LDL.LU.64 R246, [R1+0x7f8] ;  /* 0x0007f80001f67983 */ /* 0x000ee80000300a00 */
[----:B------:R-:W3:Y:S01]  /*27b00*/  LDL.LU.64 R250, [R1+0x7f0] ;  /* 0x0007f00001fa7983 */ /* 0x000ee20000300a00 */
[----:B------:R-:W-:-:S02]  /*27b10*/  VIADD R201, R82, 0x100000 ;  /* 0x0010000052c97836 */ /* 0x000fc40000000000 */
[----:B------:R-:W-:-:S04]  /*27b20*/  IMAD.WIDE R208, R2, 0x4, R244 ;  /* 0x0000000402d07825 */ /* 0x000fc800078e02f4 */
[C---:B------:R-:W-:Y:S01]  /*27b30*/  IMAD.WIDE R90, R2.reuse, 0x4, R90 ;  /* 0x00000004025a7825 */ /* 0x040fe200078e025a */
[----:B------:R1:W-:Y:S03]  /*27b40*/  STL.64 [R1+0x970], R208 ;  /* 0x000970d001007387 */ /* 0x0003e60000100a00 */
[C---:B--2---:R-:W-:Y:S01]  /*27b50*/  IMAD.WIDE R204, R2.reuse, 0x4, R88 ;  /* 0x0000000402cc7825 */ /* 0x044fe200078e0258 */
[----:B------:R2:W-:Y:S04]  /*27b60*/  STL.64 [R1+0x968], R90 ;  /* 0x0009685a01007387 */ /* 0x0005e80000100a00 */
[----:B------:R-:W-:Y:S01]  /*27b70*/  STL.64 [R1+0x960], R204 ;  /* 0x000960cc01007387 */ /* 0x000fe20000100a00 */
[----:B------:R-:W-:-:S03]  /*27b80*/  IMAD.WIDE R88, R2, 0x4, R248 ;  /* 0x0000000402587825 */ /* 0x000fc600078e02f8 */
[----:B------:R1:W-:Y:S04]  /*27b90*/  LDGSTS.E [R252+-0x6ae00], desc[UR16][R208.64], !P3 ;  /* 0x95200000d0fc7fae */ /* 0x0003e8000d9a1010 */
[----:B------:R-:W3:Y:S04]  /*27ba0*/  LDL.LU.64 R240, [R1+0x7e8] ;  /* 0x0007e80001f07983 */ /* 0x000ee80000300a00 */
[----:B------:R2:W-:Y:S04]  /*27bb0*/  STL.64 [R1+0x958], R88 ;  /* 0x0009585801007387 */ /* 0x0005e80000100a00 */
[----:B------:R-:W-:Y:S01]  /*27bc0*/  LDGSTS.E [R201+-0x6ac00], desc[UR16][R90.64], !P5 ;  /* 0x954000005ac97fae */ /* 0x000fe2000e9a1010 */
[----:B-1----:R-:W-:Y:S01]  /*27bd0*/  IADD3 R252, PT, PT, R206, -0x258, RZ ;  /* 0xfffffda8cefc7810 */ /* 0x002fe20007ffe0ff */
[----:B------:R-:W1:Y:S02]  /*27be0*/  LDC R208, c[0x0][0x3a0] ;  /* 0x0000e800ffd07b82 */ /* 0x000e640000000800 */
[----:B------:R-:W-:Y:S04]  /*27bf0*/  LDGSTS.E [R93+-0x6aa00], desc[UR16][R204.64], !P5 ;  /* 0x95600000cc5d7fae */ /* 0x000fe8000e9a1010 */
[----:B--2---:R-:W2:Y:S01]  /*27c00*/  LDL.LU.64 R90, [R1+0x7e0] ;  /* 0x0007e000015a7983 */ /* 0x004ea20000300a00 */
[----:B------:R-:W-:Y:S01]  /*27c10*/  ISETP.GE.U32.AND P3, PT, R252, 0x7ffffd29, PT ;  /* 0x7ffffd29fc00780c */ /* 0x000fe20003f66070 */
[----:B------:R-:W-:Y:S01]  /*27c20*/  VIADD R206, R203, 0xfffffda7 ;  /* 0xfffffda7cbce7836 */ /* 0x000fe20000000000 */
[----:B----4-:R-:W-:Y:S01]  /*27c30*/  IADD3 R252, PT, PT, R202, -0x25a, RZ ;  /* 0xfffffda6cafc7810 */ /* 0x010fe20007ffe0ff */
[----:B------:R-:W4:Y:S04]  /*27c40*/  LDL.LU.64 R242, [R1+0x7d8] ;  /* 0x0007d80001f27983 */ /* 0x000f280000300a00 */
[----:B------:R-:W4:Y:S04]  /*27c50*/  LDL.LU.64 R248, [R1+0x7d0] ;  /* 0x0007d00001f87983 */ /* 0x000f280000300a00 */
[----:B------:R1:W-:Y:S01]  /*27c60*/  LDGSTS.E [R0+-0x6a800], desc[UR16][R88.64], !P1 ;  /* 0x9580000058007fae */ /* 0x0003e2000c9a1010 */
[----:B------:R-:W-:Y:S01]  /*27c70*/  ISETP.GE.U32.AND P5, PT, R206, 0x7ffffd28, PT ;  /* 0x7ffffd28ce00780c */ /* 0x000fe20003fa6070 */
[----:B-1----:R-:W1:Y:S08]  /*27c80*/  LDC R89, c[0x0][0x3a0] ;  /* 0x0000e800ff597b82 */ /* 0x002e700000000800 */
[----:B------:R-:W1:Y:S01]  /*27c90*/  LDC R88, c[0x0][0x3a0] ;  /* 0x0000e800ff587b82 */ /* 0x000e620000000800 */
[----:B---3--:R-:W-:-:S04]  /*27ca0*/  IMAD.WIDE R204, R2, 0x4, R84 ;  /* 0x0000000402cc7825 */ /* 0x008fc800078e0254 */
[C---:B------:R-:W-:Y:S01]  /*27cb0*/  IMAD.WIDE R202, R2.reuse, 0x4, R246 ;  /* 0x0000000402ca7825 */ /* 0x040fe200078e02f6 */
[----:B------:R-:W-:Y:S03]  /*27cc0*/  STL.64 [R1+0x950], R204 ;  /* 0x000950cc01007387 */ /* 0x000fe60000100a00 */
[C---:B------:R-:W-:Y:S01]  /*27cd0*/  IMAD.WIDE R84, R2.reuse, 0x4, R250 ;  /* 0x0000000402547825 */ /* 0x040fe200078e02fa */
[----:B------:R-:W-:Y:S04]  /*27ce0*/  STL.64 [R1+0x948], R202 ;  /* 0x000948ca01007387 */ /* 0x000fe80000100a00 */
[----:B------:R4:W-:Y:S04]  /*27cf0*/  LDGSTS.E [R201+-0x6a600], desc[UR16][R204.64], !P1 ;  /* 0x95a00000ccc97fae */ /* 0x0009e8000c9a1010 */
[----:B------:R3:W-:Y:S04]  /*27d00*/  STL.64 [R1+0x940], R84 ;  /* 0x0009405401007387 */ /* 0x0007e80000100a00 */
[----:B------:R1:W-:Y:S04]  /*27d10*/  LDGSTS.E [R93+-0x6a400], desc[UR16][R202.64], !P3 ;  /* 0x95c00000ca5d7fae */ /* 0x0003e8000d9a1010 */
[----:B------:R-:W4:Y:S04]  /*27d20*/  LDL.LU.64 R244, [R1+0x7c8] ;  /* 0x0007c80001f47983 */ /* 0x000f280000300a00 */
[----:B------:R-:W-:Y:S04]  /*27d30*/  LDGSTS.E [R0+-0x6a200], desc[UR16][R84.64], !P3 ;  /* 0x95e0000054007fae */ /* 0x000fe8000d9a1010 */
[----:B---3--:R-:W3:Y:S04]  /*27d40*/  LDL.LU.64 R84, [R1+0x7c0] ;  /* 0x0007c00001547983 */ /* 0x008ee80000300a00 */
[----:B------:R-:W3:Y:S04]  /*27d50*/  LDL.LU.64 R246, [R1+0x7b8] ;  /* 0x0007b80001f67983 */ /* 0x000ee80000300a00 */
[----:B------:R-:W3:Y:S01]  /*27d60*/  LDL.LU.64 R250, [R1+0x7b0] ;  /* 0x0007b00001fa7983 */ /* 0x000ee20000300a00 */
[----:B--2---:R-:W-:-:S03]  /*27d70*/  IMAD.WIDE R206, R2, 0x4, R90 ;  /* 0x0000000402ce7825 */ /* 0x004fc600078e025a */
[----:B------:R-:W2:Y:S01]  /*27d80*/  LDL.LU.64 R90, [R1+0x7a8] ;  /* 0x0007a800015a7983 */ /* 0x000ea20000300a00 */
[----:B------:R-:W-:Y:S01]  /*27d90*/  ISETP.GE.U32.AND P1, PT, R252, 0x7ffffd27, PT ;  /* 0x7ffffd27fc00780c */ /* 0x000fe20003f26070 */
[----:B------:R-:W-:-:S04]  /*27da0*/  IMAD.WIDE R210, R2, 0x4, R240 ;  /* 0x0000000402d27825 */ /* 0x000fc800078e02f0 */
[----:B------:R-:W-:Y:S02]  /*27db0*/  VIADD R252, R82, 0x100000 ;  /* 0x0010000052fc7836 */ /* 0x000fe40000000000 */
[C---:B----4-:R-:W-:Y:S01]  /*27dc0*/  IMAD.WIDE R204, R2.reuse, 0x4, R242 ;  /* 0x0000000402cc7825 */ /* 0x050fe200078e02f2 */
[----:B------:R-:W-:Y:S03]  /*27dd0*/  STL.64 [R1+0x938], R210 ;  /* 0x000938d201007387 */ /* 0x000fe60000100a00 */
[----:B-1----:R-:W-:Y:S01]  /*27de0*/  IMAD.WIDE R202, R2, 0x4, R248 ;  /* 0x0000000402ca7825 */ /* 0x002fe200078e02f8 */
[----:B------:R-:W-:Y:S04]  /*27df0*/  STL.64 [R1+0x930], R206 ;  /* 0x000930ce01007387 */ /* 0x000fe80000100a00 */
[----:B------:R1:W-:Y:S04]  /*27e00*/  LDGSTS.E [R252+-0x6a000], desc[UR16][R210.64], !P5 ;  /* 0x96000000d2fc7fae */ /* 0x0003e8000e9a1010 */
[----:B------:R4:W-:Y:S04]  /*27e10*/  STL.64 [R1+0x928], R204 ;  /* 0x000928cc01007387 */ /* 0x0009e80000100a00 */
[----:B------:R3:W-:Y:S01]  /*27e20*/  STL.64 [R1+0x920], R202 ;  /* 0x000920ca01007387 */ /* 0x0007e20000100a00 */
[----:B-1----:R-:W-:-:S03]  /*27e30*/  IADD3 R252, PT, PT, R208, -0x25b, RZ ;  /* 0xfffffda5d0fc7810 */ /* 0x002fc60007ffe0ff */
[----:B------:R-:W2:Y:S04]  /*27e40*/  LDL.LU.64 R248, [R1+0x7a0] ;  /* 0x0007a00001f87983 */ /* 0x000ea80000300a00 */
[----:B------:R-:W-:Y:S04]  /*27e50*/  LDGSTS.E [R201+-0x69e00], desc[UR16][R206.64], !P5 ;  /* 0x96200000cec97fae */ /* 0x000fe8000e9a1010 */
[----:B------:R4:W-:Y:S04]  /*27e60*/  LDGSTS.E [R93+-0x69c00], desc[UR16][R204.64], !P1 ;  /* 0x96400000cc5d7fae */ /* 0x0009e8000c9a1010 */
[----:B------:R1:W-:Y:S01]  /*27e70*/  LDGSTS.E [R0+-0x69a00], desc[UR16][R202.64], !P1 ;  /* 0x96600000ca007fae */ /* 0x0003e2000c9a1010 */
[----:B----4-:R-:W4:Y:S01]  /*27e80*/  LDC R204, c[0x0][0x3a0] ;  /* 0x0000e800ffcc7b82 */ /* 0x010f220000000800 */
[----:B------:R-:W-:-:S05]  /*27e90*/  IMAD.WIDE R210, R2, 0x4, R244 ;  /* 0x0000000402d27825 */ /* 0x000fca00078e02f4 */
[----:B------:R-:W-:Y:S04]  /*27ea0*/  STL.64 [R1+0x918], R210 ;  /* 0x000918d201007387 */ /* 0x000fe80000100a00 */
[----:B------:R-:W4:Y:S01]  /*27eb0*/  LDL.LU.64 R238, [R1+0x798] ;  /* 0x0007980001ee7983 */ /* 0x000f220000300a00 */
[----:B---3--:R-:W-:-:S04]  /*27ec0*/  IMAD.WIDE R208, R2, 0x4, R84 ;  /* 0x0000000402d07825 */ /* 0x008fc800078e0254 */
[C---:B------:R-:W-:Y:S01]  /*27ed0*/  IMAD.WIDE R206, R2.reuse, 0x4, R246 ;  /* 0x0000000402ce7825 */ /* 0x040fe200078e02f6 */
[----:B------:R-:W-:Y:S03]  /*27ee0*/  STL.64 [R1+0x910], R208 ;  /* 0x000910d001007387 */ /* 0x000fe60000100a00 */
[C---:B-1----:R-:W-:Y:S01]  /*27ef0*/  IMAD.WIDE R202, R2.reuse, 0x4, R250 ;  /* 0x0000000402ca7825 */ /* 0x042fe200078e02fa */
[----:B------:R-:W3:Y:S04]  /*27f00*/  LDL.LU.64 R246, [R1+0x790] ;  /* 0x0007900001f67983 */ /* 0x000ee80000300a00 */
[----:B------:R-:W-:Y:S04]  /*27f10*/  STL.64 [R1+0x908], R206 ;  /* 0x000908ce01007387 */ /* 0x000fe80000100a00 */
[----:B------:R1:W-:Y:S01]  /*27f20*/  STL.64 [R1+0x900], R202 ;  /* 0x000900ca01007387 */ /* 0x0003e20000100a00 */
[----:B--2---:R-:W-:-:S03]  /*27f30*/  IMAD.WIDE R84, R2, 0x4, R90 ;  /* 0x0000000402547825 */ /* 0x004fc600078e025a */
[----:B------:R-:W2:Y:S04]  /*27f40*/  LDL.LU.64 R90, [R1+0x788] ;  /* 0x00078800015a7983 */ /* 0x000ea80000300a00 */
[----:B------:R-:W2:Y:S04]  /*27f50*/  LDL.LU.64 R240, [R1+0x780] ;  /* 0x0007800001f07983 */ /* 0x000ea80000300a00 */
[----:B------:R1:W-:Y:S04]  /*27f60*/  STL.64 [R1+0x8f8], R84 ;  /* 0x0008f85401007387 */ /* 0x0003e80000100a00 */
[----:B------:R-:W2:Y:S01]  /*27f70*/  LDL.LU.64 R250, [R1+0x778] ;  /* 0x0007780001fa7983 */ /* 0x000ea20000300a00 */
[----:B------:R-:W-:-:S02]  /*27f80*/  VIADD R93, R89, 0xfffffda4 ;  /* 0xfffffda4595d7836 */ /* 0x000fc40000000000 */
[----:B------:R-:W4:Y:S01]  /*27f90*/  LDC R89, c[0x0][0x3a0] ;  /* 0x0000e800ff597b82 */ /* 0x000f220000000800 */
[----:B------:R-:W-:Y:S02]  /*27fa0*/  ISETP.GE.U32.AND P1, PT, R252, 0x7ffffd26, PT ;  /* 0x7ffffd26fc00780c */ /* 0x000fe40003f26070 */
[----:B------:R-:W-:Y:S02]  /*27fb0*/  ISETP.GE.U32.AND P3, PT, R93, 0x7ffffd25, PT ;  /* 0x7ffffd255d00780c */ /* 0x000fe40003f66070 */
[----:B------:R-:W-:Y:S01]  /*27fc0*/  IADD3 R0, PT, PT, R88, -0x25d, RZ ;  /* 0xfffffda358007810 */ /* 0x000fe20007ffe0ff */
[C---:B------:R-:W-:Y:S01]  /*27fd0*/  VIADD R205, R82.reuse, 0x100000 ;  /* 0x0010000052cd7836 */ /* 0x040fe20000000000 */
[C---:B------:R-:W-:Y:S01]  /*27fe0*/  IADD3 R252, PT, PT, R82.reuse, 0x100000, RZ ;  /* 0x0010000052fc7810 */ /* 0x040fe20007ffe0ff */
[----:B------:R-:W-:Y:S01]  /*27ff0*/  VIADD R93, R82, 0x100000 ;  /* 0x00100000525d7836 */ /* 0x000fe20000000000 */
[----:B------:R-:W-:Y:S01]  /*28000*/  ISETP.GE.U32.AND P5, PT, R0, 0x7ffffd24, PT ;  /* 0x7ffffd240000780c */ /* 0x000fe20003fa6070 */
[----:B------:R-:W2:Y:S01]  /*28010*/  LDC R88, c[0x0][0x3a0] ;  /* 0x0000e800ff587b82 */ /* 0x000ea20000000800 */
[----:B------:R-:W-:-:S03]  /*28020*/  IADD3 R0, PT, PT, R82, 0x100000, RZ ;  /* 0x0010000052007810 */ /* 0x000fc60007ffe0ff */
[----:B------:R-:W-:Y:S04]  /*28030*/  LDGSTS.E [R205+-0x69800], desc[UR16][R210.64], !P1 ;  /* 0x96800000d2cd7fae */ /* 0x000fe8000c9a1010 */
[----:B------:R-:W-:Y:S04]  /*28040*/  LDGSTS.E [R252+-0x69600], desc[UR16][R208.64], !P1 ;  /* 0x96a00000d0fc7fae */ /* 0x000fe8000c9a1010 */
[----:B------:R4:W-:Y:S04]  /*28050*/  LDGSTS.E [R201+-0x69400], desc[UR16][R206.64], !P3 ;  /* 0x96c00000cec97fae */ /* 0x0009e8000d9a1010 */
[----:B------:R1:W-:Y:S04]  /*28060*/  LDGSTS.E [R93+-0x69200], desc[UR16][R202.64], !P3 ;  /* 0x96e00000ca5d7fae */ /* 0x0003e8000d9a1010 */
[----:B------:R4:W-:Y:S02]  /*28070*/  LDGSTS.E [R0+-0x69000], desc[UR16][R84.64], !P5 ;  /* 0x9700000054007fae */ /* 0x0009e4000e9a1010 */
[----:B----4-:R-:W-:-:S02]  /*28080*/  VIADD R201, R204, 0xfffffda2 ;  /* 0xfffffda2ccc97836 */ /* 0x010fc40000000000 */
[----:B-1----:R-:W-:Y:S01]  /*28090*/  IMAD.WIDE R202, R2, 0x4, R248 ;  /* 0x0000000402ca7825 */ /* 0x002fe200078e02f8 */
[----:B------:R-:W-:Y:S02]  /*280a0*/  IADD3 R93, PT, PT, R89, -0x25f, RZ ;  /* 0xfffffda1595d7810 */ /* 0x000fe40007ffe0ff */
[----:B------:R-:W-:Y:S01]  /*280b0*/  ISETP.GE.U32.AND P3, PT, R201, 0x7ffffd23, PT ;  /* 0x7ffffd23c900780c */ /* 0x000fe20003f66070 */
[----:B------:R-:W1:Y:S01]  /*280c0*/  LDC R85, c[0x0][0x3a0] ;  /* 0x0000e800ff557b82 */ /* 0x000e620000000800 */
[----:B------:R4:W-:Y:S04]  /*280d0*/  STL.64 [R1+0x8f0], R202 ;  /* 0x0008f0ca01007387 */ /* 0x0009e80000100a00 */
[----:B------:R4:W-:Y:S01]  /*280e0*/  LDGSTS.E [R0+-0x68e00], desc[UR16][R202.64], !P5 ;  /* 0x97200000ca007fae */ /* 0x0009e2000e9a1010 */
[----:B------:R-:W-:-:S02]  /*280f0*/  ISETP.GE.U32.AND P5, PT, R93, 0x7ffffd22, PT ;  /* 0x7ffffd225d00780c */ /* 0x000fc40003fa6070 */
[----:B------:R-:W1:Y:S01]  /*28100*/  LDC R84, c[0x0][0x3a0] ;  /* 0x0000e800ff547b82 */ /* 0x000e620000000800 */
[----:B------:R-:W2:Y:S04]  /*28110*/  LDL.LU.64 R242, [R1+0x770] ;  /* 0x0007700001f27983 */ /* 0x000ea80000300a00 */
[----:B------:R-:W2:Y:S01]  /*28120*/  LDL.LU.64 R244, [R1+0x768] ;  /* 0x0007680001f47983 */ /* 0x000ea20000300a00 */
[C---:B------:R-:W-:Y:S01]  /*28130*/  IADD3 R89, PT, PT, R82.reuse, 0x100000, RZ ;  /* 0x0010000052597810 */ /* 0x040fe20007ffe0ff */
[----:B------:R-:W-:Y:S02]  /*28140*/  VIADD R201, R82, 0x100000 ;  /* 0x0010000052c97836 */ /* 0x000fe40000000000 */
[----:B------:R-:W2:Y:S01]  /*28150*/  LDL.LU.64 R248, [R1+0x760] ;  /* 0x0007600001f87983 */ /* 0x000ea20000300a00 */
[----:B------:R-:W-:-:S05]  /*28160*/  IMAD.WIDE R208, R2, 0x4, R238 ;  /* 0x0000000402d07825 */ /* 0x000fca00078e02ee */
[----:B------:R1:W-:Y:S01]  /*28170*/  LDGSTS.E [R89+-0x68c00], desc[UR16][R208.64], !P3 ;  /* 0x97400000d0597fae */ /* 0x0003e2000d9a1010 */
[----:B---3--:R-:W-:-:S04]  /*28180*/  IMAD.WIDE R206, R2, 0x4, R246 ;  /* 0x0000000402ce7825 */ /* 0x008fc800078e02f6 */
[C---:B--2---:R-:W-:Y:S01]  /*28190*/  IMAD.WIDE R90, R2.reuse, 0x4, R90 ;  /* 0x00000004025a7825 */ /* 0x044fe200078e025a */
[----:B------:R-:W2:Y:S03]  /*281a0*/  LDL.LU.64 R246, [R1+0x758] ;  /* 0x0007580001f67983 */ /* 0x000ea60000300a00 */
[C---:B------:R-:W-:Y:S01]  /*281b0*/  IMAD.WIDE R204, R2.reuse, 0x4, R240 ;  /* 0x0000000402cc7825 */ /* 0x040fe200078e02f0 */
[----:B------:R-:W-:Y:S03]  /*281c0*/  STL.64 [R1+0x8e8], R208 ;  /* 0x0008e8d001007387 */ /* 0x000fe60000100a00 */
[----:B----4-:R-:W-:Y:S01]  /*281d0*/  IMAD.WIDE R202, R2, 0x4, R250 ;  /* 0x0000000402ca7825 */ /* 0x010fe200078e02fa */
[----:B------:R-:W-:Y:S03]  /*281e0*/  STL.64 [R1+0x8e0], R206 ;  /* 0x0008e0ce01007387 */ /* 0x000fe60000100a00 */
[----:B------:R-:W-:Y:S01]  /*281f0*/  VIADD R0, R88, 0xfffffda0 ;  /* 0xfffffda058007836 */ /* 0x000fe20000000000 */
[----:B------:R3:W-:Y:S01]  /*28200*/  STL.64 [R1+0x8d8], R90 ;  /* 0x0008d85a01007387 */ /* 0x0007e20000100a00 */
[----:B------:R-:W-:Y:S01]  /*28210*/  IADD3 R93, PT, PT, R82, 0x100000, RZ ;  /* 0x00100000525d7810 */ /* 0x000fe20007ffe0ff */
[----:B------:R-:W4:Y:S02]  /*28220*/  LDC R88, c[0x0][0x3a0] ;  /* 0x0000e800ff587b82 */ /* 0x000f240000000800 */
[----:B------:R3:W-:Y:S04]  /*28230*/  STL.64 [R1+0x8d0], R204 ;  /* 0x0008d0cc01007387 */ /* 0x0007e80000100a00 */
[----:B------:R-:W-:Y:S02]  /*28240*/  LDGSTS.E [R252+-0x68a00], desc[UR16][R206.64], !P3 ;  /* 0x97600000cefc7fae */ /* 0x000fe4000d9a1010 */
[----:B-1----:R-:W1:Y:S02]  /*28250*/  LDC R89, c[0x0][0x3a0] ;  /* 0x0000e800ff597b82 */ /* 0x002e640000000800 */
[----:B------:R2:W-:Y:S04]  /*28260*/  STL.64 [R1+0x8c8], R202 ;  /* 0x0008c8ca01007387 */ /* 0x0005e80000100a00 */
[----:B------:R-:W-:Y:S04]  /*28270*/  LDGSTS.E [R201+-0x68800], desc[UR16][R90.64], !P5 ;  /* 0x978000005ac97fae */ /* 0x000fe8000e9a1010 */
[----:B------:R-:W4:Y:S01]  /*28280*/  LDL.LU.64 R250, [R1+0x750] ;  /* 0x0007500001fa7983 */ /* 0x000f220000300a00 */
[----:B------:R-:W-:-:S03]  /*28290*/  ISETP.GE.U32.AND P1, PT, R0, 0x7ffffd21, PT ;  /* 0x7ffffd210000780c */ /* 0x000fc60003f26070 */
[----:B------:R3:W-:Y:S04]  /*282a0*/  LDGSTS.E [R93+-0x68600], desc[UR16][R204.64], !P5 ;  /* 0x97a00000cc5d7fae */ /* 0x0007e8000e9a1010 */
[----:B---3--:R-:W3:Y:S01]  /*282b0*/  LDL.LU.64 R90, [R1+0x748] ;  /* 0x00074800015a7983 */ /* 0x008ee20000300a00 */
[----:B------:R-:W-:-:S03]  /*282c0*/  VIADD R0, R82, 0x100000 ;  /* 0x0010000052007836 */ /* 0x000fc60000000000 */
[----:B------:R-:W3:Y:S04]  /*282d0*/  LDL.LU.64 R240, [R1+0x740] ;  /* 0x0007400001f07983 */ /* 0x000ee80000300a00 */
[----:B------:R1:W-:Y:S01]  /*282e0*/  LDGSTS.E [R0+-0x68400], desc[UR16][R202.64], !P1 ;  /* 0x97c00000ca007fae */ /* 0x0003e2000c9a1010 */
[----:B------:R-:W-:Y:S02]  /*282f0*/  IADD3 R93, PT, PT, R85, -0x261, RZ ;  /* 0xfffffd9f555d7810 */ /* 0x000fe40007ffe0ff */
[----:B------:R-:W2:Y:S02]  /*28300*/  LDC R85, c[0x0][0x3a0] ;  /* 0x0000e800ff557b82 */ /* 0x000ea40000000800 */
[----:B------:R-:W-:Y:S01]  /*28310*/  ISETP.GE.U32.AND P5, PT, R93, 0x7ffffd20, PT ;  /* 0x7ffffd205d00780c */ /* 0x000fe20003fa6070 */
[----:B-1----:R-:W-:-:S02]  /*28320*/  VIADD R0, R84, 0xfffffd9e ;  /* 0xfffffd9e54007836 */ /* 0x002fc40000000000 */
[----:B------:R-:W-:-:S03]  /*28330*/  IMAD.WIDE R208, R2, 0x4, R242 ;  /* 0x0000000402d07825 */ /* 0x000fc600078e02f2 */
[----:B------:R-:W1:Y:S01]  /*28340*/  LDC R84, c[0x0][0x3a0] ;  /* 0x0000e800ff547b82 */ /* 0x000e620000000800 */
[----:B------:R-:W3:Y:S01]  /*28350*/  LDL.LU.64 R242, [R1+0x738] ;  /* 0x0007380001f27983 */ /* 0x000ee20000300a00 */
[----:B------:R-:W-:Y:S01]  /*28360*/  ISETP.GE.U32.AND P6, PT, R0, 0x7ffffd1f, PT ;  /* 0x7ffffd1f0000780c */ /* 0x000fe20003fc6070 */
[----:B------:R-:W-:Y:S02]  /*28370*/  IMAD.WIDE R206, R2, 0x4, R244 ;  /* 0x0000000402ce7825 */ /* 0x000fe400078e02f4 */
[----:B------:R-:W-:Y:S01]  /*28380*/  STL.64 [R1+0x8c0], R208 ;  /* 0x0008c0d001007387 */ /* 0x000fe20000100a00 */
[C---:B------:R-:W-:Y:S01]  /*28390*/  IADD3 R0, PT, PT, R82.reuse, 0x100000, RZ ;  /* 0x0010000052007810 */ /* 0x040fe20007ffe0ff */
[----:B------:R-:W-:Y:S02]  /*283a0*/  VIADD R93, R82, 0x100000 ;  /* 0x00100000525d7836 */ /* 0x000fe40000000000 */
[----:B------:R-:W-:Y:S01]  /*283b0*/  STL.64 [R1+0x8b8], R206 ;  /* 0x0008b8ce01007387 */ /* 0x000fe20000100a00 */
[----:B------:R-:W-:-:S03]  /*283c0*/  IMAD.WIDE R204, R2, 0x4, R248 ;  /* 0x0000000402cc7825 */ /* 0x000fc600078e02f8 */
[----:B------:R-:W3:Y:S04]  /*283d0*/  LDL.LU.64 R244, [R1+0x730] ;  /* 0x0007300001f47983 */ /* 0x000ee80000300a00 */
[----:B------:R-:W3:Y:S04]  /*283e0*/  LDL.LU.64 R248, [R1+0x728] ;  /* 0x0007280001f87983 */ /* 0x000ee80000300a00 */
[----:B------:R-:W-:Y:S04]  /*283f0*/  LDGSTS.E [R252+-0x68200], desc[UR16][R208.64], !P1 ;  /* 0x97e00000d0fc7fae */ /* 0x000fe8000c9a1010 */
[----:B------:R-:W-:Y:S04]  /*28400*/  LDGSTS.E [R201+-0x68000], desc[UR16][R206.64], !P5 ;  /* 0x98000000cec97fae */ /* 0x000fe8000e9a1010 */
[----:B------:R4:W-:Y:S04]  /*28410*/  STL.64 [R1+0x8b0], R204 ;  /* 0x0008b0cc01007387 */ /* 0x0009e80000100a00 */
[----:B------:R4:W-:Y:S01]  /*28420*/  LDGSTS.E [R93+-0x67e00], desc[UR16][R204.64], !P5 ;  /* 0x98200000cc5d7fae */ /* 0x0009e2000e9a1010 */
[----:B--2---:R-:W-:-:S05]  /*28430*/  IMAD.WIDE R202, R2, 0x4, R246 ;  /* 0x0000000402ca7825 */ /* 0x004fca00078e02f6 */
[----:B------:R3:W-:Y:S04]  /*28440*/  STL.64 [R1+0x8a8], R202 ;  /* 0x0008a8ca01007387 */ /* 0x0007e80000100a00 */
[----:B------:R3:W-:Y:S04]  /*28450*/  LDGSTS.E [R0+-0x67c00], desc[UR16][R202.64], !P6 ;  /* 0x98400000ca007fae */ /* 0x0007e8000f1a1010 */
[----:B------:R-:W2:Y:S01]  /*28460*/  LDL.LU.64 R246, [R1+0x720] ;  /* 0x0007200001f67983 */ /* 0x000ea20000300a00 */
[----:B----4-:R-:W-:-:S04]  /*28470*/  IMAD.WIDE R204, R2, 0x4, R250 ;  /* 0x0000000402cc7825 */ /* 0x010fc800078e02fa */
[----:B---3--:R-:W-:Y:S01]  /*28480*/  IMAD.WIDE R202, R2, 0x4, R90 ;  /* 0x0000000402ca7825 */ /* 0x008fe200078e025a */
[----:B------:R3:W-:Y:S04]  /*28490*/  STL.64 [R1+0x8a0], R204 ;  /* 0x0008a0cc01007387 */ /* 0x0007e80000100a00 */
[----:B------:R4:W-:Y:S04]  /*284a0*/  STL.64 [R1+0x898], R202 ;  /* 0x000898ca01007387 */ /* 0x0009e80000100a00 */
[----:B------:R-:W2:Y:S04]  /*284b0*/  LDL.LU.64 R90, [R1+0x718] ;  /* 0x00071800015a7983 */ /* 0x000ea80000300a00 */
[----:B------:R-:W2:Y:S01]  /*284c0*/  LDL.LU.64 R250, [R1+0x710] ;  /* 0x0007100001fa7983 */ /* 0x000ea20000300a00 */
[----:B------:R-:W-:Y:S01]  /*284d0*/  IADD3 R88, PT, PT, R88, -0x263, RZ ;  /* 0xfffffd9d58587810 */ /* 0x000fe20007ffe0ff */
[----:B------:R-:W-:Y:S01]  /*284e0*/  VIADD R252, R89, 0xfffffd9c ;  /* 0xfffffd9c59fc7836 */ /* 0x000fe20000000000 */
[----:B-1----:R-:W-:Y:S01]  /*284f0*/  IADD3 R201, PT, PT, R84, -0x265, RZ ;  /* 0xfffffd9b54c97810 */ /* 0x002fe20007ffe0ff */
[----:B------:R-:W-:Y:S01]  /*28500*/  IMAD.WIDE R210, R2, 0x4, R240 ;  /* 0x0000000402d27825 */ /* 0x000fe200078e02f0 */
[----:B------:R-:W-:Y:S01]  /*28510*/  ISETP.GE.U32.AND P3, PT, R88, 0x7ffffd1e, PT ;  /* 0x7ffffd1e5800780c */ /* 0x000fe20003f66070 */
[----:B------:R3:W-:Y:S01]  /*28520*/  LDGSTS.E [R93+-0x67a00], desc[UR16][R204.64], !P6 ;  /* 0x98600000cc5d7fae */ /* 0x0007e2000f1a1010 */
[----:B------:R-:W1:Y:S01]  /*28530*/  LDC R88, c[0x0][0x3a0] ;  /* 0x0000e800ff587b82 */ /* 0x000e620000000800 */
[----:B------:R-:W-:Y:S01]  /*28540*/  ISETP.GE.U32.AND P1, PT, R252, 0x7ffffd1d, PT ;  /* 0x7ffffd1dfc00780c */ /* 0x000fe20003f26070 */
[----:B------:R-:W-:Y:S01]  /*28550*/  IMAD.WIDE R208, R2, 0x4, R242 ;  /* 0x0000000402d07825 */ /* 0x000fe200078e02f2 */
[----:B------:R-:W-:-:S02]  /*28560*/  ISETP.GE.U32.AND P5, PT, R201, 0x7ffffd1c, PT ;  /* 0x7ffffd1cc900780c */ /* 0x000fc40003fa6070 */
[C---:B------:R-:W-:Y:S01]  /*28570*/  IADD3 R252, PT, PT, R82.reuse, 0x100000, RZ ;  /* 0x0010000052fc7810 */ /* 0x040fe20007ffe0ff */
[----:B------:R-:W-:Y:S01]  /*28580*/  VIADD R85, R85, 0xfffffd9a ;  /* 0xfffffd9a55557836 */ /* 0x000fe20000000000 */
[----:B------:R-:W-:Y:S01]  /*28590*/  STL.64 [R1+0x890], R210 ;  /* 0x000890d201007387 */ /* 0x000fe20000100a00 */
[----:B------:R-:W-:Y:S01]  /*285a0*/  VIADD R201, R82, 0x100000 ;  /* 0x0010000052c97836 */ /* 0x000fe20000000000 */
[----:B------:R-:W2:Y:S02]  /*285b0*/  LDC R84, c[0x0][0x3a0] ;  /* 0x0000e800ff547b82 */ /* 0x000ea40000000800 */
[----:B------:R-:W-:Y:S01]  /*285c0*/  STL.64 [R1+0x888], R208 ;  /* 0x000888d001007387 */ /* 0x000fe20000100a00 */
[----:B------:R-:W-:-:S03]  /*285d0*/  IMAD.WIDE R206, R2, 0x4, R244 ;  /* 0x0000000402ce7825 */ /* 0x000fc600078e02f4 */
[----:B------:R4:W-:Y:S01]  /*285e0*/  LDGSTS.E [R0+-0x67800], desc[UR16][R202.64], !P3 ;  /* 0x98800000ca007fae */ /* 0x0009e2000d9a1010 */
[----:B---3--:R-:W-:-:S03]  /*285f0*/  IMAD.WIDE R204, R2, 0x4, R248 ;  /* 0x0000000402cc7825 */ /* 0x008fc600078e02f8 */
[----:B------:R-:W3:Y:S04]  /*28600*/  LDL.LU.64 R240, [R1+0x708] ;  /* 0x0007080001f07983 */ /* 0x000ee80000300a00 */
[----:B------:R1:W-:Y:S01]  /*28610*/  LDGSTS.E [R252+-0x67600], desc[UR16][R210.64], !P3 ;  /* 0x98a00000d2fc7fae */ /* 0x0003e2000d9a1010 */
[----:B------:R-:W-:Y:S02]  /*28620*/  ISETP.GE.U32.AND P3, PT, R85, 0x7ffffd1b, PT ;  /* 0x7ffffd1b5500780c */ /* 0x000fe40003f66070 */
[----:B------:R-:W2:Y:S01]  /*28630*/  LDC R85, c[0x0][0x3a0] ;  /* 0x0000e800ff557b82 */ /* 0x000ea20000000800 */
[----:B------:R2:W-:Y:S04]  /*28640*/  STL.64 [R1+0x880], R206 ;  /* 0x000880ce01007387 */ /* 0x0005e80000100a00 */
[----:B------:R2:W-:Y:S03]  /*28650*/  STL.64 [R1+0x878], R204 ;  /* 0x000878cc01007387 */ /* 0x0005e60000100a00 */
[----:B----4-:R-:W4:Y:S01]  /*28660*/  LDC R202, c[0x0][0x3a0] ;  /* 0x0000e800ffca7b82 */ /* 0x010f220000000800 */
[----:B------:R-:W4:Y:S04]  /*28670*/  LDL.LU.64 R242, [R1+0x700] ;  /* 0x0007000001f27983 */ /* 0x000f280000300a00 */
[----:B------:R-:W4:Y:S01]  /*28680*/  LDL.LU.64 R244, [R1+0x6f8] ;  /* 0x0006f80001f47983 */ /* 0x000f220000300a00 */
[----:B-1----:R-:W-:-:S02]  /*28690*/  IADD3 R252, PT, PT, R88, -0x267, RZ ;  /* 0xfffffd9958fc7810 */ /* 0x002fc40007ffe0ff */
[----:B------:R-:W1:Y:S01]  /*286a0*/  LDC R203, c[0x0][0x3a0] ;  /* 0x0000e800ffcb7b82 */ /* 0x000e620000000800 */
[----:B------:R-:W-:Y:S04]  /*286b0*/  LDGSTS.E [R201+-0x67400], desc[UR16][R208.64], !P1 ;  /* 0x98c00000d0c97fae */ /* 0x000fe8000c9a1010 */
[----:B------:R2:W-:Y:S04]  /*286c0*/  LDGSTS.E [R93+-0x67200], desc[UR16][R206.64], !P1 ;  /* 0x98e00000ce5d7fae */ /* 0x0005e8000c9a1010 */
[----:B------:R1:W-:Y:S01]  /*286d0*/  LDGSTS.E [R0+-0x67000], desc[UR16][R204.64], !P5 ;  /* 0x99000000cc007fae */ /* 0x0003e2000e9a1010 */
[----:B--2---:R-:W-:-:S05]  /*286e0*/  IMAD.WIDE R206, R2, 0x4, R246 ;  /* 0x0000000402ce7825 */ /* 0x004fca00078e02f6 */
[----:B------:R2:W-:Y:S01]  /*286f0*/  LDGSTS.E [R201+-0x66e00], desc[UR16][R206.64], !P5 ;  /* 0x99200000cec97fae */ /* 0x0005e2000e9a1010 */
[----:B------:R-:W-:-:S03]  /*28700*/  IMAD.WIDE R88, R2, 0x4, R90 ;  /* 0x0000000402587825 */ /* 0x000fc600078e025a */
[----:B------:R-:W4:Y:S01]  /*28710*/  LDL.LU.64 R90, [R1+0x6f0] ;  /* 0x0006f000015a7983 */ /* 0x000f220000300a00 */
[----:B-1----:R-:W-:-:S03]  /*28720*/  IMAD.WIDE R204, R2, 0x4, R250 ;  /* 0x0000000402cc7825 */ /* 0x002fc600078e02fa */
[----:B------:R-:W-:Y:S04]  /*28730*/  STL.64 [R1+0x870], R206 ;  /* 0x000870ce01007387 */ /* 0x000fe80000100a00 */
[----:B------:R1:W-:Y:S04]  /*28740*/  STL.64 [R1+0x868], R88 ;  /* 0x0008685801007387 */ /* 0x0003e80000100a00 */
[----:B------:R-:W-:Y:S04]  /*28750*/  LDGSTS.E [R93+-0x66c00], desc[UR16][R88.64], !P3 ;  /* 0x99400000585d7fae */ /* 0x000fe8000d9a1010 */
[----:B------:R3:W-:Y:S01]  /*28760*/  STL.64 [R1+0x860], R204 ;  /* 0x000860cc01007387 */ /* 0x0007e20000100a00 */
[----:B--2---:R-:W-:Y:S01]  /*28770*/  VIADD R201, R84, 0xfffffd98 ;  /* 0xfffffd9854c97836 */ /* 0x004fe20000000000 */
[----:B------:R-:W-:Y:S01]  /*28780*/  ISETP.GE.U32.AND P1, PT, R252, 0x7ffffd1a, PT ;  /* 0x7ffffd1afc00780c */ /* 0x000fe20003f26070 */
[----:B------:R-:W2:Y:S01]  /*28790*/  LDC R84, c[0x0][0x3a0] ;  /* 0x0000e800ff547b82 */ /* 0x000ea20000000800 */
[----:B------:R3:W-:Y:S04]  /*287a0*/  LDGSTS.E [R0+-0x66a00], desc[UR16][R204.64], !P3 ;  /* 0x99600000cc007fae */ /* 0x0007e8000d9a1010 */
[----:B-1----:R-:W2:Y:S04]  /*287b0*/  LDL.LU.64 R88, [R1+0x6e8] ;  /* 0x0006e80001587983 */ /* 0x002ea80000300a00 */
[----:B------:R-:W2:Y:S04]  /*287c0*/  LDL.LU.64 R248, [R1+0x6e0] ;  /* 0x0006e00001f87983 */ /* 0x000ea80000300a00 */
[----:B------:R-:W2:Y:S01]  /*287d0*/  LDL.LU.64 R246, [R1+0x6d8] ;  /* 0x0006d80001f67983 */ /* 0x000ea20000300a00 */
[----:B---3--:R-:W-:Y:S01]  /*287e0*/  IMAD.WIDE R210, R2, 0x4, R240 ;  /* 0x0000000402d27825 */ /* 0x008fe200078e02f0 */
[----:B----4-:R-:W-:Y:S01]  /*287f0*/  IADD3 R252, PT, PT, R202, -0x269, RZ ;  /* 0xfffffd97cafc7810 */ /* 0x010fe20007ffe0ff */
[----:B------:R-:W1:Y:S01]  /*28800*/  LDC R204, c[0x0][0x3a0] ;  /* 0x0000e800ffcc7b82 */ /* 0x000e620000000800 */
[----:B------:R-:W3:Y:S01]  /*28810*/  LDL.LU.64 R250, [R1+0x6d0] ;  /* 0x0006d00001fa7983 */ /* 0x000ee20000300a00 */
[----:B------:R-:W-:Y:S01]  /*28820*/  ISETP.GE.U32.AND P3, PT, R201, 0x7ffffd19, PT ;  /* 0x7ffffd19c900780c */ /* 0x000fe20003f66070 */
[----:B------:R-:W-:-:S02]  /*28830*/  VIADD R201, R82, 0x100000 ;  /* 0x0010000052c97836 */ /* 0x000fc40000000000 */
[----:B------:R-:W-:Y:S03]  /*28840*/  STL.64 [R1+0x858], R210 ;  /* 0x000858d201007387 */ /* 0x000fe60000100a00 */
[----:B------:R-:W4:Y:S01]  /*28850*/  LDC R202, c[0x0][0x3a0] ;  /* 0x0000e800ffca7b82 */ /* 0x000f220000000800 */
[----:B------:R1:W-:Y:S01]  /*28860*/  LDGSTS.E [R201+-0x66800], desc[UR16][R210.64], !P1 ;  /* 0x99800000d2c97fae */ /* 0x0003e2000c9a1010 */
[----:B------:R-:W-:-:S04]  /*28870*/  IMAD.WIDE R208, R2, 0x4, R242 ;  /* 0x0000000402d07825 */ /* 0x000fc800078e02f2 */
[----:B------:R-:W-:Y:S01]  /*28880*/  IMAD.WIDE R206, R2, 0x4, R244 ;  /* 0x0000000402ce7825 */ /* 0x000fe200078e02f4 */
[----:B------:R-:W-:Y:S04]  /*28890*/  STL.64 [R1+0x850], R208 ;  /* 0x000850d001007387 */ /* 0x000fe80000100a00 */
[----:B------:R-:W-:Y:S04]  /*288a0*/  LDGSTS.E [R93+-0x66600], desc[UR16][R208.64], !P1 ;  /* 0x99a00000d05d7fae */ /* 0x000fe8000c9a1010 */
[----:B------:R1:W-:Y:S04]  /*288b0*/  STL.64 [R1+0x848], R206 ;  /* 0x000848ce01007387 */ /* 0x0003e80000100a00 */
[----:B------:R1:W-:Y:S01]  /*288c0*/  LDGSTS.E [R0+-0x66400], desc[UR16][R206.64], !P3 ;  /* 0x99c00000ce007fae */ /* 0x0003e2000d9a1010 */
[----:B------:R-:W-:-:S03]  /*288d0*/  ISETP.GE.U32.AND P1, PT, R252, 0x7ffffd18, PT ;  /* 0x7ffffd18fc00780c */ /* 0x000fc60003f26070 */
[----:B------:R-:W4:Y:S01]  /*288e0*/  LDL.LU.64 R242, [R1+0x6c8] ;  /* 0x0006c80001f27983 */ /* 0x000f220000300a00 */
[----:B-1----:R-:W-:Y:S01]  /*288f0*/  IADD3 R201, PT, PT, R85, -0x26a, RZ ;  /* 0xfffffd9655c97810 */ /* 0x002fe20007ffe0ff */
[----:B------:R-:W-:-:S03]  /*28900*/  VIADD R252, R82, 0x100000 ;  /* 0x0010000052fc7836 */ /* 0x000fc60000000000 */
[----:B------:R-:W-:Y:S02]  /*28910*/  ISETP.GE.U32.AND P5, PT, R201, 0x7ffffd17, PT ;  /* 0x7ffffd17c900780c */ /* 0x000fe40003fa6070 */
[----:B------:R-:W-:Y:S01]  /*28920*/  IADD3 R201, PT, PT, R82, 0x100000, RZ ;  /* 0x0010000052c97810 */ /* 0x000fe20007ffe0ff */
[C---:B------:R-:W-:Y:S02]  /*28930*/  IMAD.WIDE R206, R2.reuse, 0x4, R90 ;  /* 0x0000000402ce7825 */ /* 0x040fe400078e025a */
[----:B------:R-:W4:Y:S04]  /*28940*/  LDL.LU.64 R90, [R1+0x6c0] ;  /* 0x0006c000015a7983 */ /* 0x000f280000300a00 */
[----:B------:R1:W-:Y:S04]  /*28950*/  STL.64 [R1+0x840], R206 ;  /* 0x000840ce01007387 */ /* 0x0003e80000100a00 */
[----:B------:R-:W4:Y:S04]  /*28960*/  LDL.LU.64 R244, [R1+0x6b8] ;  /* 0x0006b80001f47983 */ /* 0x000f280000300a00 */
[----:B------:R1:W-:Y:S01]  /*28970*/  LDGSTS.E [R0+-0x66200], desc[UR16][R206.64], !P3 ;  /* 0x99e00000ce007fae */ /* 0x0003e2000d9a1010 */
[----:B--2---:R-:W-:-:S04]  /*28980*/  IMAD.WIDE R208, R2, 0x4, R88 ;  /* 0x0000000402d07825 */ /* 0x004fc800078e0258 */
[C---:B------:R-:W-:Y:S01]  /*28990*/  IMAD.WIDE R88, R2.reuse, 0x4, R248 ;  /* 0x0000000402587825 */ /* 0x040fe200078e02f8 */
[----:B------:R2:W-:Y:S04]  /*289a0*/  LDGSTS.E [R252+-0x66000], desc[UR16][R208.64], !P1 ;  /* 0x9a000000d0fc7fae */ /* 0x0005e8000c9a1010 */
[----:B------:R-:W4:Y:S01]  /*289b0*/  LDL.LU.64 R248, [R1+0x6b0] ;  /* 0x0006b00001f87983 */ /* 0x000f220000300a00 */
[----:B-1----:R-:W-:-:S03]  /*289c0*/  IMAD.WIDE R206, R2, 0x4, R246 ;  /* 0x0000000402ce7825 */ /* 0x002fc600078e02f6 */
[----:B------:R-:W-:Y:S04]  /*289d0*/  STL.64 [R1+0x838], R208 ;  /* 0x000838d001007387 */ /* 0x000fe80000100a00 */
[----:B------:R3:W-:Y:S04]  /*289e0*/  STL.64 [R1+0x830], R88 ;  /* 0x0008305801007387 */ /* 0x0007e80000100a00 */
[----:B------:R3:W-:Y:S01]  /*289f0*/  LDGSTS.E [R201+-0x65e00], desc[UR16][R88.64], !P1 ;  /* 0x9a20000058c97fae */ /* 0x0007e2000c9a1010 */
[----:B--2---:R-:W-:-:S03]  /*28a00*/  VIADD R252, R84, 0xfffffd95 ;  /* 0xfffffd9554fc7836 */ /* 0x004fc60000000000 */
[----:B------:R-:W-:Y:S04]  /*28a10*/  STL.64 [R1+0x828], R206 ;  /* 0x000828ce01007387 */ /* 0x000fe80000100a00 */
[----:B------:R-:W2:Y:S01]  /*28a20*/  LDL.LU.64 R84, [R1+0x6a8] ;  /* 0x0006a80001547983 */ /* 0x000ea20000300a00 */
[----:B---3--:R-:W-:-:S03]  /*28a30*/  IMAD.WIDE R88, R2, 0x4, R250 ;  /* 0x0000000402587825 */ /* 0x008fc600078e02fa */
[----:B------:R1:W-:Y:S04]  /*28a40*/  LDGSTS.E [R93+-0x65c00], desc[UR16][R206.64], !P5 ;  /* 0x9a400000ce5d7fae */ /* 0x0003e8000e9a1010 */
[----:B------:R3:W-:Y:S04]  /*28a50*/  STL.64 [R1+0x820], R88 ;  /* 0x0008205801007387 */ /* 0x0007e80000100a00 */
[----:B------:R-:W2:Y:S04]  /*28a60*/  LDL.LU.64 R246, [R1+0x6a0] ;  /* 0x0006a00001f67983 */ /* 0x000ea80000300a00 */
[----:B------:R-:W2:Y:S01]  /*28a70*/  LDL.LU.64 R250, [R1+0x698] ;  /* 0x0006980001fa7983 */ /* 0x000ea20000300a00 */
[----:B------:R-:W-:Y:S01]  /*28a80*/  ISETP.GE.U32.AND P1, PT, R252, 0x7ffffd16, PT ;  /* 0x7ffffd16fc00780c */ /* 0x000fe20003f26070 */
[----:B----4-:R-:W-:Y:S01]  /*28a90*/  IMAD.WIDE R208, R2, 0x4, R242 ;  /* 0x0000000402d07825 */ /* 0x010fe200078e02f2 */
[----:B------:R-:W-:Y:S01]  /*28aa0*/  IADD3 R201, PT, PT, R204, -0x26c, RZ ;  /* 0xfffffd94ccc97810 */ /* 0x000fe20007ffe0ff */
[----:B------:R3:W-:Y:S01]  /*28ab0*/  LDGSTS.E [R0+-0x65a00], desc[UR16][R88.64], !P5 ;  /* 0x9a60000058007fae */ /* 0x0007e2000e9a1010 */
[----:B------:R-:W-:Y:S01]  /*28ac0*/  IADD3 R205, PT, PT, R202, -0x26e, RZ ;  /* 0xfffffd92cacd7810 */ /* 0x000fe20007ffe0ff */
[----:B-1----:R-:W-:Y:S01]  /*28ad0*/  VIADD R93, R203, 0xfffffd93 ;  /* 0xfffffd93cb5d7836 */ /* 0x002fe20000000000 */
[----:B------:R-:W-:Y:S01]  /*28ae0*/  ISETP.GE.U32.AND P3, PT, R201, 0x7ffffd15, PT ;  /* 0x7ffffd15c900780c */ /* 0x000fe20003f66070 */
[C---:B------:R-:W-:Y:S01]  /*28af0*/  VIADD R252, R82.reuse, 0x100000 ;  /* 0x0010000052fc7836 */ /* 0x040fe20000000000 */
[----:B------:R-:W-:Y:S01]  /*28b00*/  STL.64 [R1+0x818], R208 ;  /* 0x000818d001007387 */ /* 0x000fe20000100a00 */
[C---:B------:R-:W-:Y:S01]  /*28b10*/  IADD3 R201, PT, PT, R82.reuse, 0x100000, RZ ;  /* 0x0010000052c97810 */ /* 0x040fe20007ffe0ff */
[----:B------:R-:W1:Y:S03]  /*28b20*/  LDC R204, c[0x0][0x3a0] ;  /* 0x0000e800ffcc7b82 */ /* 0x000e660000000800 */
[----:B------:R-:W-:Y:S01]  /*28b30*/  LDGSTS.E [R252+-0x65800], desc[UR16][R208.64], !P1 ;  /* 0x9a800000d0fc7fae */ /* 0x000fe2000c9a1010 */
[----:B------:R-:W-:Y:S01]  /*28b40*/  ISETP.GE.U32.AND P5, PT, R93, 0x7ffffd14, PT ;  /* 0x7ffffd145d00780c */ /* 0x000fe20003fa6070 */
[----:B------:R-:W-:-:S03]  /*28b50*/  VIADD R93, R82, 0x100000 ;  /* 0x00100000525d7836 */ /* 0x000fc60000000000 */
[----:B---3--:R-:W3:Y:S08]  /*28b60*/  LDC R88, c[0x0][0x3a0] ;  /* 0x0000e800ff587b82 */ /* 0x008ef00000000800 */
[----:B------:R-:W4:Y:S01]  /*28b70*/  LDC R89, c[0x0][0x3a0] ;  /* 0x0000e800ff597b82 */ /* 0x000f220000000800 */
[----:B------:R-:W-:-:S04]  /*28b80*/  IMAD.WIDE R90, R2, 0x4, R90 ;  /* 0x00000004025a7825 */ /* 0x000fc800078e025a */
[C---:B------:R-:W-:Y:S01]  /*28b90*/  IMAD.WIDE R206, R2.reuse, 0x4, R244 ;  /* 0x0000000402ce7825 */ /* 0x040fe200078e02f4 */
[----:B------:R1:W-:Y:S04]  /*28ba0*/  STL.64 [R1+0x810], R90 ;  /* 0x0008105a01007387 */ /* 0x0003e80000100a00 */
[----:B------:R2:W-:Y:S04]  /*28bb0*/  STL.64 [R1+0x808], R206 ;  /* 0x000808ce01007387 */ /* 0x0005e80000100a00 */
[----:B------:R-:W4:Y:S04]  /*28bc0*/  LDL.LU.64 R242, [R1+0x690] ;  /* 0x0006900001f27983 */ /* 0x000f280000300a00 */
[----:B------:R-:W-:Y:S04]  /*28bd0*/  LDGSTS.E [R201+-0x65600], desc[UR16][R90.64], !P1 ;  /* 0x9aa000005ac97fae */ /* 0x000fe8000c9a1010 */
[----:B------:R2:W-:Y:S01]  /*28be0*/  LDGSTS.E [R93+-0x65400], desc[UR16][R206.64], !P3 ;  /* 0x9ac00000ce5d7fae */ /* 0x0005e2000d9a1010 */
[----:B------:R-:W-:-:S05]  /*28bf0*/  IMAD.WIDE R202, R2, 0x4, R248 ;  /* 0x0000000402ca7825 */ /* 0x000fca00078e02f8 */
[----:B------:R1:W-:Y:S04]  /*28c00*/  STL.64 [R1+0x800], R202 ;  /* 0x000800ca01007387 */ /* 0x0003e80000100a00 */
[----:B------:R-:W4:Y:S04]  /*28c10*/  LDL.LU.64 R244, [R1+0x688] ;  /* 0x0006880001f47983 */ /* 0x000f280000300a00 */
[----:B------:R-:W4:Y:S04]  /*28c20*/  LDL.LU.64 R248, [R1+0x680] ;  /* 0x0006800001f87983 */ /* 0x000f280000300a00 */
[----:B-1----:R-:W4:Y:S01]  /*28c30*/  LDL.LU.64 R90, [R1+0x678] ;  /* 0x00067800015a7983 */ /* 0x002f220000300a00 */
[----:B--2---:R-:W-:-:S03]  /*28c40*/  IMAD.WIDE R206, R2, 0x4, R84 ;  /* 0x0000000402ce7825 */ /* 0x004fc600078e0254 */
[----:B------:R1:W-:Y:S04]  /*28c50*/  LDGSTS.E [R0+-0x65200], desc[UR16][R202.64], !P3 ;  /* 0x9ae00000ca007fae */ /* 0x0003e8000d9a1010 */
[----:B------:R-:W-:Y:S01]  /*28c60*/  STL.64 [R1+0x7f8], R206 ;  /* 0x0007f8ce01007387 */ /* 0x000fe20000100a00 */
[----:B------:R-:W-:Y:S02]  /*28c70*/  ISETP.GE.U32.AND P1, PT, R205, 0x7ffffd13, PT ;  /* 0x7ffffd13cd00780c */ /* 0x000fe40003f26070 */
[----:B------:R-:W-:Y:S01]  /*28c80*/  IADD3 R252, PT, PT, R204, -0x26f, RZ ;  /* 0xfffffd91ccfc7810 */ /* 0x000fe20007ffe0ff */
[----:B------:R3:W-:Y:S01]  /*28c90*/  LDGSTS.E [R201+-0x65000], desc[UR16][R206.64], !P5 ;  /* 0x9b000000cec97fae */ /* 0x0007e2000e9a1010 */
[----:B-1----:R-:W-:-:S04]  /*28ca0*/  IMAD.WIDE R202, R2, 0x4, R246 ;  /* 0x0000000402ca7825 */ /* 0x002fc800078e02f6 */
[----:B------:R-:W-:Y:S01]  /*28cb0*/  IMAD.WIDE R84, R2, 0x4, R250 ;  /* 0x0000000402547825 */ /* 0x000fe200078e02fa */
[----:B------:R-:W-:Y:S04]  /*28cc0*/  STL.64 [R1+0x7f0], R202 ;  /* 0x0007f0ca01007387 */ /* 0x000fe80000100a00 */
[----:B------:R-:W2:Y:S04]  /*28cd0*/  LDL.LU.64 R238, [R1+0x670] ;  /* 0x0006700001ee7983 */ /* 0x000ea80000300a00 */
[----:B------:R1:W-:Y:S04]  /*28ce0*/  STL.64 [R1+0x7e8], R84 ;  /* 0x0007e85401007387 */ /* 0x0003e80000100a00 */
[----:B------:R-:W2:Y:S04]  /*28cf0*/  LDL.LU.64 R246, [R1+0x668] ;  /* 0x0006680001f67983 */ /* 0x000ea80000300a00 */
[----:B------:R-:W2:Y:S01]  /*28d00*/  LDL.LU.64 R250, [R1+0x660] ;  /* 0x0006600001fa7983 */ /* 0x000ea20000300a00 */
[----:B---3--:R-:W-:Y:S01]  /*28d10*/  VIADD R201, R88, 0xfffffd90 ;  /* 0xfffffd9058c97836 */ /* 0x008fe20000000000 */
[----:B------:R-:W-:-:S02]  /*28d20*/  ISETP.GE.U32.AND P3, PT, R252, 0x7ffffd12, PT ;  /* 0x7ffffd12fc00780c */ /* 0x000fc40003f66070 */
[----:B------:R-:W-:Y:S01]  /*28d30*/  LDGSTS.E [R93+-0x64e00], desc[UR16][R202.64], !P5 ;  /* 0x9b200000ca5d7fae */ /* 0x000fe2000e9a1010 */
[----:B------:R-:W3:Y:S01]  /*28d40*/  LDC R88, c[0x0][0x3a0] ;  /* 0x0000e800ff587b82 */ /* 0x000ee20000000800 */
[----:B------:R-:W-:Y:S01]  /*28d50*/  ISETP.GE.U32.AND P5, PT, R201, 0x7ffffd11, PT ;  /* 0x7ffffd11c900780c */ /* 0x000fe20003fa6070 */
[C---:B------:R-:W-:Y:S01]  /*28d60*/  VIADD R252, R82.reuse, 0x100000 ;  /* 0x0010000052fc7836 */ /* 0x040fe20000000000 */
[----:B------:R-:W-:Y:S01]  /*28d70*/  IADD3 R201, PT, PT, R82, 0x100000, RZ ;  /* 0x0010000052c97810 */ /* 0x000fe20007ffe0ff */
[----:B------:R1:W-:Y:S01]  /*28d80*/  LDGSTS.E [R0+-0x64c00], desc[UR16][R84.64], !P1 ;  /* 0x9b40000054007fae */ /* 0x0003e2000c9a1010 */
[----:B----4-:R-:W-:-:S03]  /*28d90*/  IADD3 R89, PT, PT, R89, -0x271, RZ ;  /* 0xfffffd8f59597810 */ /* 0x010fc60007ffe0ff */
[----:B-1----:R-:W1:Y:S08]  /*28da0*/  LDC R84, c[0x0][0x3a0] ;  /* 0x0000e800ff547b82 */ /* 0x002e700000000800 */
[----:B------:R-:W4:Y:S01]  /*28db0*/  LDC R85, c[0x0][0x3a0] ;  /* 0x0000e800ff557b82 */ /* 0x000f220000000800 */
[----:B------:R-:W-:-:S05]  /*28dc0*/  IMAD.WIDE R206, R2, 0x4, R242 ;  /* 0x0000000402ce7825 */ /* 0x000fca00078e02f2 */
[----:B------:R2:W-:Y:S04]  /*28dd0*/  STL.64 [R1+0x7e0], R206 ;  /* 0x0007e0ce01007387 */ /* 0x0005e80000100a00 */
[----:B------:R2:W-:Y:S01]  /*28de0*/  LDGSTS.E [R252+-0x64a00], desc[UR16][R206.64], !P1 ;  /* 0x9b600000cefc7fae */ /* 0x0005e2000c9a1010 */
[----:B------:R-:W-:-:S04]  /*28df0*/  IMAD.WIDE R204, R2, 0x4, R244 ;  /* 0x0000000402cc7825 */ /* 0x000fc800078e02f4 */
[C---:B------:R-:W-:Y:S01]  /*28e00*/  IMAD.WIDE R202, R2.reuse, 0x4, R248 ;  /* 0x0000000402ca7825 */ /* 0x040fe200078e02f8 */
[----:B------:R1:W-:Y:S03]  /*28e10*/  STL.64 [R1+0x7d8], R204 ;  /* 0x0007d8cc01007387 */ /* 0x0003e60000100a00 */
[C---:B------:R-:W-:Y:S01]  /*28e20*/  IMAD.WIDE R90, R2.reuse, 0x4, R90 ;  /* 0x00000004025a7825 */ /* 0x040fe200078e025a */
[----:B------:R1:W-:Y:S04]  /*28e30*/  STL.64 [R1+0x7d0], R202 ;  /* 0x0007d0ca01007387 */ /* 0x0003e80000100a00 */
[----:B------:R1:W-:Y:S04]  /*28e40*/  STL.64 [R1+0x7c8], R90 ;  /* 0x0007c85a01007387 */ /* 0x0003e80000100a00 */
[----:B------:R-:W4:Y:S04]  /*28e50*/  LDL.LU.64 R240, [R1+0x658] ;  /* 0x0006580001f07983 */ /* 0x000f280000300a00 */
[----:B------:R-:W4:Y:S04]  /*28e60*/  LDL.LU.64 R242, [R1+0x650] ;  /* 0x0006500001f27983 */ /* 0x000f280000300a00 */
[----:B------:R-:W4:Y:S04]  /*28e70*/  LDL.LU.64 R244, [R1+0x648] ;  /* 0x0006480001f47983 */ /* 0x000f280000300a00 */
[----:B------:R-:W4:Y:S04]  /*28e80*/  LDL.LU.64 R248, [R1+0x640] ;  /* 0x0006400001f87983 */ /* 0x000f280000300a00 */
[----:B------:R1:W-:Y:S01]  /*28e90*/  LDGSTS.E [R201+-0x64800], desc[UR16][R204.64], !P3 ;  /* 0x9b800000ccc97fae */ /* 0x0003e2000d9a1010 */
[----:B--2---:R-:W-:-:S03]  /*28ea0*/  IMAD.WIDE R206, R2, 0x4, R238 ;  /* 0x0000000402ce7825 */ /* 0x004fc600078e02ee */
[----:B------:R2:W-:Y:S04]  /*28eb0*/  LDGSTS.E [R93+-0x64600], desc[UR16][R202.64], !P3 ;  /* 0x9ba00000ca5d7fae */ /* 0x0005e8000d9a1010 */
[----:B------:R-:W-:Y:S01]  /*28ec0*/  LDGSTS.E [R0+-0x64400], desc[UR16][R90.64], !P5 ;  /* 0x9bc000005a007fae */ /* 0x000fe2000e9a1010 */
[C---:B-1----:R-:W-:Y:S01]  /*28ed0*/  IMAD.WIDE R204, R2.reuse, 0x4, R246 ;  /* 0x0000000402cc7825 */ /* 0x042fe200078e02f6 */
[----:B------:R-:W-:Y:S02]  /*28ee0*/  ISETP.GE.U32.AND P6, PT, R89, 0x7ffffd10, PT ;  /* 0x7ffffd105900780c */ /* 0x000fe40003fc6070 */
[----:B------:R1:W-:Y:S01]  /*28ef0*/  LDGSTS.E [R201+-0x64200], desc[UR16][R206.64], !P5 ;  /* 0x9be00000cec97fae */ /* 0x0003e2000e9a1010 */
[----:B------:R-:W4:Y:S01]  /*28f00*/  LDC R89, c[0x0][0x3a0] ;  /* 0x0000e800ff597b82 */ /* 0x000f220000000800 */
[----:B--2---:R-:W-:-:S02]  /*28f10*/  IMAD.WIDE R202, R2, 0x4, R250 ;  /* 0x0000000402ca7825 */ /* 0x004fc400078e02fa */
[----:B------:R-:W2:Y:S04]  /*28f20*/  LDL.LU.64 R90, [R1+0x638] ;  /* 0x00063800015a7983 */ /* 0x000ea80000300a00 */
[----:B------:R-:W-:Y:S04]  /*28f30*/  STL.64 [R1+0x7c0], R206 ;  /* 0x0007c0ce01007387 */ /* 0x000fe80000100a00 */
[----:B------:R-:W-:Y:S04]  /*28f40*/  STL.64 [R1+0x7b8], R204 ;  /* 0x0007b8cc01007387 */ /* 0x000fe80000100a00 */
[----:B------:R3:W-:Y:S04]  /*28f50*/  STL.64 [R1+0x7b0], R202 ;  /* 0x0007b0ca01007387 */ /* 0x0007e80000100a00 */
[----:B------:R-:W2:Y:S04]  /*28f60*/  LDL.LU.64 R246, [R1+0x630] ;  /* 0x0006300001f67983 */ /* 0x000ea80000300a00 */
[----:B------:R-:W2:Y:S01]  /*28f70*/  LDL.LU.64 R250, [R1+0x628] ;  /* 0x0006280001fa7983 */ /* 0x000ea20000300a00 */
[----:B-1----:R-:W-:-:S02]  /*28f80*/  VIADD R201, R84, 0xfffffd8e ;  /* 0xfffffd8e54c97836 */ /* 0x002fc40000000000 */
[----:B------:R-:W1:Y:S01]  /*28f90*/  LDC R84, c[0x0][0x3a0] ;  /* 0x0000e800ff547b82 */ /* 0x000e620000000800 */
[----:B------:R3:W-:Y:S02]  /*28fa0*/  LDGSTS.E [R93+-0x64000], desc[UR16][R204.64], !P6 ;  /* 0x9c000000cc5d7fae */ /* 0x0007e4000f1a1010 */
[----:B------:R-:W-:Y:S02]  /*28fb0*/  ISETP.GE.U32.AND P1, PT, R201, 0x7ffffd0f, PT ;  /* 0x7ffffd0fc900780c */ /* 0x000fe40003f26070 */
[----:B------:R4:W-:Y:S01]  /*28fc0*/  LDGSTS.E [R0+-0x63e00], desc[UR16][R202.64], !P6 ;  /* 0x9c200000ca007fae */ /* 0x0009e2000f1a1010 */
[----:B---3--:R-:W-:Y:S01]  /*28fd0*/  IADD3 R93, PT, PT, R88, -0x273, RZ ;  /* 0xfffffd8d585d7810 */ /* 0x008fe20007ffe0ff */
[----:B------:R-:W-:Y:S01]  /*28fe0*/  VIADD R201, R82, 0x100000 ;  /* 0x0010000052c97836 */ /* 0x000fe20000000000 */
[----:B------:R-:W3:Y:S01]  /*28ff0*/  LDC R88, c[0x0][0x3a0] ;  /* 0x0000e800ff587b82 */ /* 0x000ee20000000800 */
[----:B----4-:R-:W-:Y:S01]  /*29000*/  VIADD R0, R85, 0xfffffd8c ;  /* 0xfffffd8c55007836 */ /* 0x010fe20000000000 */
[----:B------:R-:W-:-:S04]  /*29010*/  ISETP.GE.U32.AND P3, PT, R93, 0x7ffffd0e, PT ;  /* 0x7ffffd0e5d00780c */ /* 0x000fc80003f66070 */
[----:B------:R-:W-:Y:S02]  /*29020*/  ISETP.GE.U32.AND P5, PT, R0, 0x7ffffd0d, PT ;  /* 0x7ffffd0d0000780c */ /* 0x000fe40003fa6070 */
[----:B------:R-:W4:Y:S01]  /*29030*/  LDC R202, c[0x0][0x3a0] ;  /* 0x0000e800ffca7b82 */ /* 0x000f220000000800 */
[C---:B------:R-:W-:Y:S01]  /*29040*/  IADD3 R85, PT, PT, R82.reuse, 0x100000, RZ ;  /* 0x0010000052557810 */ /* 0x040fe20007ffe0ff */
[C---:B------:R-:W-:Y:S01]  /*29050*/  VIADD R0, R82.reuse, 0x100000 ;  /* 0x0010000052007836 */ /* 0x040fe20000000000 */
[----:B------:R-:W-:Y:S01]  /*29060*/  IADD3 R93, PT, PT, R82, 0x100000, RZ ;  /* 0x00100000525d7810 */ /* 0x000fe20007ffe0ff */
[----:B------:R-:W-:-:S04]  /*29070*/  IMAD.WIDE R210, R2, 0x4, R240 ;  /* 0x0000000402d27825 */ /* 0x000fc800078e02f0 */
[C---:B------:R-:W-:Y:S01]  /*29080*/  IMAD.WIDE R208, R2.reuse, 0x4, R242 ;  /* 0x0000000402d07825 */ /* 0x040fe200078e02f2 */
[----:B------:R-:W-:Y:S03]  /*29090*/  STL.64 [R1+0x7a8], R210 ;  /* 0x0007a8d201007387 */ /* 0x000fe60000100a00 */
[C---:B------:R-:W-:Y:S01]  /*290a0*/  IMAD.WIDE R206, R2.reuse, 0x4, R244 ;  /* 0x0000000402ce7825 */ /* 0x040fe200078e02f4 */
[----:B------:R-:W-:Y:S03]  /*290b0*/  STL.64 [R1+0x7a0], R208 ;  /* 0x0007a0d001007387 */ /* 0x000fe60000100a00 */
[C---:B------:R-:W-:Y:S01]  /*290c0*/  IMAD.WIDE R204, R2.reuse, 0x4, R248 ;  /* 0x0000000402cc7825 */ /* 0x040fe200078e02f8 */
[----:B------:R-:W3:Y:S04]  /*290d0*/  LDL.LU.64 R240, [R1+0x620] ;  /* 0x0006200001f07983 */ /* 0x000ee80000300a00 */
[----:B------:R-:W-:Y:S04]  /*290e0*/  STL.64 [R1+0x798], R206 ;  /* 0x000798ce01007387 */ /* 0x000fe80000100a00 */
[----:B------:R-:W3:Y:S04]  /*290f0*/  LDL.LU.64 R242, [R1+0x618] ;  /* 0x0006180001f27983 */ /* 0x000ee80000300a00 */
[----:B------:R-:W-:Y:S04]  /*29100*/  STL.64 [R1+0x790], R204 ;  /* 0x000790cc01007387 */ /* 0x000fe80000100a00 */
[----:B------:R-:W3:Y:S04]  /*29110*/  LDL.LU.64 R244, [R1+0x610] ;  /* 0x0006100001f47983 */ /* 0x000ee80000300a00 */
[----:B------:R-:W-:Y:S01]  /*29120*/  LDGSTS.E [R85+-0x63c00], desc[UR16][R210.64], !P1 ;  /* 0x9c400000d2557fae */ /* 0x000fe2000c9a1010 */
[----:B--2---:R-:W-:-:S03]  /*29130*/  IMAD.WIDE R90, R2, 0x4, R90 ;  /* 0x00000004025a7825 */ /* 0x004fc600078e025a */
[----:B------:R-:W-:Y:S04]  /*29140*/  LDGSTS.E [R252+-0x63a00], desc[UR16][R208.64], !P1 ;  /* 0x9c600000d0fc7fae */ /* 0x000fe8000c9a1010 */
[----:B------:R-:W-:Y:S04]  /*29150*/  LDGSTS.E [R201+-0x63800], desc[UR16][R206.64], !P3 ;  /* 0x9c800000cec97fae */ /* 0x000fe8000d9a1010 */
[----:B------:R1:W-:Y:S04]  /*29160*/  LDGSTS.E [R93+-0x63600], desc[UR16][R204.64], !P3 ;  /* 0x9ca00000cc5d7fae */ /* 0x0003e8000d9a1010 */
[----:B------:R2:W-:Y:S04]  /*29170*/  STL.64 [R1+0x788], R90 ;  /* 0x0007885a01007387 */ /* 0x0005e80000100a00 */
[----:B------:R-:W-:Y:S01]  /*29180*/  LDGSTS.E [R0+-0x63400], desc[UR16][R90.64], !P5 ;  /* 0x9cc000005a007fae */ /* 0x000fe2000e9a1010 */
[----:B-1----:R-:W-:Y:S01]  /*29190*/  IADD3 R93, PT, PT, R84, -0x275, RZ ;  /* 0xfffffd8b545d7810 */ /* 0x002fe20007ffe0ff */
[----:B------:R-:W-:-:S05]  /*291a0*/  IMAD.WIDE R84, R2, 0x4, R246 ;  /* 0x0000000402547825 */ /* 0x000fca00078e02f6 */
[----:B------:R-:W-:Y:S04]  /*291b0*/  LDGSTS.E [R0+-0x63200], desc[UR16][R84.64], !P5 ;  /* 0x9ce0000054007fae */ /* 0x000fe8000e9a1010 */
[----:B--2---:R-:W2:Y:S04]  /*291c0*/  LDL.LU.64 R90, [R1+0x608] ;  /* 0x00060800015a7983 */ /* 0x004ea80000300a00 */
[----:B------:R-:W2:Y:S01]  /*291d0*/  LDL.LU.64 R248, [R1+0x600] ;  /* 0x0006000001f87983 */ /* 0x000ea20000300a00 */
[----:B------:R-:W-:-:S03]  /*291e0*/  IMAD.WIDE R206, R2, 0x4, R250 ;  /* 0x0000000402ce7825 */ /* 0x000fc600078e02fa */
[----:B------:R1:W-:Y:S04]  /*291f0*/  STL.64 [R1+0x780], R84 ;  /* 0x0007805401007387 */ /* 0x0003e80000100a00 */
[----:B-1----:R-:W2:Y:S04]  /*29200*/  LDL.LU.64 R84, [R1+0x5f8] ;  /* 0x0005f80001547983 */ /* 0x002ea80000300a00 */
[----:B------:R-:W2:Y:S04]  /*29210*/  LDL.LU.64 R246, [R1+0x5f0] ;  /* 0x0005f00001f67983 */ /* 0x000ea80000300a00 */
[----:B------:R-:W2:Y:S01]  /*29220*/  LDL.LU.64 R250, [R1+0x5e8] ;  /* 0x0005e80001fa7983 */ /* 0x000ea20000300a00 */
[----:B------:R-:W-:-:S02]  /*29230*/  ISETP.GE.U32.AND P1, PT, R93, 0x7ffffd0c, PT ;  /* 0x7ffffd0c5d00780c */ /* 0x000fc40003f26070 */
[----:B------:R-:W-:Y:S01]  /*29240*/  IADD3 R93, PT, PT, R89, -0x277, RZ ;  /* 0xfffffd89595d7810 */ /* 0x000fe20007ffe0ff */
[----:B----4-:R-:W-:Y:S01]  /*29250*/  VIADD R201, R202, 0xfffffd8a ;  /* 0xfffffd8acac97836 */ /* 0x010fe20000000000 */
[----:B------:R-:W1:Y:S04]  /*29260*/  LDC R89, c[0x0][0x3a0] ;  /* 0x0000e800ff597b82 */ /* 0x000e680000000800 */
[----:B------:R-:W-:-:S04]  /*29270*/  ISETP.GE.U32.AND P3, PT, R201, 0x7ffffd0b, PT ;  /* 0x7ffffd0bc900780c */ /* 0x000fc80003f66070 */
[----:B------:R-:W4:Y:S01]  /*29280*/  LDC R202, c[0x0][0x3a0] ;  /* 0x0000e800ffca7b82 */ /* 0x000f220000000800 */
[----:B------:R-:W-:Y:S01]  /*29290*/  ISETP.GE.U32.AND P5, PT, R93, 0x7ffffd0a, PT ;  /* 0x7ffffd0a5d00780c */ /* 0x000fe20003fa6070 */
[C---:B------:R-:W-:Y:S01]  /*292a0*/  VIADD R201, R82.reuse, 0x100000 ;  /* 0x0010000052c97836 */ /* 0x040fe20000000000 */
[----:B------:R-:W-:Y:S01]  /*292b0*/  IADD3 R93, PT, PT, R82, 0x100000, RZ ;  /* 0x00100000525d7810 */ /* 0x000fe20007ffe0ff */
[----:B------:R3:W-:Y:S04]  /*292c0*/  LDGSTS.E [R252+-0x63000], desc[UR16][R206.64], !P1 ;  /* 0x9d000000cefc7fae */ /* 0x0007e8000c9a1010 */
[----:B------:R3:W-:Y:S02]  /*292d0*/  STL.64 [R1+0x778], R206 ;  /* 0x000778ce01007387 */ /* 0x0007e40000100a00 */
[----:B---3--:R-:W-:-:S02]  /*292e0*/  VIADD R252, R88, 0xfffffd88 ;  /* 0xfffffd8858fc7836 */ /* 0x008fc40000000000 */
[----:B------:R-:W3:Y:S08]  /*292f0*/  LDC R88, c[0x0][0x3a0] ;  /* 0x0000e800ff587b82 */ /* 0x000ef00000000800 */
[----:B------:R-:W1:Y:S01]  /*29300*/  LDC R206, c[0x0][0x3a0] ;  /* 0x0000e800ffce7b82 */ /* 0x000e620000000800 */
[----:B------:R-:W-:-:S04]  /*29310*/  IMAD.WIDE R210, R2, 0x4, R240 ;  /* 0x0000000402d27825 */ /* 0x000fc800078e02f0 */
[C---:B------:R-:W-:Y:S01]  /*29320*/  IMAD.WIDE R208, R2.reuse, 0x4, R242 ;  /* 0x0000000402d07825 */ /* 0x040fe200078e02f2 */
[----:B------:R-:W-:Y:S03]  /*29330*/  STL.64 [R1+0x770], R210 ;  /* 0x000770d201007387 */ /* 0x000fe60000100a00 */
[----:B------:R-:W-:Y:S01]  /*29340*/  IMAD.WIDE R204, R2, 0x4, R244 ;  /* 0x0000000402cc7825 */ /* 0x000fe200078e02f4 */
[----:B------:R2:W-:Y:S04]  /*29350*/  STL.64 [R1+0x768], R208 ;  /* 0x000768d001007387 */ /* 0x0005e80000100a00 */
[----:B------:R1:W-:Y:S01]  /*29360*/  LDGSTS.E [R201+-0x62e00], desc[UR16][R210.64], !P1 ;  /* 0x9d200000d2c97fae */ /* 0x0003e2000c9a1010 */
[----:B------:R-:W-:-:S03]  /*29370*/  ISETP.GE.U32.AND P1, PT, R252, 0x7ffffd09, PT ;  /* 0x7ffffd09fc00780c */ /* 0x000fc60003f26070 */
[----:B------:R2:W-:Y:S04]  /*29380*/  STL.64 [R1+0x760], R204 ;  /* 0x000760cc01007387 */ /* 0x0005e80000100a00 */
[----:B------:R2:W-:Y:S04]  /*29390*/  LDGSTS.E [R93+-0x62c00], desc[UR16][R208.64], !P3 ;  /* 0x9d400000d05d7fae */ /* 0x0005e8000d9a1010 */
[----:B------:R-:W3:Y:S01]  /*293a0*/  LDL.LU.64 R240, [R1+0x5e0] ;  /* 0x0005e00001f07983 */ /* 0x000ee20000300a00 */
[----:B-1----:R-:W-:Y:S01]  /*293b0*/  IADD3 R201, PT, PT, R89, -0x279, RZ ;  /* 0xfffffd8759c97810 */ /* 0x002fe20007ffe0ff */
[----:B----4-:R-:W-:Y:S01]  /*293c0*/  VIADD R252, R202, 0xfffffd86 ;  /* 0xfffffd86cafc7836 */ /* 0x010fe20000000000 */
[----:B------:R-:W1:Y:S01]  /*293d0*/  LDC R89, c[0x0][0x3a0] ;  /* 0x0000e800ff597b82 */ /* 0x000e620000000800 */
[----:B------:R4:W-:Y:S01]  /*293e0*/  LDGSTS.E [R0+-0x62a00], desc[UR16][R204.64], !P3 ;  /* 0x9d600000cc007fae */ /* 0x0009e2000d9a1010 */
[----:B--2---:R-:W-:-:S03]  /*293f0*/  IMAD.WIDE R208, R2, 0x4, R90 ;  /* 0x0000000402d07825 */ /* 0x004fc600078e025a */
[----:B------:R-:W2:Y:S01]  /*29400*/  LDL.LU.64 R90, [R1+0x5d8] ;  /* 0x0005d800015a7983 */ /* 0x000ea20000300a00 */
[----:B----4-:R-:W-:-:S03]  /*29410*/  IMAD.WIDE R204, R2, 0x4, R248 ;  /* 0x0000000402cc7825 */ /* 0x010fc600078e02f8 */
[----:B------:R-:W-:Y:S04]  /*29420*/  STL.64 [R1+0x758], R208 ;  /* 0x000758d001007387 */ /* 0x000fe80000100a00 */
[----:B------:R-:W-:Y:S04]  /*29430*/  LDGSTS.E [R93+-0x62800], desc[UR16][R208.64], !P5 ;  /* 0x9d800000d05d7fae */ /* 0x000fe8000e9a1010 */
[----:B------:R4:W-:Y:S04]  /*29440*/  STL.64 [R1+0x750], R204 ;  /* 0x000750cc01007387 */ /* 0x0009e80000100a00 */
[----:B------:R4:W-:Y:S01]  /*29450*/  LDGSTS.E [R0+-0x62600], desc[UR16][R204.64], !P5 ;  /* 0x9da00000cc007fae */ /* 0x0009e2000e9a1010 */
[----:B------:R-:W-:-:S02]  /*29460*/  ISETP.GE.U32.AND P5, PT, R201, 0x7ffffd08, PT ;  /* 0x7ffffd08c900780c */ /* 0x000fc40003fa6070 */
[----:B------:R-:W-:Y:S01]  /*29470*/  IADD3 R201, PT, PT, R82, 0x100000, RZ ;  /* 0x0010000052c97810 */ /* 0x000fe20007ffe0ff */
[----:B------:R-:W2:Y:S04]  /*29480*/  LDL.LU.64 R242, [R1+0x5d0] ;  /* 0x0005d00001f27983 */ /* 0x000ea80000300a00 */
[----:B------:R-:W2:Y:S01]  /*29490*/  LDL.LU.64 R248, [R1+0x5c8] ;  /* 0x0005c80001f87983 */ /* 0x000ea20000300a00 */
[----:B------:R-:W-:-:S03]  /*294a0*/  IMAD.WIDE R202, R2, 0x4, R250 ;  /* 0x0000000402ca7825 */ /* 0x000fc600078e02fa */
[----:B------:R-:W2:Y:S01]  /*294b0*/  LDL.LU.64 R244, [R1+0x5c0] ;  /* 0x0005c00001f47983 */ /* 0x000ea20000300a00 */
[----:B----4-:R-:W-:-:S04]  /*294c0*/  IMAD.WIDE R204, R2, 0x4, R84 ;  /* 0x0000000402cc7825 */ /* 0x010fc800078e0254 */
[----:B------:R-:W-:Y:S01]  /*294d0*/  IMAD.WIDE R84, R2, 0x4, R246 ;  /* 0x0000000402547825 */ /* 0x000fe200078e02f6 */
[----:B------:R-:W-:Y:S04]  /*294e0*/  STL.64 [R1+0x748], R204 ;  /* 0x000748cc01007387 */ /* 0x000fe80000100a00 */
[----:B------:R4:W-:Y:S04]  /*294f0*/  STL.64 [R1+0x588], R84 ;  /* 0x0005885401007387 */ /* 0x0009e80000100a00 */
[----:B------:R3:W-:Y:S04]  /*29500*/  LDGSTS.E [R201+-0x62400], desc[UR16][R204.64], !P1 ;  /* 0x9dc00000ccc97fae */ /* 0x0007e8000c9a1010 */
[----:B------:R2:W-:Y:S04]  /*29510*/  STL.64 [R1+0x558], R202 ;  /* 0x000558ca01007387 */ /* 0x0005e80000100a00 */
[----:B------:R-:W-:Y:S01]  /*29520*/  LDGSTS.E [R93+-0x62200], desc[UR16][R84.64], !P1 ;  /* 0x9de00000545d7fae */ /* 0x000fe2000c9a1010 */
[----:B------:R-:W-:-:S03]  /*29530*/  ISETP.GE.U32.AND P3, PT, R252, 0x7ffffd07, PT ;  /* 0x7ffffd07fc00780c */ /* 0x000fc60003f66070 */
[----:B----4-:R-:W4:Y:S04]  /*29540*/  LDL.LU.64 R84, [R1+0x5b8] ;  /* 0x0005b80001547983 */ /* 0x010f280000300a00 */
[----:B------:R-:W4:Y:S04]  /*29550*/  LDL.LU.64 R246, [R1+0x5b0] ;  /* 0x0005b00001f67983 */ /* 0x000f280000300a00 */
[----:B------:R-:W4:Y:S01]  /*29560*/  LDL.LU.64 R250, [R1+0x5a8] ;  /* 0x0005a80001fa7983 */ /* 0x000f220000300a00 */
[----:B------:R-:W-:-:S03]  /*29570*/  VIADD R252, R206, 0xfffffd85 ;  /* 0xfffffd85cefc7836 */ /* 0x000fc60000000000 */
[----:B------:R2:W-:Y:S02]  /*29580*/  LDGSTS.E [R0+-0x62000], desc[UR16][R202.64], !P5 ;  /* 0x9e000000ca007fae */ /* 0x0005e4000e9a1010 */
[----:B------:R-:W-:Y:S02]  /*29590*/  ISETP.GE.U32.AND P1, PT, R252, 0x7ffffd06, PT ;  /* 0x7ffffd06fc00780c */ /* 0x000fe40003f26070 */
[----:B---3--:R-:W-:Y:S02]  /*295a0*/  IADD3 R201, PT, PT, R88, -0x27c, RZ ;  /* 0xfffffd8458c97810 */ /* 0x008fe40007ffe0ff */
[----:B-1----:R-:W-:Y:S01]  /*295b0*/  IADD3 R252, PT, PT, R89, -0x27d, RZ ;  /* 0xfffffd8359fc7810 */ /* 0x002fe20007ffe0ff */
[----:B------:R-:W1:Y:S08]  /*295c0*/  LDC R88, c[0x0][0x3a0] ;  /* 0x0000e800ff587b82 */ /* 0x000e700000000800 */
[----:B------:R-:W3:Y:S01]  /*295d0*/  LDC R89, c[0x0][0x3a0] ;  /* 0x0000e800ff597b82 */ /* 0x000ee20000000800 */
[----:B------:R-:W-:-:S05]  /*295e0*/  IMAD.WIDE R204, R2, 0x4, R240 ;  /* 0x0000000402cc7825 */ /* 0x000fca00078e02f0 */
[----:B------:R1:W-:Y:S01]  /*295f0*/  LDGSTS.E [R93+-0x61e00], desc[UR16][R204.64], !P5 ;  /* 0x9e200000cc5d7fae */ /* 0x0003e2000e9a1010 */
[----:B------:R-:W-:Y:S01]  /*29600*/  ISETP.GE.U32.AND P5, PT, R201, 0x7ffffd05, PT ;  /* 0x7ffffd05c900780c */ /* 0x000fe20003fa6070 */
[----:B------:R-:W-:Y:S02]  /*29610*/  VIADD R201, R82, 0x100000 ;  /* 0x0010000052c97836 */ /* 0x000fe40000000000 */
[----:B------:R1:W-:Y:S01]  /*29620*/  STL.64 [R1+0x528], R204 ;  /* 0x000528cc01007387 */ /* 0x0003e20000100a00 */
[C---:B--2---:R-:W-:Y:S02]  /*29630*/  IMAD.WIDE R202, R2.reuse, 0x4, R90 ;  /* 0x0000000402ca7825 */ /* 0x044fe400078e025a */
[----:B------:R-:W2:Y:S03]  /*29640*/  LDC R90, c[0x0][0x3a0] ;  /* 0x0000e800ff5a7b82 */ /* 0x000ea60000000800 */
[----:B------:R1:W-:Y:S04]  /*29650*/  STL.64 [R1+0x3f8], R202 ;  /* 0x0003f8ca01007387 */ /* 0x0003e80000100a00 */
[----:B------:R-:W3:Y:S04]  /*29660*/  LDL.LU.64 R240, [R1+0x5a0] ;  /* 0x0005a00001f07983 */ /* 0x000ee80000300a00 */
[----:B------:R1:W-:Y:S01]  /*29670*/  LDGSTS.E [R0+-0x61c00], desc[UR16][R202.64], !P3 ;  /* 0x9e400000ca007fae */ /* 0x0003e2000d9a1010 */
[----:B------:R-:W-:-:S04]  /*29680*/  IMAD.WIDE R206, R2, 0x4, R242 ;  /* 0x0000000402ce7825 */ /* 0x000fc800078e02f2 */
[C---:B-1----:R-:W-:Y:S01]  /*29690*/  IMAD.WIDE R204, R2.reuse, 0x4, R248 ;  /* 0x0000000402cc7825 */ /* 0x042fe200078e02f8 */
[----:B------:R-:W-:Y:S03]  /*296a0*/  STL.64 [R1+0x3e8], R206 ;  /* 0x0003e8ce01007387 */ /* 0x000fe60000100a00 */
[C---:B------:R-:W-:Y:S01]  /*296b0*/  IMAD.WIDE R202, R2.reuse, 0x4, R244 ;  /* 0x0000000402ca7825 */ /* 0x040fe200078e02f4 */
[----:B------:R-:W3:Y:S04]  /*296c0*/  LDL.LU.64 R242, [R1+0x598] ;  /* 0x0005980001f27983 */ /* 0x000ee80000300a00 */
[----:B------:R-:W-:Y:S04]  /*296d0*/  LDGSTS.E [R201+-0x61a00], desc[UR16][R206.64], !P3 ;  /* 0x9e600000cec97fae */ /* 0x000fe8000d9a1010 */
[----:B------:R4:W-:Y:S04]  /*296e0*/  STL.64 [R1+0x3d8], R204 ;  /* 0x0003d8cc01007387 */ /* 0x0009e80000100a00 */
[----:B------:R4:W-:Y:S04]  /*296f0*/  LDGSTS.E [R93+-0x61800], desc[UR16][R204.64], !P1 ;  /* 0x9e800000cc5d7fae */ /* 0x0009e8000c9a1010 */
[----:B------:R-:W3:Y:S04]  /*29700*/  LDL.LU.64 R248, [R1+0x590] ;  /* 0x0005900001f87983 */ /* 0x000ee80000300a00 */
[----:B------:R1:W-:Y:S04]  /*29710*/  STL.64 [R1+0x3c8], R202 ;  /* 0x0003c8ca01007387 */ /* 0x0003e80000100a00 */
[----:B------:R1:W-:Y:S04]  /*29720*/  LDGSTS.E [R0+-0x61600], desc[UR16][R202.64], !P1 ;  /* 0x9ea00000ca007fae */ /* 0x0003e8000c9a1010 */
[----:B------:R-:W3:Y:S01]  /*29730*/  LDL.LU.64 R244, [R1+0x160] ;  /* 0x0001600001f47983 */ /* 0x000ee20000300a00 */
[----:B----4-:R-:W-:-:S04]  /*29740*/  IMAD.WIDE R204, R2, 0x4, R84 ;  /* 0x0000000402cc7825 */ /* 0x010fc800078e0254 */
[C---:B-1----:R-:W-:Y:S01]  /*29750*/  IMAD.WIDE R202, R2.reuse, 0x4, R246 ;  /* 0x0000000402ca7825 */ /* 0x042fe200078e02f6 */
[----:B------:R-:W-:Y:S03]  /*29760*/  STL.64 [R1+0x3b8], R204 ;  /* 0x0003b8cc01007387 */ /* 0x000fe60000100a00 */
[----:B------:R-:W-:Y:S01]  /*29770*/  IMAD.WIDE R84, R2, 0x4, R250 ;  /* 0x0000000402547825 */ /* 0x000fe200078e02fa */
[----:B------:R-:W4:Y:S01]  /*29780*/  LDL.LU.64 R246, [R1+0x158] ;  /* 0x0001580001f67983 */ /* 0x000f220000300a00 */
[----:B------:R-:W-:Y:S02]  /*29790*/  ISETP.GE.U32.AND P3, PT, R252, 0x7ffffd04, PT ;  /* 0x7ffffd04fc00780c */ /* 0x000fe40003f66070 */
[----:B--2---:R-:W-:Y:S01]  /*297a0*/  VIADD R252, R90, 0xfffffd82 ;  /* 0xfffffd825afc7836 */ /* 0x004fe20000000000 */
[----:B------:R-:W-:Y:S04]  /*297b0*/  STL.64 [R1+0x3a8], R202 ;  /* 0x0003a8ca01007387 */ /* 0x000fe80000100a00 */
[----:B------:R1:W-:Y:S04]  /*297c0*/  STL.64 [R1+0x398], R84 ;  /* 0x0003985401007387 */ /* 0x0003e80000100a00 */
[----:B------:R-:W2:Y:S04]  /*297d0*/  LDL.LU.64 R90, [R1+0x150] ;  /* 0x00015000015a7983 */ /* 0x000ea80000300a00 */
[----:B------:R-:W2:Y:S04]  /*297e0*/  LDL.LU.64 R250, [R1+0x148] ;  /* 0x0001480001fa7983 */ /* 0x000ea80000300a00 */
[----:B------:R1:W-:Y:S04]  /*297f0*/  LDGSTS.E [R201+-0x61400], desc[UR16][R204.64], !P5 ;  /* 0x9ec00000ccc97fae */ /* 0x0003e8000e9a1010 */
[----:B------:R-:W-:Y:S01]  /*29800*/  LDGSTS.E [R93+-0x61200], desc[UR16][R202.64], !P5 ;  /* 0x9ee00000ca5d7fae */ /* 0x000fe2000e9a1010 */
[----:B------:R-:W-:-:S03]  /*29810*/  ISETP.GE.U32.AND P5, PT, R252, 0x7ffffd03, PT ;  /* 0x7ffffd03fc00780c */ /* 0x000fc60003fa6070 */
[----:B------:R3:W-:Y:S01]  /*29820*/  LDGSTS.E [R0+-0x61000], desc[UR16][R84.64], !P3 ;  /* 0x9f00000054007fae */ /* 0x0007e2000d9a1010 */
[----:B-1----:R-:W-:Y:S02]  /*29830*/  IADD3 R201, PT, PT, R88, -0x27f, RZ ;  /* 0xfffffd8158c97810 */ /* 0x002fe40007ffe0ff */
[----:B------:R-:W1:Y:S02]  /*29840*/  LDC R88, c[0x0][0x3a0] ;  /* 0x0000e800ff587b82 */ /* 0x000e640000000800 */
[----:B------:R-:W-:Y:S01]  /*29850*/  ISETP.GE.U32.AND P1, PT, R201, 0x7ffffd02, PT ;  /* 0x7ffffd02c900780c */ /* 0x000fe20003f26070 */
[----:B------:R-:W-:-:S05]  /*29860*/  VIADD R201, R82, 0x100000 ;  /* 0x0010000052c97836 */ /* 0x000fca0000000000 */
[----:B---3--:R-:W3:Y:S01]  /*29870*/  LDC R85, c[0x0][0x3a0] ;  /* 0x0000e800ff557b82 */ /* 0x008ee20000000800 */
[----:B------:R-:W-:-:S07]  /*29880*/  IADD3 R252, PT, PT, R89, -0x280, RZ ;  /* 0xfffffd8059fc7810 */ /* 0x000fce0007ffe0ff */
[----:B------:R-:W1:Y:S01]  /*29890*/  LDC R84, c[0x0][0x3a0] ;  /* 0x0000e800ff547b82 */ /* 0x000e620000000800 */
[----:B------:R-:W-:Y:S01]  /*298a0*/  ISETP.GE.AND P6, PT, R83, R252, PT ;  /* 0x000000fc5300720c */ /* 0x000fe20003fc6270 */
[----:B------:R-:W-:-:S05]  /*298b0*/  IMAD.WIDE R206, R2, 0x4, R240 ;  /* 0x0000000402ce7825 */ /* 0x000fca00078e02f0 */
[----:B------:R-:W-:Y:S04]  /*298c0*/  STL.64 [R1+0x388], R206 ;  /* 0x000388ce01007387 */ /* 0x000fe80000100a00 */
[----:B------:R-:W-:Y:S01]  /*298d0*/  LDGSTS.E [R201+-0x60e00], desc[UR16][R206.64], !P3 ;  /* 0x9f200000cec97fae */ /* 0x000fe2000d9a1010 */
[----:B------:R-:W-:-:S05]  /*298e0*/  IMAD.WIDE R204, R2, 0x4, R242 ;  /* 0x0000000402cc7825 */ /* 0x000fca00078e02f2 */
[----:B------:R1:W-:Y:S04]  /*298f0*/  STL.64 [R1+0x378], R204 ;  /* 0x000378cc01007387 */ /* 0x0003e80000100a00 */
[----:B------:R1:W-:Y:S01]  /*29900*/  LDGSTS.E [R93+-0x60c00], desc[UR16][R204.64], !P5 ;  /* 0x9f400000cc5d7fae */ /* 0x0003e2000e9a1010 */
[C---:B------:R-:W-:Y:S02]  /*29910*/  IMAD.WIDE R202, R2.reuse, 0x4, R248 ;  /* 0x0000000402ca7825 */ /* 0x040fe400078e02f8 */
[----:B------:R-:W3:Y:S03]  /*29920*/  LDC R249, c[0x0][0x3a0] ;  /* 0x0000e800fff97b82 */ /* 0x000ee60000000800 */
[----:B------:R4:W-:Y:S04]  /*29930*/  STL.64 [R1+0x368], R202 ;  /* 0x000368ca01007387 */ /* 0x0009e80000100a00 */
[----:B------:R4:W-:Y:S01]  /*29940*/  LDGSTS.E [R0+-0x60a00], desc[UR16][R202.64], !P5 ;  /* 0x9f600000ca007fae */ /* 0x0009e2000e9a1010 */
[----:B-1----:R-:W-:-:S05]  /*29950*/  IMAD.WIDE R204, R2, 0x4, R244 ;  /* 0x0000000402cc7825 */ /* 0x002fca00078e02f4 */
[----:B------:R-:W-:Y:S04]  /*29960*/  STL.64 [R1+0x358], R204 ;  /* 0x000358cc01007387 */ /* 0x000fe80000100a00 */
[----:B------:R-:W-:Y:S01]  /*29970*/  LDGSTS.E [R93+-0x60800], desc[UR16][R204.64], !P1 ;  /* 0x9f800000cc5d7fae */ /* 0x000fe2000c9a1010 */
[----:B----4-:R-:W-:-:S05]  /*29980*/  IMAD.WIDE R202, R2, 0x4, R246 ;  /* 0x0000000402ca7825 */ /* 0x010fca00078e02f6 */
[----:B------:R1:W-:Y:S04]  /*29990*/  STL.64 [R1+0x2b0], R202 ;  /* 0x0002b0ca01007387 */ /* 0x0003e80000100a00 */
[----:B------:R1:W-:Y:S01]  /*299a0*/  LDGSTS.E [R201+-0x60600], desc[UR16][R202.64], !P1 ;  /* 0x9fa00000cac97fae */ /* 0x0003e2000c9a1010 */
[----:B--2---:R-:W-:-:S05]  /*299b0*/  IMAD.WIDE R90, R2, 0x4, R90 ;  /* 0x00000004025a7825 */ /* 0x004fca00078e025a */
[----:B------:R2:W-:Y:S01]  /*299c0*/  STL.64 [R1+0x250], R90 ;  /* 0x0002505a01007387 */ /* 0x0005e20000100a00 */
[----:B-1----:R-:W-:-:S05]  /*299d0*/  IMAD.WIDE R202, R2, 0x4, R250 ;  /* 0x0000000402ca7825 */ /* 0x002fca00078e02fa */
[----:B------:R1:W-:Y:S04]  /*299e0*/  STL.64 [R1+0x220], R202 ;  /* 0x000220ca01007387 */ /* 0x0003e80000100a00 */
[----:B------:R-:W4:Y:S04]  /*299f0*/  LDL.LU.64 R214, [R1+0xd58] ;  /* 0x000d580001d67983 */ /* 0x000f280000300a00 */
[----:B------:R-:W4:Y:S04]  /*29a00*/  LDL.LU.64 R216, [R1+0xd50] ;  /* 0x000d500001d87983 */ /* 0x000f280000300a00 */
[----:B------:R-:W1:Y:S04]  /*29a10*/  LDL.LU.64 R218, [R1+0xd48] ;  /* 0x000d480001da7983 */ /* 0x000e680000300a00 */
[----:B------:R-:W4:Y:S04]  /*29a20*/  LDL.LU.64 R220, [R1+0xd40] ;  /* 0x000d400001dc7983 */ /* 0x000f280000300a00 */
[----:B------:R-:W4:Y:S04]  /*29a30*/  LDL.LU.64 R222, [R1+0x580] ;  /* 0x0005800001de7983 */ /* 0x000f280000300a00 */
[----:B------:R-:W4:Y:S04]  /*29a40*/  LDL.LU.64 R224, [R1+0x570] ;  /* 0x0005700001e07983 */ /* 0x000f280000300a00 */
[----:B------:R-:W4:Y:S01]  /*29a50*/  LDL.LU.64 R226, [R1+0x560] ;  /* 0x0005600001e27983 */ /* 0x000f220000300a00 */
[----:B------:R-:W-:-:S03]  /*29a60*/  ISETP.GE.U32.AND P3, PT, R252, 0x7ffffd01, PT ;  /* 0x7ffffd01fc00780c */ /* 0x000fc60003f66070 */
[----:B------:R-:W4:Y:S04]  /*29a70*/  LDL.LU.64 R228, [R1+0x550] ;  /* 0x0005500001e47983 */ /* 0x000f280000300a00 */
[----:B------:R-:W4:Y:S04]  /*29a80*/  LDL.LU.64 R230, [R1+0x540] ;  /* 0x0005400001e67983 */ /* 0x000f280000300a00 */
[----:B------:R-:W4:Y:S04]  /*29a90*/  LDL.LU.64 R232, [R1+0x530] ;  /* 0x0005300001e87983 */ /* 0x000f280000300a00 */
[----:B------:R-:W4:Y:S04]  /*29aa0*/  LDL.LU.64 R234, [R1+0x520] ;  /* 0x0005200001ea7983 */ /* 0x000f280000300a00 */
[----:B------:R-:W4:Y:S04]  /*29ab0*/  LDL.LU.64 R236, [R1+0x510] ;  /* 0x0005100001ec7983 */ /* 0x000f280000300a00 */
[----:B------:R-:W4:Y:S04]  /*29ac0*/  LDL.LU.64 R238, [R1+0x500] ;  /* 0x0005000001ee7983 */ /* 0x000f280000300a00 */
[----:B------:R-:W4:Y:S04]  /*29ad0*/  LDL.LU.64 R240, [R1+0x4f0] ;  /* 0x0004f00001f07983 */ /* 0x000f280000300a00 */
[----:B------:R-:W4:Y:S01]  /*29ae0*/  LDL.LU.64 R242, [R1+0x4e8] ;  /* 0x0004e80001f27983 */ /* 0x000f220000300a00 */
[----:B---3--:R-:W-:Y:S01]  /*29af0*/  VIADD R249, R249, 0x7f ;  /* 0x0000007ff9f97836 */ /* 0x008fe20000000000 */
[----:B------:R-:W-:-:S02]  /*29b00*/  IADD3 R201, PT, PT, R85, -0x282, RZ ;  /* 0xfffffd7e55c97810 */ /* 0x000fc40007ffe0ff */
[----:B------:R3:W-:Y:S01]  /*29b10*/  LDGSTS.E [R93+-0x60400], desc[UR16][R90.64], !P3 ;  /* 0x9fc000005a5d7fae */ /* 0x0007e2000d9a1010 */
[----:B------:R-:W-:-:S03]  /*29b20*/  VIADD R252, R88, 0xfffffd7f ;  /* 0xfffffd7f58fc7836 */ /* 0x000fc60000000000 */
[----:B------:R-:W4:Y:S01]  /*29b30*/  LDL.LU.64 R244, [R1+0x4e0] ;  /* 0x0004e00001f47983 */ /* 0x000f220000300a00 */
[----:B------:R-:W-:Y:S01]  /*29b40*/  ISETP.GT.AND P5, PT, R249, 0x2ff, PT ;  /* 0x000002fff900780c */ /* 0x000fe20003fa4270 */
[----:B---3--:R-:W-:Y:S02]  /*29b50*/  VIADD R93, R84, 0xfffffd7d ;  /* 0xfffffd7d545d7836 */ /* 0x008fe40000000000 */
[----:B------:R-:W3:Y:S04]  /*29b60*/  LDL.LU.64 R84, [R1+0x4d8] ;  /* 0x0004d80001547983 */ /* 0x000ee80000300a00 */
[----:B------:R-:W3:Y:S04]  /*29b70*/  LDL.LU.64 R88, [R1+0x4d0] ;  /* 0x0004d00001587983 */ /* 0x000ee80000300a00 */
[----:B------:R-:W3:Y:S04]  /*29b80*/  LDL.LU.64 R248, [R1+0x4c0] ;  /* 0x0004c00001f87983 */ /* 0x000ee80000300a00 */
[----:B------:R-:W3:Y:S04]  /*29b90*/  LDL.LU.64 R246, [R1+0x4b0] ;  /* 0x0004b00001f67983 */ /* 0x000ee80000300a00 */
[----:B------:R-:W3:Y:S04]  /*29ba0*/  LDL.LU.64 R250, [R1+0x4a0] ;  /* 0x0004a00001fa7983 */ /* 0x000ee80000300a00 */
[----:B--2---:R-:W2:Y:S01]  /*29bb0*/  LDL.LU.64 R90, [R1+0x490] ;  /* 0x00049000015a7983 */ /* 0x004ea20000300a00 */
[----:B------:R-:W-:-:S04]  /*29bc0*/  SEL R0, RZ, 0x4, P6 ;  /* 0x00000004ff007807 */ /* 0x000fc80003000000 */
[----:B------:R-:W-:-:S04]  /*29bd0*/  SEL R0, R0, RZ, P5 ;  /* 0x000000ff00007207 */ /* 0x000fc80002800000 */
[----:B------:R-:W-:Y:S02]  /*29be0*/  ISETP.NE.U32.AND P1, PT, R0, RZ, PT ;  /* 0x000000ff0000720c */ /* 0x000fe40003f25070 */
[----:B------:R-:W-:-:S05]  /*29bf0*/  IADD3 R0, PT, PT, R82, 0x100000, RZ ;  /* 0x0010000052007810 */ /* 0x000fca0007ffe0ff */
[----:B------:R1:W-:Y:S04]  /*29c00*/  LDGSTS.E [R0+-0x60200], desc[UR16][R202.64], !P3 ;  /* 0x9fe00000ca007fae */ /* 0x0003e8000d9a1010 */
[----:B------:R-:W0:Y:S01]  /*29c10*/  LDGDEPBAR ;  /* 0x00000000000079af */ /* 0x000e220000000000 */
[----:B----4-:R-:W-:-:S04]  /*29c20*/  IMAD.WIDE R204, R3, 0x4, R214 ;  /* 0x0000000403cc7825 */ /* 0x010fc800078e02d6 */
[C---:B------:R-:W-:Y:S01]  /*29c30*/  IMAD.WIDE R206, R3.reuse, 0x4, R216 ;  /* 0x0000000403ce7825 */ /* 0x040fe200078e02d8 */
[----:B------:R4:W-:Y:S03]  /*29c40*/  STL.64 [R1+0xdc0], R204 ;  /* 0x000dc0cc01007387 */ /* 0x0009e60000100a00 */
[C---:B-1----:R-:W-:Y:S01]  /*29c50*/  IMAD.WIDE R202, R3.reuse, 0x4, R218 ;  /* 0x0000000403ca7825 */ /* 0x042fe200078e02da */
[----:B------:R1:W-:Y:S04]  /*29c60*/  STL.64 [R1+0xdb8], R206 ;  /* 0x000db8ce01007387 */ /* 0x0003e80000100a00 */
[----:B------:R4:W-:Y:S02]  /*29c70*/  STL.64 [R1+0xdb0], R202 ;  /* 0x000db0ca01007387 */ /* 0x0009e40000100a00 */
[----:B----4-:R-:W-:-:S04]  /*29c80*/  IMAD.WIDE R204, R3, 0x4, R220 ;  /* 0x0000000403cc7825 */ /* 0x010fc800078e02dc */
[C---:B-1----:R-:W-:Y:S01]  /*29c90*/  IMAD.WIDE R206, R3.reuse, 0x4, R222 ;  /* 0x0000000403ce7825 */ /* 0x042fe200078e02de */
        /* <DEDUP_REMOVED lines=20> */
[----:B------:R-:W-:Y:S03]  /*29de0*/  STL.64 [R1+0xd58], R206 ;  /* 0x000d58ce01007387 */ /* 0x000fe60000100a00 */
[C---:B------:R-:W-:Y:S01]  /*29df0*/  IMAD.WIDE R84, R3.reuse, 0x4, R84 ;  /* 0x0000000403547825 */ /* 0x040fe200078e0254 */
[----:B------:R3:W-:Y:S03]  /*29e00*/  STL.64 [R1+0xd50], R202 ;  /* 0x000d50ca01007387 */ /* 0x0007e60000100a00 */
[----:B-1----:R-:W-:-:S05]  /*29e10*/  IMAD.WIDE R204, R3, 0x4, R244 ;  /* 0x0000000403cc7825 */ /* 0x002fca00078e02f4 */
[----:B------:R-:W-:Y:S01]  /*29e20*/  STL.64 [R1+0xd48], R204 ;  /* 0x000d48cc01007387 */ /* 0x000fe20000100a00 */
[----:B---3--:R-:W-:-:S03]  /*29e30*/  IMAD.WIDE R202, R3, 0x4, R88 ;  /* 0x0000000403ca7825 */ /* 0x008fc600078e0258 */
[----:B------:R1:W-:Y:S01]  /*29e40*/  STL.64 [R1+0xd40], R84 ;  /* 0x000d405401007387 */ /* 0x0003e20000100a00 */
[----:B------:R-:W-:-:S03]  /*29e50*/  IMAD.WIDE R88, R3, 0x4, R248 ;  /* 0x0000000403587825 */ /* 0x000fc600078e02f8 */
[----:B------:R3:W-:Y:S04]  /*29e60*/  STL.64 [R1+0xd38], R202 ;  /* 0x000d38ca01007387 */ /* 0x0007e80000100a00 */
[----:B------:R2:W-:Y:S01]  /*29e70*/  STL.64 [R1+0xd30], R88 ;  /* 0x000d305801007387 */ /* 0x0005e20000100a00 */
[----:B-1----:R-:W-:-:S04]  /*29e80*/  IMAD.WIDE R84, R3, 0x4, R246 ;  /* 0x0000000403547825 */ /* 0x002fc800078e02f6 */
[C---:B---3--:R-:W-:Y:S01]  /*29e90*/  IMAD.WIDE R202, R3.reuse, 0x4, R250 ;  /* 0x0000000403ca7825 */ /* 0x048fe200078e02fa */
[----:B------:R1:W-:Y:S03]  /*29ea0*/  STL.64 [R1+0xd28], R84 ;  /* 0x000d285401007387 */ /* 0x0003e60000100a00 */
[C---:B--2---:R-:W-:Y:S01]  /*29eb0*/  IMAD.WIDE R88, R3.reuse, 0x4, R90 ;  /* 0x0000000403587825 */ /* 0x044fe200078e025a */
[----:B------:R2:W-:Y:S03]  /*29ec0*/  STL.64 [R1+0xd20], R202 ;  /* 0x000d20ca01007387 */ /* 0x0005e60000100a00 */
[C---:B-1----:R-:W-:Y:S01]  /*29ed0*/  IMAD.WIDE R84, R3.reuse, 0x4, R86 ;  /* 0x0000000403547825 */ /* 0x042fe200078e0256 */
[----:B--2---:R-:W2:Y:S04]  /*29ee0*/  LDL.LU.64 R202, [R1+0x460] ;  /* 0x0004600001ca7983 */ /* 0x004ea80000300a00 */
[----:B------:R-:W-:Y:S04]  /*29ef0*/  STL.64 [R1+0xd18], R88 ;  /* 0x000d185801007387 */ /* 0x000fe80000100a00 */
[----:B------:R-:W3:Y:S04]  /*29f00*/  LDL.LU.64 R204, [R1+0x450] ;  /* 0x0004500001cc7983 */ /* 0x000ee80000300a00 */
[----:B------:R1:W-:Y:S04]  /*29f10*/  STL.64 [R1+0xd10], R84 ;  /* 0x000d105401007387 */ /* 0x0003e80000100a00 */
[----:B------:R-:W4:Y:S04]  /*29f20*/  LDL.LU.64 R206, [R1+0x440] ;  /* 0x0004400001ce7983 */ /* 0x000f280000300a00 */
[----:B------:R-:W4:Y:S04]  /*29f30*/  LDL.LU.64 R208, [R1+0x430] ;  /* 0x0004300001d07983 */ /* 0x000f280000300a00 */
[----:B------:R-:W4:Y:S01]  /*29f40*/  LDL.LU.64 R250, [R1+0x420] ;  /* 0x0004200001fa7983 */ /* 0x000f220000300a00 */
[----:B-1----:R-:W-:-:S03]  /*29f50*/  IMAD.WIDE R84, R3, 0x4, R198 ;  /* 0x0000000403547825 */ /* 0x002fc600078e02c6 */
        /* <DEDUP_REMOVED lines=19> */
[----:B-1----:R-:W4:Y:S04]  /*2a090*/  LDL.LU.64 R84, [R1+0x308] ;  /* 0x0003080001547983 */ /* 0x002f280000300a00 */
[----:B------:R-:W4:Y:S04]  /*2a0a0*/  LDL.LU.64 R88, [R1+0x300] ;  /* 0x0003000001587983 */ /* 0x000f280000300a00 */
[----:B------:R-:W4:Y:S04]  /*2a0b0*/  LDL.LU.64 R248, [R1+0x2f0] ;  /* 0x0002f00001f87983 */ /* 0x000f280000300a00 */
[----:B------:R-:W4:Y:S04]  /*2a0c0*/  LDL.LU.64 R246, [R1+0x2e8] ;  /* 0x0002e80001f67983 */ /* 0x000f280000300a00 */
[----:B------:R-:W4:Y:S04]  /*2a0d0*/  LDL.LU.64 R90, [R1+0x2d8] ;  /* 0x0002d800015a7983 */ /* 0x000f280000300a00 */
[----:B------:R-:W4:Y:S04]  /*2a0e0*/  LDL.LU.64 R86, [R1+0x2d0] ;  /* 0x0002d00001567983 */ /* 0x000f280000300a00 */
[----:B------:R-:W4:Y:S01]  /*2a0f0*/  LDL.LU.64 R198, [R1+0x2c0] ;  /* 0x0002c00001c67983 */ /* 0x000f220000300a00 */
[----:B--2---:R-:W-:-:S05]  /*2a100*/  IMAD.WIDE R202, R3, 0x4, R202 ;  /* 0x0000000403ca7825 */ /* 0x004fca00078e02ca */
[----:B------:R3:W-:Y:S02]  /*2a110*/  STL.64 [R1+0xd00], R202 ;  /* 0x000d00ca01007387 */ /* 0x0007e40000100a00 */
[----:B---3--:R-:W-:-:S04]  /*2a120*/  IMAD.WIDE R202, R3, 0x4, R204 ;  /* 0x0000000403ca7825 */ /* 0x008fc800078e02cc */
[C---:B----4-:R-:W-:Y:S01]  /*2a130*/  IMAD.WIDE R206, R3.reuse, 0x4, R206 ;  /* 0x0000000403ce7825 */ /* 0x050fe200078e02ce */
[----:B------:R1:W-:Y:S03]  /*2a140*/  STL.64 [R1+0xcf8], R202 ;  /* 0x000cf8ca01007387 */ /* 0x0003e60000100a00 */
[C---:B------:R-:W-:Y:S01]  /*2a150*/  IMAD.WIDE R204, R3.reuse, 0x4, R208 ;  /* 0x0000000403cc7825 */ /* 0x040fe200078e02d0 */
[----:B------:R2:W-:Y:S03]  /*2a160*/  STL.64 [R1+0xcf0], R206 ;  /* 0x000cf0ce01007387 */ /* 0x0005e60000100a00 */
[C---:B-1----:R-:W-:Y:S02]  /*2a170*/  IMAD.WIDE R202, R3.reuse, 0x4, R250 ;  /* 0x0000000403ca7825 */ /* 0x042fe400078e02fa */
[----:B------:R-:W3:Y:S02]  /*2a180*/  LDL.LU.64 R250, [R1+0x2b8] ;  /* 0x0002b80001fa7983 */ /* 0x000ee40000300a00 */
[----:B--2---:R-:W-:-:S02]  /*2a190*/  IMAD.WIDE R206, R3, 0x4, R210 ;  /* 0x0000000403ce7825 */ /* 0x004fc400078e02d2 */
[----:B------:R1:W-:Y:S04]  /*2a1a0*/  STL.64 [R1+0xce8], R204 ;  /* 0x000ce8cc01007387 */ /* 0x0003e80000100a00 */
[----:B------:R2:W-:Y:S04]  /*2a1b0*/  STL.64 [R1+0xce0], R202 ;  /* 0x000ce0ca01007387 */ /* 0x0005e80000100a00 */
[----:B------:R4:W-:Y:S01]  /*2a1c0*/  STL.64 [R1+0xcd8], R206 ;  /* 0x000cd8ce01007387 */ /* 0x0009e20000100a00 */
[----:B-1----:R-:W-:-:S04]  /*2a1d0*/  IMAD.WIDE R204, R3, 0x4, R212 ;  /* 0x0000000403cc7825 */ /* 0x002fc800078e02d4 */
[C---:B--2---:R-:W-:Y:S01]  /*2a1e0*/  IMAD.WIDE R202, R3.reuse, 0x4, R214 ;  /* 0x0000000403ca7825 */ /* 0x044fe200078e02d6 */
[----:B------:R1:W-:Y:S03]  /*2a1f0*/  STL.64 [R1+0xcd0], R204 ;  /* 0x000cd0cc01007387 */ /* 0x0003e60000100a00 */
[C---:B----4-:R-:W-:Y:S01]  /*2a200*/  IMAD.WIDE R206, R3.reuse, 0x4, R216 ;  /* 0x0000000403ce7825 */ /* 0x050fe200078e02d8 */
        /* <DEDUP_REMOVED lines=24> */
[----:B------:R2:W-:Y:S03]  /*2a390*/  STL.64 [R1+0xc80], R202 ;  /* 0x000c80ca01007387 */ /* 0x0005e60000100a00 */
[C---:B------:R-:W-:Y:S01]  /*2a3a0*/  IMAD.WIDE R84, R3.reuse, 0x4, R84 ;  /* 0x0000000403547825 */ /* 0x040fe200078e0254 */
[----:B------:R-:W-:Y:S03]  /*2a3b0*/  STL.64 [R1+0x3d0], R206 ;  /* 0x0003d0ce01007387 */ /* 0x000fe60000100a00 */
[----:B-1----:R-:W-:-:S04]  /*2a3c0*/  IMAD.WIDE R204, R3, 0x4, R242 ;  /* 0x0000000403cc7825 */ /* 0x002fc800078e02f2 */
[C---:B--2---:R-:W-:Y:S01]  /*2a3d0*/  IMAD.WIDE R202, R3.reuse, 0x4, R244 ;  /* 0x0000000403ca7825 */ /* 0x044fe200078e02f4 */
[----:B------:R-:W-:Y:S03]  /*2a3e0*/  STL.64 [R1+0xc78], R204 ;  /* 0x000c78cc01007387 */ /* 0x000fe60000100a00 */
[C---:B------:R-:W-:Y:S01]  /*2a3f0*/  IMAD.WIDE R88, R3.reuse, 0x4, R88 ;  /* 0x0000000403587825 */ /* 0x040fe200078e0258 */
[----:B------:R1:W-:Y:S04]  /*2a400*/  STL.64 [R1+0x3e0], R202 ;  /* 0x0003e0ca01007387 */ /* 0x0003e80000100a00 */
[----:B------:R2:W-:Y:S01]  /*2a410*/  STL.64 [R1+0xc70], R84 ;  /* 0x000c705401007387 */ /* 0x0005e20000100a00 */
[----:B------:R-:W-:-:S03]  /*2a420*/  IMAD.WIDE R86, R3, 0x4, R86 ;  /* 0x0000000403567825 */ /* 0x000fc600078e0256 */
[----:B------:R4:W-:Y:S01]  /*2a430*/  STL.64 [R1+0x3f0], R88 ;  /* 0x0003f05801007387 */ /* 0x0009e20000100a00 */
[----:B-1----:R-:W-:-:S04]  /*2a440*/  IMAD.WIDE R202, R3, 0x4, R248 ;  /* 0x0000000403ca7825 */ /* 0x002fc800078e02f8 */
[C---:B--2---:R-:W-:Y:S01]  /*2a450*/  IMAD.WIDE R84, R3.reuse, 0x4, R246 ;  /* 0x0000000403547825 */ /* 0x044fe200078e02f6 */
[----:B------:R1:W-:Y:S03]  /*2a460*/  STL.64 [R1+0xc68], R202 ;  /* 0x000c68ca01007387 */ /* 0x0003e60000100a00 */
[C---:B----4-:R-:W-:Y:S01]  /*2a470*/  IMAD.WIDE R88, R3.reuse, 0x4, R90 ;  /* 0x0000000403587825 */ /* 0x050fe200078e025a */
[----:B------:R2:W-:Y:S04]  /*2a480*/  STL.64 [R1+0x400], R84 ;  /* 0x0004005401007387 */ /* 0x0005e80000100a00 */
[----:B------:R-:W-:Y:S04]  /*2a490*/  STL.64 [R1+0x410], R88 ;  /* 0x0004105801007387 */ /* 0x000fe80000100a00 */
[----:B-1----:R-:W4:Y:S01]  /*2a4a0*/  LDL.LU.64 R202, [R1+0x2a8] ;  /* 0x0002a80001ca7983 */ /* 0x002f220000300a00 */
[----:B--2---:R-:W-:-:S03]  /*2a4b0*/  IMAD.WIDE R84, R3, 0x4, R198 ;  /* 0x0000000403547825 */ /* 0x004fc600078e02c6 */
[----:B------:R1:W-:Y:S04]  /*2a4c0*/  STL.64 [R1+0x420], R86 ;  /* 0x0004205601007387 */ /* 0x0003e80000100a00 */
[----:B------:R-:W2:Y:S04]  /*2a4d0*/  LDL.LU.64 R248, [R1+0x2a0] ;  /* 0x0002a00001f87983 */ /* 0x000ea80000300a00 */
[----:B------:R3:W-:Y:S04]  /*2a4e0*/  STL.64 [R1+0x430], R84 ;  /* 0x0004305401007387 */ /* 0x0007e80000100a00 */
[----:B------:R-:W2:Y:S04]  /*2a4f0*/  LDL.LU.64 R90, [R1+0x290] ;  /* 0x00029000015a7983 */ /* 0x000ea80000300a00 */
[----:B------:R-:W2:Y:S04]  /*2a500*/  LDL.LU.64 R198, [R1+0x288] ;  /* 0x0002880001c67983 */ /* 0x000ea80000300a00 */
[----:B-1----:R-:W2:Y:S04]  /*2a510*/  LDL.LU.64 R86, [R1+0x278] ;  /* 0x0002780001567983 */ /* 0x002ea80000300a00 */
[----:B------:R-:W2:Y:S04]  /*2a520*/  LDL.LU.64 R204, [R1+0x270] ;  /* 0x0002700001cc7983 */ /* 0x000ea80000300a00 */
[----:B------:R-:W2:Y:S01]  /*2a530*/  LDL.LU.64 R206, [R1+0x260] ;  /* 0x0002600001ce7983 */ /* 0x000ea20000300a00 */
[----:B---3--:R-:W-:-:S05]  /*2a540*/  IMAD.WIDE R84, R3, 0x4, R250 ;  /* 0x0000000403547825 */ /* 0x008fca00078e02fa */
[----:B------:R1:W-:Y:S04]  /*2a550*/  STL.64 [R1+0x440], R84 ;  /* 0x0004405401007387 */ /* 0x0003e80000100a00 */
        /* <DEDUP_REMOVED lines=19> */
[----:B-1----:R-:W3:Y:S04]  /*2a690*/  LDL.LU.64 R84, [R1+0x170] ;  /* 0x0001700001547983 */ /* 0x002ee80000300a00 */
[----:B------:R-:W3:Y:S04]  /*2a6a0*/  LDL.LU.64 R88, [R1+0x168] ;  /* 0x0001680001587983 */ /* 0x000ee80000300a00 */
[----:B------:R-:W3:Y:S04]  /*2a6b0*/  LDL.LU.64 R246, [R1+0x140] ;  /* 0x0001400001f67983 */ /* 0x000ee80000300a00 */
[----:B------:R-:W3:Y:S01]  /*2a6c0*/  LDL.LU.64 R250, [R1+0x138] ;  /* 0x0001380001fa7983 */ /* 0x000ee20000300a00 */
[----:B----4-:R-:W-:-:S05]  /*2a6d0*/  IMAD.WIDE R202, R3, 0x4, R202 ;  /* 0x0000000403ca7825 */ /* 0x010fca00078e02ca */
[----:B------:R1:W-:Y:S01]  /*2a6e0*/  STL.64 [R1+0x450], R202 ;  /* 0x000450ca01007387 */ /* 0x0003e20000100a00 */
[----:B--2---:R-:W-:-:S04]  /*2a6f0*/  IMAD.WIDE R248, R3, 0x4, R248 ;  /* 0x0000000403f87825 */ /* 0x004fc800078e02f8 */
[C---:B------:R-:W-:Y:S01]  /*2a700*/  IMAD.WIDE R90, R3.reuse, 0x4, R90 ;  /* 0x00000004035a7825 */ /* 0x040fe200078e025a */
[----:B-1----:R-:W2:Y:S03]  /*2a710*/  LDL.LU.64 R202, [R1+0x1338] ;  /* 0x0013380001ca7983 */ /* 0x002ea60000300a00 */
[C---:B------:R-:W-:Y:S01]  /*2a720*/  IMAD.WIDE R198, R3.reuse, 0x4, R198 ;  /* 0x0000000403c67825 */ /* 0x040fe200078e02c6 */
[----:B------:R1:W-:Y:S03]  /*2a730*/  STL.64 [R1+0x460], R248 ;  /* 0x000460f801007387 */ /* 0x0003e60000100a00 */
[C---:B------:R-:W-:Y:S01]  /*2a740*/  IMAD.WIDE R86, R3.reuse, 0x4, R86 ;  /* 0x0000000403567825 */ /* 0x040fe200078e0256 */
[----:B-1----:R-:W4:Y:S04]  /*2a750*/  LDL.LU.64 R248, [R1+0x1330] ;  /* 0x0013300001f87983 */ /* 0x002f280000300a00 */
[----:B------:R1:W-:Y:S04]  /*2a760*/  STL.64 [R1+0x470], R90 ;  /* 0x0004705a01007387 */ /* 0x0003e80000100a00 */
[----:B-1----:R-:W2:Y:S04]  /*2a770*/  LDL.LU.64 R90, [R1+0x1328] ;  /* 0x00132800015a7983 */ /* 0x002ea80000300a00 */
[----:B------:R1:W-:Y:S04]  /*2a780*/  STL.64 [R1+0x480], R198 ;  /* 0x000480c601007387 */ /* 0x0003e80000100a00 */
[----:B-1----:R-:W4:Y:S04]  /*2a790*/  LDL.LU.64 R198, [R1+0x1320] ;  /* 0x0013200001c67983 */ /* 0x002f280000300a00 */
[----:B------:R1:W-:Y:S04]  /*2a7a0*/  STL.64 [R1+0x490], R86 ;  /* 0x0004905601007387 */ /* 0x0003e80000100a00 */
[----:B-1----:R-:W4:Y:S01]  /*2a7b0*/  LDL.LU.64 R86, [R1+0x118] ;  /* 0x0001180001567983 */ /* 0x002f220000300a00 */
[----:B------:R-:W-:-:S05]  /*2a7c0*/  IMAD.WIDE R204, R3, 0x4, R204 ;  /* 0x0000000403cc7825 */ /* 0x000fca00078e02cc */
[----:B------:R1:W-:Y:S02]  /*2a7d0*/  STL.64 [R1+0x4a0], R204 ;  /* 0x0004a0cc01007387 */ /* 0x0003e40000100a00 */
[----:B-1----:R-:W-:-:S05]  /*2a7e0*/  IMAD.WIDE R204, R3, 0x4, R206 ;  /* 0x0000000403cc7825 */ /* 0x002fca00078e02ce */
[----:B------:R1:W-:Y:S01]  /*2a7f0*/  STL.64 [R1+0x4b0], R204 ;  /* 0x0004b0cc01007387 */ /* 0x0003e20000100a00 */
[----:B---3--:R-:W-:-:S04]  /*2a800*/  IMAD.WIDE R206, R3, 0x4, R208 ;  /* 0x0000000403ce7825 */ /* 0x008fc800078e02d0 */
[C---:B-1----:R-:W-:Y:S01]  /*2a810*/  IMAD.WIDE R204, R3.reuse, 0x4, R210 ;  /* 0x0000000403cc7825 */ /* 0x042fe200078e02d2 */
[----:B------:R1:W-:Y:S03]  /*2a820*/  STL.64 [R1+0x4c0], R206 ;  /* 0x0004c0ce01007387 */ /* 0x0003e60000100a00 */
[C---:B------:R-:W-:Y:S01]  /*2a830*/  IMAD.WIDE R208, R3.reuse, 0x4, R212 ;  /* 0x0000000403d07825 */ /* 0x040fe200078e02d4 */
[----:B------:R3:W-:Y:S04]  /*2a840*/  STL.64 [R1+0x4d0], R204 ;  /* 0x0004d0cc01007387 */ /* 0x0007e80000100a00 */
[----:B------:R3:W-:Y:S01]  /*2a850*/  STL.64 [R1+0x4e0], R208 ;  /* 0x0004e0d001007387 */ /* 0x0007e20000100a00 */
[----:B-1----:R-:W-:-:S04]  /*2a860*/  IMAD.WIDE R206, R3, 0x4, R214 ;  /* 0x0000000403ce7825 */ /* 0x002fc800078e02d6 */
[C---:B---3--:R-:W-:Y:S01]  /*2a870*/  IMAD.WIDE R204, R3.reuse, 0x4, R216 ;  /* 0x0000000403cc7825 */ /* 0x048fe200078e02d8 */
        /* <DEDUP_REMOVED lines=26> */
[----:B------:R3:W-:Y:S03]  /*2aa20*/  STL.64 [R1+0xc10], R204 ;  /* 0x000c10cc01007387 */ /* 0x0007e60000100a00 */
[C---:B------:R-:W-:Y:S01]  /*2aa30*/  IMAD.WIDE R88, R3.reuse, 0x4, R88 ;  /* 0x0000000403587825 */ /* 0x040fe200078e0258 */
[----:B------:R-:W-:Y:S03]  /*2aa40*/  STL.64 [R1+0xc08], R208 ;  /* 0x000c08d001007387 */ /* 0x000fe60000100a00 */
[----:B-1----:R-:W-:-:S04]  /*2aa50*/  IMAD.WIDE R206, R3, 0x4, R244 ;  /* 0x0000000403ce7825 */ /* 0x002fc800078e02f4 */
[C---:B---3--:R-:W-:Y:S01]  /*2aa60*/  IMAD.WIDE R204, R3.reuse, 0x4, R84 ;  /* 0x0000000403cc7825 */ /* 0x048fe200078e0254 */
[----:B------:R-:W-:Y:S03]  /*2aa70*/  STL.64 [R1+0xc00], R206 ;  /* 0x000c00ce01007387 */ /* 0x000fe60000100a00 */
[C---:B------:R-:W-:Y:S01]  /*2aa80*/  IMAD.WIDE R84, R3.reuse, 0x4, R246 ;  /* 0x0000000403547825 */ /* 0x040fe200078e02f6 */
[----:B------:R1:W-:Y:S04]  /*2aa90*/  STL.64 [R1+0xbf8], R204 ;  /* 0x000bf8cc01007387 */ /* 0x0003e80000100a00 */
[----:B------:R-:W-:Y:S04]  /*2aaa0*/  STL.64 [R1+0xbf0], R88 ;  /* 0x000bf05801007387 */ /* 0x000fe80000100a00 */
[----:B------:R2:W-:Y:S01]  /*2aab0*/  STL.64 [R1+0xbe8], R84 ;  /* 0x000be85401007387 */ /* 0x0005e20000100a00 */
[----:B-1----:R-:W-:-:S05]  /*2aac0*/  IMAD.WIDE R204, R3, 0x4, R250 ;  /* 0x0000000403cc7825 */ /* 0x002fca00078e02fa */
[----:B------:R-:W-:Y:S01]  /*2aad0*/  STL.64 [R1+0xbe0], R204 ;  /* 0x000be0cc01007387 */ /* 0x000fe20000100a00 */
[----:B--2---:R-:W-:-:S04]  /*2aae0*/  IMAD.WIDE R84, R3, 0x4, R90 ;  /* 0x0000000403547825 */ /* 0x004fc800078e025a */
[C---:B----4-:R-:W-:Y:S02]  /*2aaf0*/  IMAD.WIDE R88, R3.reuse, 0x4, R198 ;  /* 0x0000000403587825 */ /* 0x050fe400078e02c6 */
[----:B------:R-:W2:Y:S04]  /*2ab00*/  LDL.LU.64 R198, [R1+0x110] ;  /* 0x0001100001c67983 */ /* 0x000ea80000300a00 */
[----:B------:R1:W-:Y:S04]  /*2ab10*/  STL.64 [R1+0xbd8], R88 ;  /* 0x000bd85801007387 */ /* 0x0003e80000100a00 */
[----:B------:R-:W3:Y:S04]  /*2ab20*/  LDL.LU.64 R90, [R1+0x108] ;  /* 0x00010800015a7983 */ /* 0x000ee80000300a00 */
[----:B------:R4:W-:Y:S01]  /*2ab30*/  STL.64 [R1+0xbd0], R84 ;  /* 0x000bd05401007387 */ /* 0x0009e20000100a00 */
[----:B-1----:R-:W-:-:S03]  /*2ab40*/  IMAD.WIDE R88, R3, 0x4, R248 ;  /* 0x0000000403587825 */ /* 0x002fc600078e02f8 */
[----:B------:R-:W3:Y:S04]  /*2ab50*/  LDL.LU.64 R204, [R1+0x100] ;  /* 0x0001000001cc7983 */ /* 0x000ee80000300a00 */
[----:B------:R-:W-:Y:S01]  /*2ab60*/  STL.64 [R1+0xbc8], R88 ;  /* 0x000bc85801007387 */ /* 0x000fe20000100a00 */
[----:B----4-:R-:W-:-:S03]  /*2ab70*/  IMAD.WIDE R84, R3, 0x4, R86 ;  /* 0x0000000403547825 */ /* 0x010fc600078e0256 */
        /* <DEDUP_REMOVED lines=28> */
[----:B------:R1:W-:Y:S01]  /*2ad40*/  STL.64 [R1+0xbb8], R198 ;  /* 0x000bb8c601007387 */ /* 0x0003e20000100a00 */
[----:B---3--:R-:W-:-:S04]  /*2ad50*/  IMAD.WIDE R90, R3, 0x4, R90 ;  /* 0x00000004035a7825 */ /* 0x008fc800078e025a */
[C---:B------:R-:W-:Y:S01]  /*2ad60*/  IMAD.WIDE R204, R3.reuse, 0x4, R204 ;  /* 0x0000000403cc7825 */ /* 0x040fe200078e02cc */
[----:B-1----:R-:W2:Y:S04]  /*2ad70*/  LDL.LU.64 R198, [R1+0x18] ;  /* 0x0000180001c67983 */ /* 0x002ea80000300a00 */
[----:B------:R1:W-:Y:S01]  /*2ad80*/  STL.64 [R1+0xbb0], R90 ;  /* 0x000bb05a01007387 */ /* 0x0003e20000100a00 */
[----:B----4-:R-:W-:-:S04]  /*2ad90*/  IMAD.WIDE R206, R3, 0x4, R206 ;  /* 0x0000000403ce7825 */ /* 0x010fc800078e02ce */
[C---:B------:R-:W-:Y:S01]  /*2ada0*/  IMAD.WIDE R208, R3.reuse, 0x4, R208 ;  /* 0x0000000403d07825 */ /* 0x040fe200078e02d0 */
[----:B-1----:R-:W3:Y:S03]  /*2adb0*/  LDL.LU.64 R90, [R1+0x10] ;  /* 0x00001000015a7983 */ /* 0x002ee60000300a00 */
[C---:B------:R-:W-:Y:S01]  /*2adc0*/  IMAD.WIDE R210, R3.reuse, 0x4, R210 ;  /* 0x0000000403d27825 */ /* 0x040fe200078e02d2 */
[----:B------:R1:W-:Y:S03]  /*2add0*/  STL.64 [R1+0xba8], R204 ;  /* 0x000ba8cc01007387 */ /* 0x0003e60000100a00 */
[----:B------:R-:W-:-:S04]  /*2ade0*/  IMAD.WIDE R212, R3, 0x4, R212 ;  /* 0x0000000403d47825 */ /* 0x000fc800078e02d4 */
[C---:B------:R-:W-:Y:S01]  /*2adf0*/  IMAD.WIDE R214, R3.reuse, 0x4, R214 ;  /* 0x0000000403d67825 */ /* 0x040fe200078e02d6 */
[----:B-1----:R-:W4:Y:S04]  /*2ae00*/  LDL.LU.64 R204, [R1+0x1318] ;  /* 0x0013180001cc7983 */ /* 0x002f280000300a00 */
[----:B------:R1:W-:Y:S01]  /*2ae10*/  STL.64 [R1+0xba0], R206 ;  /* 0x000ba0ce01007387 */ /* 0x0003e20000100a00 */
[----:B------:R-:W-:-:S04]  /*2ae20*/  IMAD.WIDE R216, R3, 0x4, R216 ;  /* 0x0000000403d87825 */ /* 0x000fc800078e02d8 */
[C---:B------:R-:W-:Y:S01]  /*2ae30*/  IMAD.WIDE R218, R3.reuse, 0x4, R218 ;  /* 0x0000000403da7825 */ /* 0x040fe200078e02da */
[----:B-1----:R-:W2:Y:S04]  /*2ae40*/  LDL.LU.64 R206, [R1+0x1310] ;  /* 0x0013100001ce7983 */ /* 0x002ea80000300a00 */
[----:B------:R1:W-:Y:S01]  /*2ae50*/  STL.64 [R1+0xb98], R208 ;  /* 0x000b98d001007387 */ /* 0x0003e20000100a00 */
[----:B------:R-:W-:-:S03]  /*2ae60*/  IMAD.WIDE R220, R3, 0x4, R220 ;  /* 0x0000000403dc7825 */ /* 0x000fc600078e02dc */
        /* <DEDUP_REMOVED lines=12> */
[----:B-1----:R-:W3:Y:S04]  /*2af30*/  LDL.LU.64 R216, [R1+0x12e8] ;  /* 0x0012e80001d87983 */ /* 0x002ee80000300a00 */
[----:B------:R1:W-:Y:S01]  /*2af40*/  STL.64 [R1+0xb70], R218 ;  /* 0x000b70da01007387 */ /* 0x0003e20000100a00 */
[----:B------:R-:W-:-:S03]  /*2af50*/  IMAD.WIDE R230, R3, 0x4, R230 ;  /* 0x0000000403e67825 */ /* 0x000fc600078e02e6 */
[----:B-1----:R-:W4:Y:S04]  /*2af60*/  LDL.LU.64 R218, [R1+0x12e0] ;  /* 0x0012e00001da7983 */ /* 0x002f280000300a00 */
        /* <DEDUP_REMOVED lines=33> */
[----:B------:R1:W-:Y:S04]  /*2b180*/  STL.64 [R1+0x720], R242 ;  /* 0x000720f201007387 */ /* 0x0003e80000100a00 */
        /* <DEDUP_REMOVED lines=10> */
[----:B-1----:R-:W4:Y:S01]  /*2b230*/  LDL.LU.64 R250, [R1+0x1258] ;  /* 0x0012580001fa7983 */ /* 0x002f220000300a00 */
[----:B------:R-:W-:-:S04]  /*2b240*/  IMAD.WIDE R86, R3, 0x4, R86 ;  /* 0x0000000403567825 */ /* 0x000fc800078e0256 */
[C---:B------:R-:W-:Y:S01]  /*2b250*/  IMAD.WIDE R248, R3.reuse, 0x4, R248 ;  /* 0x0000000403f87825 */ /* 0x040fe200078e02f8 */
[----:B------:R1:W-:Y:S03]  /*2b260*/  STL.64 [R1+0x6f0], R86 ;  /* 0x0006f05601007387 */ /* 0x0003e60000100a00 */
[----:B--2---:R-:W-:-:S04]  /*2b270*/  IMAD.WIDE R198, R3, 0x4, R198 ;  /* 0x0000000403c67825 */ /* 0x004fc800078e02c6 */
[C---:B---3--:R-:W-:Y:S01]  /*2b280*/  IMAD.WIDE R90, R3.reuse, 0x4, R90 ;  /* 0x00000004035a7825 */ /* 0x048fe200078e025a */
[----:B-1----:R-:W2:Y:S04]  /*2b290*/  LDL.LU.64 R86, [R1+0x1250] ;  /* 0x0012500001567983 */ /* 0x002ea80000300a00 */
[----:B------:R1:W-:Y:S04]  /*2b2a0*/  STL.64 [R1+0x6e8], R248 ;  /* 0x0006e8f801007387 */ /* 0x0003e80000100a00 */
[----:B-1----:R-:W3:Y:S01]  /*2b2b0*/  LDL.LU.64 R248, [R1+0x1248] ;  /* 0x0012480001f87983 */ /* 0x002ee20000300a00 */
[----:B----4-:R-:W-:-:S04]  /*2b2c0*/  IMAD.WIDE R88, R3, 0x4, R88 ;  /* 0x0000000403587825 */ /* 0x010fc800078e0258 */
[----:B------:R-:W-:-:S05]  /*2b2d0*/  IMAD.WIDE R250, R3, 0x4, R250 ;  /* 0x0000000403fa7825 */ /* 0x000fca00078e02fa */
[----:B------:R1:W-:Y:S04]  /*2b2e0*/  STL.64 [R1+0x6e0], R250 ;  /* 0x0006e0fa01007387 */ /* 0x0003e80000100a00 */
[----:B-1----:R-:W4:Y:S04]  /*2b2f0*/  LDL.LU.64 R250, [R1+0x1240] ;  /* 0x0012400001fa7983 */ /* 0x002f280000300a00 */
[----:B------:R1:W-:Y:S04]  /*2b300*/  STL.64 [R1+0x6d8], R88 ;  /* 0x0006d85801007387 */ /* 0x0003e80000100a00 */
[----:B-1----:R-:W2:Y:S04]  /*2b310*/  LDL.LU.64 R88, [R1+0x1238] ;  /* 0x0012380001587983 */ /* 0x002ea80000300a00 */
[----:B------:R1:W-:Y:S04]  /*2b320*/  STL.64 [R1+0x6d0], R198 ;  /* 0x0006d0c601007387 */ /* 0x0003e80000100a00 */
[----:B-1----:R-:W2:Y:S04]  /*2b330*/  LDL.LU.64 R198, [R1+0x1230] ;  /* 0x0012300001c67983 */ /* 0x002ea80000300a00 */
[----:B------:R1:W-:Y:S04]  /*2b340*/  STL.64 [R1+0x6c8], R90 ;  /* 0x0006c85a01007387 */ /* 0x0003e80000100a00 */
[----:B-1----:R-:W2:Y:S01]  /*2b350*/  LDL.LU.64 R90, [R1+0x1228] ;  /* 0x00122800015a7983 */ /* 0x002ea20000300a00 */
[----:B---3--:R-:W-:-:S04]  /*2b360*/  IMAD.WIDE R248, R3, 0x4, R248 ;  /* 0x0000000403f87825 */ /* 0x008fc800078e02f8 */
[----:B------:R-:W-:-:S04]  /*2b370*/  IMAD.WIDE R246, R3, 0x4, R246 ;  /* 0x0000000403f67825 */ /* 0x000fc800078e02f6 */
[----:B------:R-:W-:-:S04]  /*2b380*/  IMAD.WIDE R244, R3, 0x4, R244 ;  /* 0x0000000403f47825 */ /* 0x000fc800078e02f4 */
[----:B------:R-:W-:-:S04]  /*2b390*/  IMAD.WIDE R242, R2, 0x4, R242 ;  /* 0x0000000402f27825 */ /* 0x000fc800078e02f2 */
[----:B------:R-:W-:-:S04]  /*2b3a0*/  IMAD.WIDE R240, R2, 0x4, R240 ;  /* 0x0000000402f07825 */ /* 0x000fc800078e02f0 */
[----:B----4-:R-:W-:-:S04]  /*2b3b0*/  IMAD.WIDE R250, R3, 0x4, R250 ;  /* 0x0000000403fa7825 */ /* 0x010fc800078e02fa */
[----:B--2---:R-:W-:-:S04]  /*2b3c0*/  IMAD.WIDE R198, R3, 0x4, R198 ;  /* 0x0000000403c67825 */ /* 0x004fc800078e02c6 */
[----:B------:R-:W-:-:S05]  /*2b3d0*/  IMAD.WIDE R90, R3, 0x4, R90 ;  /* 0x00000004035a7825 */ /* 0x000fca00078e025a */
[----:B------:R1:W-:Y:S04]  /*2b3e0*/  STL.64 [R1+0x6c0], R90 ;  /* 0x0006c05a01007387 */ /* 0x0003e80000100a00 */
[----:B-1----:R-:W2:Y:S04]  /*2b3f0*/  LDL.LU.64 R90, [R1+0x1220] ;  /* 0x00122000015a7983 */ /* 0x002ea80000300a00 */
[----:B------:R1:W-:Y:S04]  /*2b400*/  STL.64 [R1+0x6b8], R198 ;  /* 0x0006b8c601007387 */ /* 0x0003e80000100a00 */
[----:B-1----:R-:W3:Y:S04]  /*2b410*/  LDL.LU.64 R198, [R1+0x1218] ;  /* 0x0012180001c67983 */ /* 0x002ee80000300a00 */
[----:B------:R1:W-:Y:S04]  /*2b420*/  STL.64 [R1+0x6b0], R250 ;  /* 0x0006b0fa01007387 */ /* 0x0003e80000100a00 */
[----:B------:R4:W-:Y:S04]  /*2b430*/  STL.64 [R1+0x6a8], R248 ;  /* 0x0006a8f801007387 */ /* 0x0009e80000100a00 */
[----:B------:R4:W-:Y:S01]  /*2b440*/  STL.64 [R1+0x6a0], R246 ;  /* 0x0006a0f601007387 */ /* 0x0009e20000100a00 */
[----:B-1----:R-:W-:-:S03]  /*2b450*/  IMAD.WIDE R250, R2, 0x4, R238 ;  /* 0x0000000402fa7825 */ /* 0x002fc600078e02ee */
[----:B------:R-:W-:Y:S04]  /*2b460*/  STL.64 [R1+0x698], R244 ;  /* 0x000698f401007387 */ /* 0x000fe80000100a00 */
[----:B------:R-:W-:Y:S04]  /*2b470*/  STL.64 [R1+0x680], R250 ;  /* 0x000680fa01007387 */ /* 0x000fe80000100a00 */
[----:B------:R-:W-:Y:S04]  /*2b480*/  STL.64 [R1+0x690], R242 ;  /* 0x000690f201007387 */ /* 0x000fe80000100a00 */
[----:B------:R-:W-:Y:S04]  /*2b490*/  STL.64 [R1+0x688], R240 ;  /* 0x000688f001007387 */ /* 0x000fe80000100a00 */
[----:B----4-:R-:W2:Y:S04]  /*2b4a0*/  LDL.64 R248, [R1+0xdc0] ;  /* 0x000dc00001f87983 */ /* 0x010ea80000100a00 */
[----:B------:R-:W4:Y:S04]  /*2b4b0*/  LDL.64 R246, [R1+0xd80] ;  /* 0x000d800001f67983 */ /* 0x000f280000100a00 */
[----:B------:R-:W4:Y:S04]  /*2b4c0*/  LDL.64 R238, [R1+0xd40] ;  /* 0x000d400001ee7983 */ /* 0x000f280000100a00 */
[----:B------:R-:W-:Y:S04]  /*2b4d0*/  STL.64 [R1+0x16c8], R54 ;  /* 0x0016c83601007387 */ /* 0x000fe80000100a00 */
        /* <DEDUP_REMOVED lines=24> */
[----:B------:R1:W-:Y:S04]  /*2b660*/  STL.64 [R1+0x1600], R4 ;  /* 0x0016000401007387 */ /* 0x0003e80000100a00 */
[----:B---3--:R-:W-:Y:S04]  /*2b670*/  STL.64 [R1+0x1218], R198 ;  /* 0x001218c601007387 */ /* 0x008fe80000100a00 */
[----:B-1----:R-:W3:Y:S04]  /*2b680*/  LDL.64 R4, [R1+0xd00] ;  /* 0x000d000001047983 */ /* 0x002ee80000100a00 */
[----:B------:R-:W3:Y:S04]  /*2b690*/  LDL.64 R6, [R1+0x3b0] ;  /* 0x0003b00001067983 */ /* 0x000ee80000100a00 */
[----:B------:R-:W3:Y:S04]  /*2b6a0*/  LDL.64 R8, [R1+0x3f0] ;  /* 0x0003f00001087983 */ /* 0x000ee80000100a00 */
[----:B------:R-:W3:Y:S04]  /*2b6b0*/  LDL.64 R10, [R1+0x460] ;  /* 0x00046000010a7983 */ /* 0x000ee80000100a00 */
[----:B------:R-:W3:Y:S04]  /*2b6c0*/  LDL.64 R12, [R1+0x4e0] ;  /* 0x0004e000010c7983 */ /* 0x000ee80000100a00 */
[----:B------:R-:W3:Y:S04]  /*2b6d0*/  LDL.64 R14, [R1+0xc40] ;  /* 0x000c4000010e7983 */ /* 0x000ee80000100a00 */
[----:B------:R-:W3:Y:S04]  /*2b6e0*/  LDL.64 R16, [R1+0xc00] ;  /* 0x000c000001107983 */ /* 0x000ee80000100a00 */
[----:B------:R-:W3:Y:S04]  /*2b6f0*/  LDL.64 R18, [R1+0xbc0] ;  /* 0x000bc00001127983 */ /* 0x000ee80000100a00 */
[----:B--2---:R-:W-:Y:S04]  /*2b700*/  LDGSTS.E [R91+0x20000], desc[UR16][R248.64], P4 ;  /* 0x20000000f85b7fae */ /* 0x004fe8000a1a1010 */
[----:B------:R-:W2:Y:S04]  /*2b710*/  LDL.64 R20, [R1+0xb80] ;  /* 0x000b800001147983 */ /* 0x000ea80000100a00 */
[----:B------:R-:W2:Y:S04]  /*2b720*/  LDL.64 R22, [R1+0xb40] ;  /* 0x000b400001167983 */ /* 0x000ea80000100a00 */
[----:B------:R-:W2:Y:S04]  /*2b730*/  LDL.64 R248, [R1+0xcc0] ;  /* 0x000cc00001f87983 */ /* 0x000ea80000100a00 */
[----:B------:R-:W2:Y:S04]  /*2b740*/  LDL.64 R24, [R1+0x710] ;  /* 0x0007100001187983 */ /* 0x000ea80000100a00 */
[----:B------:R-:W2:Y:S04]  /*2b750*/  LDL.64 R26, [R1+0x6d0] ;  /* 0x0006d000011a7983 */ /* 0x000ea80000100a00 */
[----:B------:R-:W2:Y:S04]  /*2b760*/  LDL.64 R28, [R1+0xdb8] ;  /* 0x000db800011c7983 */ /* 0x000ea80000100a00 */
[----:B----4-:R-:W-:Y:S04]  /*2b770*/  LDGSTS.E [R91+0x20400], desc[UR16][R246.64], P4 ;  /* 0x20400000f65b7fae */ /* 0x010fe8000a1a1010 */
[----:B------:R-:W4:Y:S04]  /*2b780*/  LDL.64 R30, [R1+0xd78] ;  /* 0x000d7800011e7983 */ /* 0x000f280000100a00 */
        /* <DEDUP_REMOVED lines=12> */
[----:B------:R-:W-:Y:S04]  /*2b850*/  LDGSTS.E [R91+0x20800], desc[UR16][R238.64], P4 ;  /* 0x20800000ee5b7fae */ /* 0x000fe8000a1a1010 */
[----:B------:R-:W4:Y:S04]  /*2b860*/  LDL.64 R54, [R1+0x708] ;  /* 0x0007080001367983 */ /* 0x000f280000100a00 */
[----:B------:R-:W4:Y:S04]  /*2b870*/  LDL.64 R238, [R1+0x6c8] ;  /* 0x0006c80001ee7983 */ /* 0x000f280000100a00 */
[----:B---3--:R-:W-:Y:S04]  /*2b880*/  LDGSTS.E [R91+0x20c00], desc[UR16][R4.64], P4 ;  /* 0x20c00000045b7fae */ /* 0x008fe8000a1a1010 */
[----:B--2---:R-:W-:Y:S04]  /*2b890*/  LDGSTS.E [R91+0x21000], desc[UR16][R248.64], P4 ;  /* 0x21000000f85b7fae */ /* 0x004fe8000a1a1010 */
[----:B------:R-:W-:Y:S04]  /*2b8a0*/  LDGSTS.E [R91+0x21400], desc[UR16][R6.64], P4 ;  /* 0x21400000065b7fae */ /* 0x000fe8000a1a1010 */
[----:B------:R-:W-:Y:S04]  /*2b8b0*/  LDGSTS.E [R91+0x21800], desc[UR16][R8.64], P4 ;  /* 0x21800000085b7fae */ /* 0x000fe8000a1a1010 */
[----:B------:R-:W2:Y:S04]  /*2b8c0*/  LDL.64 R248, [R1+0xdb0] ;  /* 0x000db00001f87983 */ /* 0x000ea80000100a00 */
        /* <DEDUP_REMOVED lines=10> */
[----:B----4-:R-:W-:Y:S04]  /*2b970*/  LDGSTS.E [R90+0x20480], desc[UR16][R30.64], P4 ;  /* 0x204800001e5a7fae */ /* 0x010fe8000a1a1010 */
[----:B------:R-:W-:Y:S04]  /*2b980*/  LDGSTS.E [R90+0x20880], desc[UR16][R246.64], P4 ;  /* 0x20880000f65a7fae */ /* 0x000fe8000a1a1010 */
[----:B------:R-:W-:Y:S04]  /*2b990*/  LDGSTS.E [R90+0x20c80], desc[UR16][R32.64], P4 ;  /* 0x20c80000205a7fae */ /* 0x000fe8000a1a1010 */
[----:B------:R-:W-:Y:S04]  /*2b9a0*/  LDGSTS.E [R90+0x21080], desc[UR16][R34.64], P4 ;  /* 0x21080000225a7fae */ /* 0x000fe8000a1a1010 */
[----:B------:R-:W3:Y:S04]  /*2b9b0*/  LDL.64 R246, [R1+0xd70] ;  /* 0x000d700001f67983 */ /* 0x000ee80000100a00 */
        /* <DEDUP_REMOVED lines=41> */
[----:B--2---:R-:W-:Y:S04]  /*2bc50*/  LDGSTS.E [R89+0x20100], desc[UR16][R248.64], P4 ;  /* 0x20100000f8597fae */ /* 0x004fe8000a1a1010 */
[----:B------:R-:W2:Y:S04]  /*2bc60*/  LDL.64 R248, [R1+0x6c0] ;  /* 0x0006c00001f87983 */ /* 0x000ea80000100a00 */
[----:B---3--:R-:W-:Y:S04]  /*2bc70*/  LDGSTS.E [R89+0x20500], desc[UR16][R246.64], P4 ;  /* 0x20500000f6597fae */ /* 0x008fe8000a1a1010 */
[----:B------:R-:W3:Y:S04]  /*2bc80*/  LDL.64 R246, [R1+0x6b8] ;  /* 0x0006b80001f67983 */ /* 0x000ee80000100a00 */
        /* <DEDUP_REMOVED lines=42> */
[----:B---3--:R-:W-:Y:S04]  /*2bf30*/  LDGSTS.E [R88+0x23d80], desc[UR16][R246.64], P4 ;  /* 0x23d80000f6587fae */ /* 0x008fe8000a1a1010 */
[----:B------:R-:W3:Y:S04]  /*2bf40*/  LDL.64 R52, [R1+0xd60] ;  /* 0x000d600001347983 */ /* 0x000ee80000100a00 */
        /* <DEDUP_REMOVED lines=47> */
[----:B------:R1:W-:Y:S04]  /*2c240*/  STL.64 [R1+0x15f8], R88 ;  /* 0x0015f85801007387 */ /* 0x0003e80000100a00 */
[----:B------:R-:W-:Y:S04]  /*2c250*/  LDGSTS.E [R86+0x22e80], desc[UR16][R50.64], P4 ;  /* 0x22e8000032567fae */ /* 0x000fe8000a1a1010 */
[----:B------:R-:W4:Y:S04]  /*2c260*/  LDL.64 R48, [R1+0xd50] ;  /* 0x000d500001307983 */ /* 0x000f280000100a00 */
[----:B------:R-:W3:Y:S04]  /*2c270*/  LDL.64 R46, [R1+0xd10] ;  /* 0x000d1000012e7983 */ /* 0x000ee80000100a00 */
[----:B------:R-:W3:Y:S04]  /*2c280*/  LDL.64 R50, [R1+0xd90] ;  /* 0x000d900001327983 */ /* 0x000ee80000100a00 */
        /* <DEDUP_REMOVED lines=20> */
[----:B------:R-:W-:Y:S04]  /*2c3d0*/  LDGSTS.E [R86+0x23680], desc[UR16][R246.64], P4 ;  /* 0x23680000f6567fae */ /* 0x000fe8000a1a1010 */
[----:B------:R-:W4:Y:S04]  /*2c3e0*/  LDL.64 R6, [R1+0x450] ;  /* 0x0004500001067983 */ /* 0x000f280000100a00 */
[----:B------:R-:W4:Y:S04]  /*2c3f0*/  LDL.64 R4, [R1+0x4d0] ;  /* 0x0004d00001047983 */ /* 0x000f280000100a00 */
[----:B------:R-:W4:Y:S04]  /*2c400*/  LDL.64 R198, [R1+0xc48] ;  /* 0x000c480001c67983 */ /* 0x000f280000100a00 */
[----:B------:R-:W4:Y:S04]  /*2c410*/  LDL.64 R238, [R1+0xc08] ;  /* 0x000c080001ee7983 */ /* 0x000f280000100a00 */
[----:B------:R-:W4:Y:S04]  /*2c420*/  LDL.64 R246, [R1+0xbc8] ;  /* 0x000bc80001f67983 */ /* 0x000f280000100a00 */
[----:B--2---:R-:W-:Y:S04]  /*2c430*/  LDGSTS.E [R86+0x23a80], desc[UR16][R248.64], P4 ;  /* 0x23a80000f8567fae */ /* 0x004fe8000a1a1010 */
[----:B------:R-:W-:Y:S04]  /*2c440*/  LDGSTS.E [R86+0x23e80], desc[UR16][R90.64], P4 ;  /* 0x23e800005a567fae */ /* 0x000fe8000a1a1010 */
[----:B------:R-:W2:Y:S04]  /*2c450*/  LDL.64 R248, [R1+0xb88] ;  /* 0x000b880001f87983 */ /* 0x000ea80000100a00 */
[----:B-1----:R-:W2:Y:S04]  /*2c460*/  LDL.LU.64 R88, [R1+0xb48] ;  /* 0x000b480001587983 */ /* 0x002ea80000300a00 */
[----:B------:R1:W-:Y:S04]  /*2c470*/  STL.64 [R1+0x15f0], R90 ;  /* 0x0015f05a01007387 */ /* 0x0003e80000100a00 */
[----:B-1----:R-:W2:Y:S04]  /*2c480*/  LDL.LU.64 R90, [R1+0x6d8] ;  /* 0x0006d800015a7983 */ /* 0x002ea80000300a00 */
[----:B------:R1:W-:Y:S04]  /*2c490*/  STL.64 [R1+0x1450], R86 ;  /* 0x0014505601007387 */ /* 0x0003e80000100a00 */
[----:B-1----:R-:W2:Y:S01]  /*2c4a0*/  LDL.LU.64 R86, [R1+0x718] ;  /* 0x0007180001567983 */ /* 0x002ea20000300a00 */
[----:B------:R-:W-:-:S02]  /*2c4b0*/  ISETP.GE.U32.AND P5, PT, R252, 0x7ffffd00, PT ;  /* 0x7ffffd00fc00780c */ /* 0x000fc40003fa6070 */
[----:B------:R-:W-:Y:S01]  /*2c4c0*/  ISETP.GE.U32.AND P6, PT, R201, 0x7ffffcff, PT ;  /* 0x7ffffcffc900780c */ /* 0x000fe20003fc6070 */
[----:B------:R-:W1:Y:S01]  /*2c4d0*/  LDC R252, c[0x0][0x3a0] ;  /* 0x0000e800fffc7b82 */ /* 0x000e620000000800 */
[----:B------:R-:W-:Y:S01]  /*2c4e0*/  ISETP.GE.U32.AND P3, PT, R93, 0x7ffffcfe, PT ;  /* 0x7ffffcfe5d00780c */ /* 0x000fe20003f66070 */
[C---:B------:R-:W-:Y:S01]  /*2c4f0*/  VIADD R93, R82.reuse, 0x100000 ;  /* 0x00100000525d7836 */ /* 0x040fe20000000000 */
[----:B------:R-:W-:Y:S01]  /*2c500*/  IADD3 R201, PT, PT, R82, 0x100000, RZ ;  /* 0x0010000052c97810 */ /* 0x000fe20007ffe0ff */
[----:B------:R-:W-:-:S04]  /*2c510*/  IMAD.WIDE R232, R2, 0x4, R232 ;  /* 0x0000000402e87825 */ /* 0x000fc800078e02e8 */
[----:B------:R-:W-:-:S04]  /*2c520*/  IMAD.WIDE R230, R2, 0x4, R230 ;  /* 0x0000000402e67825 */ /* 0x000fc800078e02e6 */
[C---:B------:R-:W-:Y:S01]  /*2c530*/  IMAD.WIDE R224, R2.reuse, 0x4, R224 ;  /* 0x0000000402e07825 */ /* 0x040fe200078e02e0 */
        /* <DEDUP_REMOVED lines=27> */
[----:B------:R-:W4:Y:S04]  /*2c6f0*/  LDL.LU.64 R50, [R1+0x16b8] ;  /* 0x0016b80001327983 */ /* 0x000f280000300a00 */
[----:B------:R-:W4:Y:S01]  /*2c700*/  LDL.LU.64 R48, [R1+0x16b0] ;  /* 0x0016b00001307983 */ /* 0x000f220000300a00 */
[----:B---3--:R-:W3:Y:S03]  /*2c710*/  LDC R238, c[0x0][0x3a0] ;  /* 0x0000e800ffee7b82 */ /* 0x008ee60000000800 */
[----:B------:R-:W4:Y:S04]  /*2c720*/  LDL.LU.64 R46, [R1+0x16a8] ;  /* 0x0016a800012e7983 */ /* 0x000f280000300a00 */
[----:B------:R-:W4:Y:S04]  /*2c730*/  LDL.LU.64 R44, [R1+0x16a0] ;  /* 0x0016a000012c7983 */ /* 0x000f280000300a00 */
[----:B------:R-:W4:Y:S04]  /*2c740*/  LDL.LU.64 R42, [R1+0x1698] ;  /* 0x00169800012a7983 */ /* 0x000f280000300a00 */
[----:B------:R-:W4:Y:S04]  /*2c750*/  LDL.LU.64 R40, [R1+0x1690] ;  /* 0x0016900001287983 */ /* 0x000f280000300a00 */
[----:B------:R-:W4:Y:S04]  /*2c760*/  LDL.LU.64 R38, [R1+0x1688] ;  /* 0x0016880001267983 */ /* 0x000f280000300a00 */
[----:B------:R-:W4:Y:S04]  /*2c770*/  LDL.LU.64 R36, [R1+0x1680] ;  /* 0x0016800001247983 */ /* 0x000f280000300a00 */
[----:B--2---:R-:W-:Y:S04]  /*2c780*/  LDGSTS.E [R84+0x22f80], desc[UR16][R248.64], P4 ;  /* 0x22f80000f8547fae */ /* 0x004fe8000a1a1010 */
[----:B------:R-:W-:Y:S04]  /*2c790*/  LDGSTS.E [R84+0x23380], desc[UR16][R88.64], P4 ;  /* 0x2338000058547fae */ /* 0x000fe8000a1a1010 */
[----:B------:R-:W2:Y:S04]  /*2c7a0*/  LDL.LU.64 R34, [R1+0x1678] ;  /* 0x0016780001227983 */ /* 0x000ea80000300a00 */
[----:B------:R-:W2:Y:S04]  /*2c7b0*/  LDL.LU.64 R32, [R1+0x1670] ;  /* 0x0016700001207983 */ /* 0x000ea80000300a00 */
[----:B------:R-:W2:Y:S04]  /*2c7c0*/  LDL.LU.64 R30, [R1+0x1668] ;  /* 0x00166800011e7983 */ /* 0x000ea80000300a00 */
[----:B------:R-:W2:Y:S04]  /*2c7d0*/  LDL.LU.64 R28, [R1+0x1660] ;  /* 0x00166000011c7983 */ /* 0x000ea80000300a00 */
[----:B------:R-:W2:Y:S04]  /*2c7e0*/  LDL.LU.64 R26, [R1+0x1658] ;  /* 0x00165800011a7983 */ /* 0x000ea80000300a00 */
[----:B------:R-:W2:Y:S04]  /*2c7f0*/  LDL.LU.64 R24, [R1+0x1650] ;  /* 0x0016500001187983 */ /* 0x000ea80000300a00 */
[----:B------:R-:W2:Y:S04]  /*2c800*/  LDL.LU.64 R22, [R1+0x1648] ;  /* 0x0016480001167983 */ /* 0x000ea80000300a00 */
[----:B------:R-:W-:Y:S04]  /*2c810*/  LDGSTS.E [R84+0x23780], desc[UR16][R86.64], P4 ;  /* 0x2378000056547fae */ /* 0x000fe8000a1a1010 */
[----:B------:R-:W-:Y:S04]  /*2c820*/  LDGSTS.E [R84+0x23b80], desc[UR16][R90.64], P4 ;  /* 0x23b800005a547fae */ /* 0x000fe8000a1a1010 */
[----:B------:R-:W-:Y:S04]  /*2c830*/  LDGSTS.E [R84+0x23f80], desc[UR16][R244.64], P4 ;  /* 0x23f80000f4547fae */ /* 0x000fe8000a1a1010 */
[----:B------:R-:W0:Y:S01]  /*2c840*/  LDGDEPBAR ;  /* 0x00000000000079af */ /* 0x000e220000000000 */
[----:B------:R-:W-:Y:S06]  /*2c850*/  BAR.SYNC.DEFER_BLOCKING 0x0 ;  /* 0x0000000000007b1d */ /* 0x000fec0000010000 */
[----:B------:R-:W2:Y:S04]  /*2c860*/  LDL.LU.64 R20, [R1+0x1640] ;  /* 0x0016400001147983 */ /* 0x000ea80000300a00 */
[----:B------:R-:W2:Y:S04]  /*2c870*/  LDL.LU.64 R18, [R1+0x1638] ;  /* 0x0016380001127983 */ /* 0x000ea80000300a00 */
[----:B------:R-:W2:Y:S04]  /*2c880*/  LDL.LU.64 R16, [R1+0x1630] ;  /* 0x0016300001107983 */ /* 0x000ea80000300a00 */
[----:B------:R-:W2:Y:S04]  /*2c890*/  LDL.LU.64 R14, [R1+0x1628] ;  /* 0x00162800010e7983 */ /* 0x000ea80000300a00 */
[----:B------:R-:W-:Y:S01]  /*2c8a0*/  @!PT LDS RZ, [RZ] ;  /* 0x00000000fffff984 */ /* 0x000fe20000000800 */
[----:B------:R-:W-:Y:S01]  /*2c8b0*/  @!PT LDS RZ, [RZ] ;  /* 0x00000000fffff984 */ /* 0x000fe20000000800 */
[----:B------:R-:W-:Y:S01]  /*2c8c0*/  @!PT LDS RZ, [RZ] ;  /* 0x00000000fffff984 */ /* 0x000fe20000000800 */
[----:B------:R-:W-:Y:S04]  /*2c8d0*/  LDGSTS.E [R201+-0x60000], desc[UR16][R242.64], !P5 ;  /* 0xa0000000f2c97fae */ /* 0x000fe8000e9a1010 */
[----:B------:R-:W-:Y:S04]  /*2c8e0*/  LDGSTS.E [R93+-0x5fe00], desc[UR16][R240.64], !P5 ;  /* 0xa0200000f05d7fae */ /* 0x000fe8000e9a1010 */
[----:B------:R1:W-:Y:S04]  /*2c8f0*/  LDGSTS.E [R0+-0x5fc00], desc[UR16][R250.64], !P6 ;  /* 0xa0400000fa007fae */ /* 0x0003e8000f1a1010 */
[----:B------:R-:W2:Y:S04]  /*2c900*/  LDL.LU.64 R12, [R1+0x1620] ;  /* 0x00162000010c7983 */ /* 0x000ea80000300a00 */
[----:B------:R-:W2:Y:S01]  /*2c910*/  LDL.LU.64 R10, [R1+0x1618] ;  /* 0x00161800010a7983 */ /* 0x000ea20000300a00 */
[----:B-1----:R-:W1:Y:S03]  /*2c920*/  LDC R251, c[0x0][0x3a0] ;  /* 0x0000e800fffb7b82 */ /* 0x002e660000000800 */
[----:B------:R-:W2:Y:S04]  /*2c930*/  LDL.LU.64 R8, [R1+0x1610] ;  /* 0x0016100001087983 */ /* 0x000ea80000300a00 */
[----:B------:R-:W2:Y:S04]  /*2c940*/  LDL.LU.64 R6, [R1+0x1608] ;  /* 0x0016080001067983 */ /* 0x000ea80000300a00 */
[----:B------:R-:W2:Y:S04]  /*2c950*/  LDL.LU.64 R4, [R1+0x1600] ;  /* 0x0016000001047983 */ /* 0x000ea80000300a00 */
[----:B------:R3:W-:Y:S01]  /*2c960*/  STL.64 [R1+0x1378], R84 ;  /* 0x0013785401007387 */ /* 0x0007e20000100a00 */
[----:B------:R-:W-:-:S02]  /*2c970*/  IMAD.WIDE R198, R2, 0x4, R236 ;  /* 0x0000000402c67825 */ /* 0x000fc400078e02ec */
[----:B------:R-:W1:Y:S02]  /*2c980*/  LDC R236, c[0x0][0x3a0] ;  /* 0x0000e800ffec7b82 */ /* 0x000e640000000800 */
[----:B---3--:R-:W-:-:S06]  /*2c990*/  IMAD.WIDE R84, R2, 0x4, R234 ;  /* 0x0000000402547825 */ /* 0x008fcc00078e02ea */
[----:B------:R-:W3:Y:S01]  /*2c9a0*/  LDC R237, c[0x0][0x3a0] ;  /* 0x0000e800ffed7b82 */ /* 0x000ee20000000800 */
[----:B------:R1:W-:Y:S07]  /*2c9b0*/  LDGSTS.E [R93+-0x5fa00], desc[UR16][R198.64], !P6 ;  /* 0xa0600000c65d7fae */ /* 0x0003ee000f1a1010 */
[----:B------:R-:W3:Y:S01]  /*2c9c0*/  LDC R235, c[0x0][0x3a0] ;  /* 0x0000e800ffeb7b82 */ /* 0x000ee20000000800 */
[----:B------:R-:W-:Y:S01]  /*2c9d0*/  IADD3 R234, PT, PT, R252, -0x284, RZ ;  /* 0xfffffd7cfcea7810 */ /* 0x000fe20007ffe0ff */
[----:B-1----:R-:W-:Y:S01]  /*2c9e0*/  VIADD R201, R251, 0xfffffd7b ;  /* 0xfffffd7bfbc97836 */ /* 0x002fe20000000000 */
[----:B------:R1:W-:Y:S02]  /*2c9f0*/  STL.64 [R1+0x678], R198 ;  /* 0x000678c601007387 */ /* 0x0003e40000100a00 */
[----:B------:R-:W-:-:S02]  /*2ca00*/  ISETP.GE.U32.AND P5, PT, R234, 0x7ffffcfd, PT ;  /* 0x7ffffcfdea00780c */ /* 0x000fc40003fa6070 */
[----:B------:R-:W-:Y:S01]  /*2ca10*/  ISETP.GE.U32.AND P4, PT, R201, 0x7ffffcfc, PT ;  /* 0x7ffffcfcc900780c */ /* 0x000fe20003f86070 */
[----:B------:R1:W-:Y:S01]  /*2ca20*/  STL.64 [R1+0x670], R84 ;  /* 0x0006705401007387 */ /* 0x0003e20000100a00 */
[----:B------:R-:W-:-:S03]  /*2ca30*/  IADD3 R234, PT, PT, R82, 0x100000, RZ ;  /* 0x0010000052ea7810 */ /* 0x000fc60007ffe0ff */
[----:B------:R1:W-:Y:S01]  /*2ca40*/  LDGSTS.E [R0+-0x5f800], desc[UR16][R84.64], !P3 ;  /* 0xa080000054007fae */ /* 0x0003e2000d9a1010 */
[----:B------:R-:W-:Y:S01]  /*2ca50*/  VIADD R201, R82, 0x100000 ;  /* 0x0010000052c97836 */ /* 0x000fe20000000000 */
[----:B------:R-:W2:Y:S01]  /*2ca60*/  LDC R252, c[0x0][0x3a0] ;  /* 0x0000e800fffc7b82 */ /* 0x000ea20000000800 */
[C---:B-1----:R-:W-:Y:S01]  /*2ca70*/  IMAD.WIDE R198, R2.reuse, 0x4, R228 ;  /* 0x0000000402c67825 */ /* 0x042fe200078e02e4 */
[----:B------:R-:W-:Y:S04]  /*2ca80*/  LDGSTS.E [R234+-0x5f600], desc[UR16][R232.64], !P3 ;  /* 0xa0a00000e8ea7fae */ /* 0x000fe8000d9a1010 */
[----:B------:R-:W-:Y:S02]  /*2ca90*/  STL.64 [R1+0x668], R232 ;  /* 0x000668e801007387 */ /* 0x000fe40000100a00 */
[----:B------:R-:W1:Y:S01]  /*2caa0*/  LDC R228, c[0x0][0x3a0] ;  /* 0x0000e800ffe47b82 */ /* 0x000e620000000800 */
[----:B------:R-:W-:Y:S01]  /*2cab0*/  IMAD.WIDE R84, R2, 0x4, R226 ;  /* 0x0000000402547825 */ /* 0x000fe200078e02e2 */
[----:B------:R-:W-:Y:S01]  /*2cac0*/  IADD3 R226, PT, PT, R238, -0x286, RZ ;  /* 0xfffffd7aeee27810 */ /* 0x000fe20007ffe0ff */
[----:B------:R-:W-:Y:S05]  /*2cad0*/  LDGSTS.E [R201+-0x5f400], desc[UR16][R230.64], !P5 ;  /* 0xa0c00000e6c97fae */ /* 0x000fea000e9a1010 */
[----:B------:R-:W1:Y:S01]  /*2cae0*/  LDC R227, c[0x0][0x3a0] ;  /* 0x0000e800ffe37b82 */ /* 0x000e620000000800 */
[----:B------:R-:W-:Y:S01]  /*2caf0*/  ISETP.GE.U32.AND P3, PT, R226, 0x7ffffcfb, PT ;  /* 0x7ffffcfbe200780c */ /* 0x000fe20003f66070 */
[----:B---3--:R-:W-:Y:S01]  /*2cb00*/  VIADD R226, R235, 0xfffffd79 ;  /* 0xfffffd79ebe27836 */ /* 0x008fe20000000000 */
[----:B------:R-:W-:Y:S04]  /*2cb10*/  STL.64 [R1+0x660], R230 ;  /* 0x000660e601007387 */ /* 0x000fe80000100a00 */
[----:B------:R3:W-:Y:S04]  /*2cb20*/  STL.64 [R1+0x658], R198 ;  /* 0x000658c601007387 */ /* 0x0007e80000100a00 */
[----:B------:R3:W-:Y:S01]  /*2cb30*/  LDGSTS.E [R93+-0x5f200], desc[UR16][R198.64], !P5 ;  /* 0xa0e00000c65d7fae */ /* 0x0007e2000e9a1010 */
[----:B------:R-:W-:-:S03]  /*2cb40*/  ISETP.GE.U32.AND P5, PT, R226, 0x7ffffcfa, PT ;  /* 0x7ffffcfae200780c */ /* 0x000fc60003fa6070 */
[----:B------:R3:W-:Y:S04]  /*2cb50*/  STL.64 [R1+0x650], R84 ;  /* 0x0006505401007387 */ /* 0x0007e80000100a00 */
[----:B------:R3:W-:Y:S02]  /*2cb60*/  LDGSTS.E [R0+-0x5f000], desc[UR16][R84.64], !P4 ;  /* 0xa100000054007fae */ /* 0x0007e4000e1a1010 */
[C---:B---3--:R-:W-:Y:S02]  /*2cb70*/  IMAD.WIDE R198, R2.reuse, 0x4, R222 ;  /* 0x0000000402c67825 */ /* 0x048fe400078e02de */
[----:B------:R-:W-:Y:S02]  /*2cb80*/  LDGSTS.E [R201+-0x5ee00], desc[UR16][R224.64], !P4 ;  /* 0xa1200000e0c97fae */ /* 0x000fe4000e1a1010 */
[----:B------:R-:W-:-:S02]  /*2cb90*/  IMAD.WIDE R218, R2, 0x4, R218 ;  /* 0x0000000402da7825 */ /* 0x000fc400078e02da */
[----:B------:R-:W-:Y:S02]  /*2cba0*/  STL.64 [R1+0x648], R224 ;  /* 0x000648e001007387 */ /* 0x000fe40000100a00 */
[----:B------:R-:W-:Y:S01]  /*2cbb0*/  IMAD.WIDE R84, R2, 0x4, R220 ;  /* 0x0000000402547825 */ /* 0x000fe200078e02dc */
[----:B------:R-:W-:Y:S01]  /*2cbc0*/  IADD3 R220, PT, PT, R236, -0x288, RZ ;  /* 0xfffffd78ecdc7810 */ /* 0x000fe20007ffe0ff */
[----:B------:R3:W-:Y:S01]  /*2cbd0*/  STL.64 [R1+0x640], R198 ;  /* 0x000640c601007387 */ /* 0x0007e20000100a00 */
[----:B------:R-:W4:Y:S02]  /*2cbe0*/  LDC R221, c[0x0][0x3a0] ;  /* 0x0000e800ffdd7b82 */ /* 0x000f240000000800 */
[----:B------:R-:W-:Y:S01]  /*2cbf0*/  ISETP.GE.U32.AND P4, PT, R220, 0x7ffffcf9, PT ;  /* 0x7ffffcf9dc00780c */ /* 0x000fe20003f86070 */
[----:B------:R3:W-:Y:S01]  /*2cc00*/  LDGSTS.E [R93+-0x5ec00], desc[UR16][R198.64], !P3 ;  /* 0xa1400000c65d7fae */ /* 0x0007e2000d9a1010 */
[----:B------:R-:W-:-:S03]  /*2cc10*/  VIADD R220, R237, 0xfffffd77 ;  /* 0xfffffd77eddc7836 */ /* 0x000fc60000000000 */
[----:B------:R1:W-:Y:S04]  /*2cc20*/  STL.64 [R1+0x638], R84 ;  /* 0x0006385401007387 */ /* 0x0003e80000100a00 */
[----:B------:R1:W-:Y:S01]  /*2cc30*/  LDGSTS.E [R0+-0x5ea00], desc[UR16][R84.64], !P3 ;  /* 0xa160000054007fae */ /* 0x0003e2000d9a1010 */
[----:B---3--:R-:W-:-:S03]  /*2cc40*/  IMAD.WIDE R198, R2, 0x4, R216 ;  /* 0x0000000402c67825 */ /* 0x008fc600078e02d8 */
[----:B------:R3:W-:Y:S04]  /*2cc50*/  LDGSTS.E [R201+-0x5e800], desc[UR16][R218.64], !P5 ;  /* 0xa1800000dac97fae */ /* 0x0007e8000e9a1010 */
[----:B------:R3:W-:Y:S01]  /*2cc60*/  LDGSTS.E [R93+-0x5e600], desc[UR16][R198.64], !P5 ;  /* 0xa1a00000c65d7fae */ /* 0x0007e2000e9a1010 */
[----:B-1----:R-:W-:Y:S02]  /*2cc70*/  IMAD.WIDE R84, R2, 0x4, R214 ;  /* 0x0000000402547825 */ /* 0x002fe400078e02d6 */
[----:B------:R-:W1:Y:S01]  /*2cc80*/  LDC R215, c[0x0][0x3a0] ;  /* 0x0000e800ffd77b82 */ /* 0x000e620000000800 */
[----:B------:R-:W-:Y:S01]  /*2cc90*/  STL.64 [R1+0x630], R218 ;  /* 0x000630da01007387 */ /* 0x000fe20000100a00 */
[----:B------:R-:W-:Y:S02]  /*2cca0*/  ISETP.GE.U32.AND P5, PT, R220, 0x7ffffcf8, PT ;  /* 0x7ffffcf8dc00780c */ /* 0x000fe40003fa6070 */
[----:B---3--:R-:W-:Y:S01]  /*2ccb0*/  IADD3 R201, PT, PT, R227, -0x28a, RZ ;  /* 0xfffffd76e3c97810 */ /* 0x008fe20007ffe0ff */
[----:B------:R3:W-:Y:S01]  /*2ccc0*/  STL.64 [R1+0x628], R198 ;  /* 0x000628c601007387 */ /* 0x0007e20000100a00 */
[----:B------:R-:W-:-:S02]  /*2ccd0*/  VIADD R214, R228, 0xfffffd75 ;  /* 0xfffffd75e4d67836 */ /* 0x000fc40000000000 */
[----:B------:R-:W-:Y:S01]  /*2cce0*/  ISETP.GE.U32.AND P3, PT, R201, 0x7ffffcf7, PT ;  /* 0x7ffffcf7c900780c */ /* 0x000fe20003f66070 */
[----:B------:R3:W-:Y:S04]  /*2ccf0*/  STL.64 [R1+0x620], R84 ;  /* 0x0006205401007387 */ /* 0x0007e80000100a00 */
[----:B------:R3:W-:Y:S01]  /*2cd00*/  LDGSTS.E [R0+-0x5e400], desc[UR16][R84.64], !P4 ;  /* 0xa1c0000054007fae */ /* 0x0007e2000e1a1010 */
[----:B------:R-:W-:Y:S01]  /*2cd10*/  IADD3 R201, PT, PT, R82, 0x100000, RZ ;  /* 0x0010000052c97810 */ /* 0x000fe20007ffe0ff */
[----:B------:R-:W-:Y:S01]  /*2cd20*/  IMAD.WIDE R212, R2, 0x4, R212 ;  /* 0x0000000402d47825 */ /* 0x000fe200078e02d4 */
[----:B------:R-:W-:-:S03]  /*2cd30*/  ISETP.GE.U32.AND P6, PT, R214, 0x7ffffcf6, PT ;  /* 0x7ffffcf6d600780c */ /* 0x000fc60003fc6070 */
[----:B---3--:R-:W-:-:S04]  /*2cd40*/  IMAD.WIDE R198, R2, 0x4, R210 ;  /* 0x0000000402c67825 */ /* 0x008fc800078e02d2 */
[C---:B------:R-:W-:Y:S01]  /*2cd50*/  IMAD.WIDE R84, R2.reuse, 0x4, R208 ;  /* 0x0000000402547825 */ /* 0x040fe200078e02d0 */
[----:B------:R-:W-:Y:S01]  /*2cd60*/  LDGSTS.E [R201+-0x5e200], desc[UR16][R212.64], !P4 ;  /* 0xa1e00000d4c97fae */ /* 0x000fe2000e1a1010 */
[----:B------:R-:W3:Y:S02]  /*2cd70*/  LDC R209, c[0x0][0x3a0] ;  /* 0x0000e800ffd17b82 */ /* 0x000ee40000000800 */
[C---:B------:R-:W-:Y:S01]  /*2cd80*/  IMAD.WIDE R206, R2.reuse, 0x4, R206 ;  /* 0x0000000402ce7825 */ /* 0x040fe200078e02ce */
[----:B------:R-:W-:Y:S04]  /*2cd90*/  STL.64 [R1+0x618], R212 ;  /* 0x000618d401007387 */ /* 0x000fe80000100a00 */
[----:B------:R1:W-:Y:S04]  /*2cda0*/  STL.64 [R1+0x610], R198 ;  /* 0x000610c601007387 */ /* 0x0003e80000100a00 */
[----:B------:R1:W-:Y:S04]  /*2cdb0*/  LDGSTS.E [R93+-0x5e000], desc[UR16][R198.64], !P5 ;  /* 0xa2000000c65d7fae */ /* 0x0003e8000e9a1010 */
[----:B------:R4:W-:Y:S04]  /*2cdc0*/  STL.64 [R1+0x608], R84 ;  /* 0x0006085401007387 */ /* 0x0009e80000100a00 */
[----:B------:R4:W-:Y:S01]  /*2cdd0*/  LDGSTS.E [R0+-0x5de00], desc[UR16][R84.64], !P5 ;  /* 0xa220000054007fae */ /* 0x0009e2000e9a1010 */
[----:B-1----:R-:W-:-:S03]  /*2cde0*/  IMAD.WIDE R198, R2, 0x4, R204 ;  /* 0x0000000402c67825 */ /* 0x002fc600078e02cc */
[----:B------:R1:W-:Y:S01]  /*2cdf0*/  LDGSTS.E [R201+-0x5dc00], desc[UR16][R206.64], !P3 ;  /* 0xa2400000cec97fae */ /* 0x0003e2000d9a1010 */
[----:B----4-:R-:W-:-:S03]  /*2ce00*/  VIADD R208, R221, 0xfffffd74 ;  /* 0xfffffd74ddd07836 */ /* 0x010fc60000000000 */
[----:B------:R-:W-:Y:S01]  /*2ce10*/  STL.64 [R1+0x600], R206 ;  /* 0x000600ce01007387 */ /* 0x000fe20000100a00 */
[----:B------:R-:W-:-:S03]  /*2ce20*/  IMAD.WIDE R84, R2, 0x4, R202 ;  /* 0x0000000402547825 */ /* 0x000fc600078e02ca */
[----:B------:R4:W-:Y:S01]  /*2ce30*/  LDGSTS.E [R93+-0x5da00], desc[UR16][R198.64], !P3 ;  /* 0xa2600000c65d7fae */ /* 0x0009e2000d9a1010 */
[----:B------:R-:W3:Y:S03]  /*2ce40*/  LDC R202, c[0x0][0x3a0] ;  /* 0x0000e800ffca7b82 */ /* 0x000ee60000000800 */
[----:B------:R4:W-:Y:S05]  /*2ce50*/  STL.64 [R1+0x5f8], R198 ;  /* 0x0005f8c601007387 */ /* 0x0009ea0000100a00 */
[----:B-1----:R-:W1:Y:S01]  /*2ce60*/  LDC R201, c[0x0][0x3a0] ;  /* 0x0000e800ffc97b82 */ /* 0x002e620000000800 */
[----:B------:R4:W-:Y:S04]  /*2ce70*/  STL.64 [R1+0x5f0], R84 ;  /* 0x0005f05401007387 */ /* 0x0009e80000100a00 */
[----:B------:R4:W-:Y:S02]  /*2ce80*/  LDGSTS.E [R0+-0x5d800], desc[UR16][R84.64], !P6 ;  /* 0xa280000054007fae */ /* 0x0009e4000f1a1010 */
[----:B----4-:R-:W-:Y:S01]  /*2ce90*/  IMAD.WIDE R198, R2, 0x4, R196 ;  /* 0x0000000402c67825 */ /* 0x010fe200078e02c4 */
[----:B------:R-:W-:Y:S01]  /*2cea0*/  ISETP.GE.U32.AND P4, PT, R208, 0x7ffffcf5, PT ;  /* 0x7ffffcf5d000780c */ /* 0x000fe20003f86070 */
[----:B------:R-:W4:Y:S02]  /*2ceb0*/  LDC R196, c[0x0][0x3a0] ;  /* 0x0000e800ffc47b82 */ /* 0x000f240000000800 */
[----:B------:R-:W-:Y:S01]  /*2cec0*/  IMAD.WIDE R84, R2, 0x4, R194 ;  /* 0x0000000402547825 */ /* 0x000fe200078e02c2 */
[----:B------:R-:W-:Y:S01]  /*2ced0*/  IADD3 R195, PT, PT, R215, -0x28d, RZ ;  /* 0xfffffd73d7c37810 */ /* 0x000fe20007ffe0ff */
[----:B------:R-:W-:Y:S04]  /*2cee0*/  LDGSTS.E [R93+-0x5d600], desc[UR16][R198.64], !P6 ;  /* 0xa2a00000c65d7fae */ /* 0x000fe8000f1a1010 */
[----:B------:R-:W1:Y:S01]  /*2cef0*/  LDC R197, c[0x0][0x3a0] ;  /* 0x0000e800ffc57b82 */ /* 0x000e620000000800 */
[----:B------:R-:W-:Y:S01]  /*2cf00*/  ISETP.GE.U32.AND P5, PT, R195, 0x7ffffcf4, PT ;  /* 0x7ffffcf4c300780c */ /* 0x000fe20003fa6070 */
[----:B---3--:R-:W-:Y:S01]  /*2cf10*/  VIADD R194, R209, 0xfffffd72 ;  /* 0xfffffd72d1c27836 */ /* 0x008fe20000000000 */
[----:B------:R-:W-:Y:S01]  /*2cf20*/  IADD3 R195, PT, PT, R82, 0x100000, RZ ;  /* 0x0010000052c37810 */ /* 0x000fe20007ffe0ff */
[----:B------:R-:W-:Y:S01]  /*2cf30*/  IMAD.WIDE R192, R2, 0x4, R192 ;  /* 0x0000000402c07825 */ /* 0x000fe200078e02c0 */
[----:B------:R-:W-:Y:S02]  /*2cf40*/  STL.64 [R1+0x5e8], R198 ;  /* 0x0005e8c601007387 */ /* 0x000fe40000100a00 */
[----:B------:R-:W-:Y:S01]  /*2cf50*/  ISETP.GE.U32.AND P3, PT, R194, 0x7ffffcf3, PT ;  /* 0x7ffffcf3c200780c */ /* 0x000fe20003f66070 */
[----:B------:R-:W-:-:S02]  /*2cf60*/  VIADD R194, R82, 0x100000 ;  /* 0x0010000052c27836 */ /* 0x000fc40000000000 */
[C---:B------:R-:W-:Y:S01]  /*2cf70*/  IMAD.WIDE R190, R2.reuse, 0x4, R190 ;  /* 0x0000000402be7825 */ /* 0x040fe200078e02be */
[----:B------:R3:W-:Y:S03]  /*2cf80*/  STL.64 [R1+0x5e0], R84 ;  /* 0x0005e05401007387 */ /* 0x0007e60000100a00 */
[C---:B------:R-:W-:Y:S01]  /*2cf90*/  IMAD.WIDE R188, R2.reuse, 0x4, R188 ;  /* 0x0000000402bc7825 */ /* 0x040fe200078e02bc */
[----:B------:R3:W-:Y:S04]  /*2cfa0*/  LDGSTS.E [R0+-0x5d400], desc[UR16][R84.64], !P4 ;  /* 0xa2c0000054007fae */ /* 0x0007e8000e1a1010 */
[----:B------:R-:W-:Y:S04]  /*2cfb0*/  STL.64 [R1+0x5d8], R192 ;  /* 0x0005d8c001007387 */ /* 0x000fe80000100a00 */
[----:B------:R4:W-:Y:S01]  /*2cfc0*/  LDGSTS.E [R195+-0x5d200], desc[UR16][R192.64], !P4 ;  /* 0xa2e00000c0c37fae */ /* 0x0009e2000e1a1010 */
[----:B---3--:R-:W-:-:S03]  /*2cfd0*/  IMAD.WIDE R84, R2, 0x4, R186 ;  /* 0x0000000402547825 */ /* 0x008fc600078e02ba */
[----:B------:R3:W-:Y:S01]  /*2cfe0*/  STL.64 [R1+0x5d0], R190 ;  /* 0x0005d0be01007387 */ /* 0x0007e20000100a00 */
[----:B------:R-:W-:-:S03]  /*2cff0*/  IADD3 R186, PT, PT, R202, -0x28f, RZ ;  /* 0xfffffd71caba7810 */ /* 0x000fc60007ffe0ff */
[----:B------:R3:W-:Y:S01]  /*2d000*/  LDGSTS.E [R194+-0x5d000], desc[UR16][R190.64], !P5 ;  /* 0xa3000000bec27fae */ /* 0x0007e2000e9a1010 */
[----:B------:R-:W-:Y:S01]  /*2d010*/  IMAD.WIDE R184, R2, 0x4, R184 ;  /* 0x0000000402b87825 */ /* 0x000fe200078e02b8 */
[----:B----4-:R-:W4:Y:S02]  /*2d020*/  LDC R195, c[0x0][0x3a0] ;  /* 0x0000e800ffc37b82 */ /* 0x010f240000000800 */
[----:B------:R1:W-:Y:S04]  /*2d030*/  STL.64 [R1+0x5c8], R188 ;  /* 0x0005c8bc01007387 */ /* 0x0003e80000100a00 */
[----:B------:R1:W-:Y:S01]  /*2d040*/  LDGSTS.E [R93+-0x5ce00], desc[UR16][R188.64], !P5 ;  /* 0xa3200000bc5d7fae */ /* 0x0003e2000e9a1010 */
[----:B------:R-:W-:Y:S02]  /*2d050*/  ISETP.GE.U32.AND P5, PT, R186, 0x7ffffcf2, PT ;  /* 0x7ffffcf2ba00780c */ /* 0x000fe40003fa6070 */
[----:B------:R-:W-:Y:S01]  /*2d060*/  IADD3 R187, PT, PT, R196, -0x291, RZ ;  /* 0xfffffd6fc4bb7810 */ /* 0x000fe20007ffe0ff */
[----:B---3--:R-:W3:Y:S01]  /*2d070*/  LDC R190, c[0x0][0x3a0] ;  /* 0x0000e800ffbe7b82 */ /* 0x008ee20000000800 */
[----:B-1----:R-:W-:-:S07]  /*2d080*/  VIADD R188, R201, 0xfffffd70 ;  /* 0xfffffd70c9bc7836 */ /* 0x002fce0000000000 */
[----:B------:R-:W1:Y:S01]  /*2d090*/  LDC R189, c[0x0][0x3a0] ;  /* 0x0000e800ffbd7b82 */ /* 0x000e620000000800 */
[----:B------:R2:W-:Y:S01]  /*2d0a0*/  STL.64 [R1+0x5c0], R84 ;  /* 0x0005c05401007387 */ /* 0x0005e20000100a00 */
[----:B------:R-:W-:Y:S01]  /*2d0b0*/  ISETP.GE.U32.AND P4, PT, R188, 0x7ffffcf1, PT ;  /* 0x7ffffcf1bc00780c */ /* 0x000fe20003f86070 */
[----:B------:R-:W-:Y:S01]  /*2d0c0*/  VIADD R186, R82, 0x100000 ;  /* 0x0010000052ba7836 */ /* 0x000fe20000000000 */
[----:B------:R-:W-:Y:S01]  /*2d0d0*/  ISETP.GE.U32.AND P6, PT, R187, 0x7ffffcf0, PT ;  /* 0x7ffffcf0bb00780c */ /* 0x000fe20003fc6070 */
[----:B------:R2:W-:Y:S01]  /*2d0e0*/  LDGSTS.E [R0+-0x5cc00], desc[UR16][R84.64], !P3 ;  /* 0xa340000054007fae */ /* 0x0005e2000d9a1010 */
[C---:B------:R-:W-:Y:S02]  /*2d0f0*/  IMAD.WIDE R182, R2.reuse, 0x4, R182 ;  /* 0x0000000402b67825 */ /* 0x040fe400078e02b6 */
[----:B------:R-:W1:Y:S02]  /*2d100*/  LDC R187, c[0x0][0x3a0] ;  /* 0x0000e800ffbb7b82 */ /* 0x000e640000000800 */
[C---:B------:R-:W-:Y:S01]  /*2d110*/  IMAD.WIDE R178, R2.reuse, 0x4, R178 ;  /* 0x0000000402b27825 */ /* 0x040fe200078e02b2 */
[----:B------:R-:W-:Y:S03]  /*2d120*/  STL.64 [R1+0x5b8], R184 ;  /* 0x0005b8b801007387 */ /* 0x000fe60000100a00 */
[C---:B------:R-:W-:Y:S01]  /*2d130*/  IMAD.WIDE R176, R2.reuse, 0x4, R176 ;  /* 0x0000000402b07825 */ /* 0x040fe200078e02b0 */
[----:B------:R-:W-:Y:S01]  /*2d140*/  LDGSTS.E [R186+-0x5ca00], desc[UR16][R184.64], !P3 ;  /* 0xa3600000b8ba7fae */ /* 0x000fe2000d9a1010 */
[----:B------:R-:W1:Y:S02]  /*2d150*/  LDC R191, c[0x0][0x3a0] ;  /* 0x0000e800ffbf7b82 */ /* 0x000e640000000800 */
[----:B--2---:R-:W-:Y:S01]  /*2d160*/  IMAD.WIDE R84, R2, 0x4, R180 ;  /* 0x0000000402547825 */ /* 0x004fe200078e02b4 */
[----:B------:R2:W-:Y:S03]  /*2d170*/  STL.64 [R1+0x5b0], R182 ;  /* 0x0005b0b601007387 */ /* 0x0005e60000100a00 */
[----:B------:R-:W-:Y:S01]  /*2d180*/  VIADD R180, R82, 0x100000 ;  /* 0x0010000052b47836 */ /* 0x000fe20000000000 */
[----:B------:R2:W-:Y:S01]  /*2d190*/  LDGSTS.E [R93+-0x5c800], desc[UR16][R182.64], !P5 ;  /* 0xa3800000b65d7fae */ /* 0x0005e2000e9a1010 */
[C---:B------:R-:W-:Y:S01]  /*2d1a0*/  IMAD.WIDE R168, R2.reuse, 0x4, R168 ;  /* 0x0000000402a87825 */ /* 0x040fe200078e02a8 */
[----:B------:R-:W3:Y:S02]  /*2d1b0*/  LDC R201, c[0x0][0x3a0] ;  /* 0x0000e800ffc97b82 */ /* 0x000ee40000000800 */
[----:B------:R2:W-:Y:S04]  /*2d1c0*/  STL.64 [R1+0x5a8], R84 ;  /* 0x0005a85401007387 */ /* 0x0005e80000100a00 */
[----:B------:R4:W-:Y:S01]  /*2d1d0*/  LDGSTS.E [R0+-0x5c600], desc[UR16][R84.64], !P5 ;  /* 0xa3a0000054007fae */ /* 0x0009e2000e9a1010 */
[C---:B------:R-:W-:Y:S01]  /*2d1e0*/  IMAD.WIDE R166, R2.reuse, 0x4, R166 ;  /* 0x0000000402a67825 */ /* 0x040fe200078e02a6 */
[----:B------:R-:W3:Y:S02]  /*2d1f0*/  LDC R196, c[0x0][0x3a0] ;  /* 0x0000e800ffc47b82 */ /* 0x000ee40000000800 */
[----:B------:R-:W-:Y:S04]  /*2d200*/  STL.64 [R1+0x5a0], R178 ;  /* 0x0005a0b201007387 */ /* 0x000fe80000100a00 */
[----:B------:R-:W-:Y:S01]  /*2d210*/  LDGSTS.E [R180+-0x5c400], desc[UR16][R178.64], !P4 ;  /* 0xa3c00000b2b47fae */ /* 0x000fe2000e1a1010 */
[----:B------:R-:W-:Y:S01]  /*2d220*/  IADD3 R181, PT, PT, R197, -0x292, RZ ;  /* 0xfffffd6ec5b57810 */ /* 0x000fe20007ffe0ff */
[C---:B------:R-:W-:Y:S01]  /*2d230*/  IMAD.WIDE R164, R2.reuse, 0x4, R164 ;  /* 0x0000000402a47825 */ /* 0x040fe200078e02a4 */
[----:B--2---:R-:W2:Y:S01]  /*2d240*/  LDC R182, c[0x0][0x3a0] ;  /* 0x0000e800ffb67b82 */ /* 0x004ea20000000800 */
[----:B------:R1:W-:Y:S02]  /*2d250*/  STL.64 [R1+0x598], R176 ;  /* 0x000598b001007387 */ /* 0x0003e40000100a00 */
[----:B----4-:R-:W-:-:S02]  /*2d260*/  IMAD.WIDE R84, R2, 0x4, R174 ;  /* 0x0000000402547825 */ /* 0x010fc400078e02ae */
[----:B------:R1:W-:Y:S03]  /*2d270*/  LDGSTS.E [R93+-0x5c200], desc[UR16][R176.64], !P4 ;  /* 0xa3e00000b05d7fae */ /* 0x0003e6000e1a1010 */
[----:B------:R-:W4:Y:S01]  /*2d280*/  LDC R174, c[0x0][0x3a0] ;  /* 0x0000e800ffae7b82 */ /* 0x000f220000000800 */
[----:B------:R1:W-:Y:S04]  /*2d290*/  STL.64 [R1+0x590], R84 ;  /* 0x0005905401007387 */ /* 0x0003e80000100a00 */
[----:B------:R1:W-:Y:S01]  /*2d2a0*/  LDGSTS.E [R0+-0x5c000], desc[UR16][R84.64], !P6 ;  /* 0xa400000054007fae */ /* 0x0003e2000f1a1010 */
[----:B------:R-:W-:Y:S02]  /*2d2b0*/  ISETP.GE.U32.AND P3, PT, R181, 0x7ffffcef, PT ;  /* 0x7ffffcefb500780c */ /* 0x000fe40003f66070 */
[----:B------:R-:W2:Y:S01]  /*2d2c0*/  LDC R175, c[0x0][0x3a0] ;  /* 0x0000e800ffaf7b82 */ /* 0x000ea20000000800 */
[----:B-1----:R-:W-:-:S07]  /*2d2d0*/  IMAD.WIDE R176, R2, 0x4, R172 ;  /* 0x0000000402b07825 */ /* 0x002fce00078e02ac */
[----:B------:R-:W1:Y:S01]  /*2d2e0*/  LDC R172, c[0x0][0x3a0] ;  /* 0x0000e800ffac7b82 */ /* 0x000e620000000800 */
[----:B------:R-:W-:Y:S01]  /*2d2f0*/  IMAD.WIDE R84, R2, 0x4, R170 ;  /* 0x0000000402547825 */ /* 0x000fe200078e02aa */
[----:B------:R-:W-:Y:S01]  /*2d300*/  IADD3 R171, PT, PT, R189, -0x293, RZ ;  /* 0xfffffd6dbdab7810 */ /* 0x000fe20007ffe0ff */
[----:B------:R-:W-:Y:S03]  /*2d310*/  LDGSTS.E [R93+-0x5be00], desc[UR16][R176.64], !P6 ;  /* 0xa4200000b05d7fae */ /* 0x000fe6000f1a1010 */
[----:B------:R-:W-:Y:S02]  /*2d320*/  ISETP.GE.U32.AND P5, PT, R171, 0x7ffffcee, PT ;  /* 0x7ffffceeab00780c */ /* 0x000fe40003fa6070 */
[----:B------:R-:W2:Y:S01]  /*2d330*/  LDC R173, c[0x0][0x3a0] ;  /* 0x0000e800ffad7b82 */ /* 0x000ea20000000800 */
[----:B---3--:R-:W-:Y:S01]  /*2d340*/  VIADD R170, R190, 0xfffffd6c ;  /* 0xfffffd6cbeaa7836 */ /* 0x008fe20000000000 */
[----:B------:R-:W-:Y:S01]  /*2d350*/  IADD3 R171, PT, PT, R82, 0x100000, RZ ;  /* 0x0010000052ab7810 */ /* 0x000fe20007ffe0ff */
[----:B------:R-:W-:Y:S03]  /*2d360*/  STL.64 [R1+0x580], R176 ;  /* 0x000580b001007387 */ /* 0x000fe60000100a00 */
[----:B------:R-:W-:Y:S01]  /*2d370*/  ISETP.GE.U32.AND P4, PT, R170, 0x7ffffced, PT ;  /* 0x7ffffcedaa00780c */ /* 0x000fe20003f86070 */
[----:B------:R-:W-:Y:S01]  /*2d380*/  VIADD R170, R82, 0x100000 ;  /* 0x0010000052aa7836 */ /* 0x000fe20000000000 */
[----:B------:R3:W-:Y:S04]  /*2d390*/  STL.64 [R1+0x578], R84 ;  /* 0x0005785401007387 */ /* 0x0007e80000100a00 */
[----:B------:R3:W-:Y:S04]  /*2d3a0*/  LDGSTS.E [R0+-0x5bc00], desc[UR16][R84.64], !P3 ;  /* 0xa440000054007fae */ /* 0x0007e8000d9a1010 */
[----:B------:R1:W-:Y:S04]  /*2d3b0*/  STL.64 [R1+0x570], R168 ;  /* 0x000570a801007387 */ /* 0x0003e80000100a00 */
[----:B------:R1:W-:Y:S04]  /*2d3c0*/  LDGSTS.E [R171+-0x5ba00], desc[UR16][R168.64], !P3 ;  /* 0xa4600000a8ab7fae */ /* 0x0003e8000d9a1010 */
[----:B------:R-:W-:Y:S01]  /*2d3d0*/  STL.64 [R1+0x568], R166 ;  /* 0x000568a601007387 */ /* 0x000fe20000100a00 */
[----:B---3--:R-:W-:Y:S01]  /*2d3e0*/  IMAD.WIDE R84, R2, 0x4, R162 ;  /* 0x0000000402547825 */ /* 0x008fe200078e02a2 */
[----:B----4-:R-:W-:-:S02]  /*2d3f0*/  IADD3 R162, PT, PT, R174, -0x295, RZ ;  /* 0xfffffd6baea27810 */ /* 0x010fc40007ffe0ff */
[----:B------:R-:W-:Y:S01]  /*2d400*/  LDGSTS.E [R170+-0x5b800], desc[UR16][R166.64], !P5 ;  /* 0xa4800000a6aa7fae */ /* 0x000fe2000e9a1010 */
[----:B-1----:R-:W-:-:S03]  /*2d410*/  VIADD R163, R172, 0xfffffd6a ;  /* 0xfffffd6aaca37836 */ /* 0x002fc60000000000 */
[----:B------:R1:W-:Y:S01]  /*2d420*/  STL.64 [R1+0x560], R164 ;  /* 0x000560a401007387 */ /* 0x0003e20000100a00 */
[----:B------:R-:W-:Y:S01]  /*2d430*/  ISETP.GE.U32.AND P3, PT, R162, 0x7ffffcec, PT ;  /* 0x7ffffceca200780c */ /* 0x000fe20003f66070 */
[----:B------:R-:W-:Y:S01]  /*2d440*/  IMAD.WIDE R160, R2, 0x4, R160 ;  /* 0x0000000402a07825 */ /* 0x000fe200078e02a0 */
[----:B------:R-:W3:Y:S01]  /*2d450*/  LDC R169, c[0x0][0x3a0] ;  /* 0x0000e800ffa97b82 */ /* 0x000ee20000000800 */
[----:B------:R1:W-:Y:S01]  /*2d460*/  LDGSTS.E [R93+-0x5b600], desc[UR16][R164.64], !P5 ;  /* 0xa4a00000a45d7fae */ /* 0x0003e2000e9a1010 */
[----:B------:R-:W-:Y:S02]  /*2d470*/  ISETP.GE.U32.AND P5, PT, R163, 0x7ffffceb, PT ;  /* 0x7ffffceba300780c */ /* 0x000fe40003fa6070 */
[----:B------:R-:W-:Y:S01]  /*2d480*/  IADD3 R162, PT, PT, R82, 0x100000, RZ ;  /* 0x0010000052a27810 */ /* 0x000fe20007ffe0ff */
[----:B------:R4:W-:Y:S01]  /*2d490*/  STL.64 [R1+0x550], R84 ;  /* 0x0005505401007387 */ /* 0x0009e20000100a00 */
[C---:B------:R-:W-:Y:S02]  /*2d4a0*/  IMAD.WIDE R158, R2.reuse, 0x4, R158 ;  /* 0x00000004029e7825 */ /* 0x040fe400078e029e */
[----:B------:R-:W3:Y:S01]  /*2d4b0*/  LDC R163, c[0x0][0x3a0] ;  /* 0x0000e800ffa37b82 */ /* 0x000ee20000000800 */
[----:B------:R4:W-:Y:S01]  /*2d4c0*/  LDGSTS.E [R0+-0x5b400], desc[UR16][R84.64], !P4 ;  /* 0xa4c0000054007fae */ /* 0x0009e2000e1a1010 */
[----:B------:R-:W-:-:S03]  /*2d4d0*/  IMAD.WIDE R154, R2, 0x4, R154 ;  /* 0x00000004029a7825 */ /* 0x000fc600078e029a */
[----:B------:R-:W-:Y:S03]  /*2d4e0*/  LDGSTS.E [R162+-0x5b200], desc[UR16][R160.64], !P4 ;  /* 0xa4e00000a0a27fae */ /* 0x000fe6000e1a1010 */
[----:B-1----:R-:W1:Y:S08]  /*2d4f0*/  LDC R164, c[0x0][0x3a0] ;  /* 0x0000e800ffa47b82 */ /* 0x002e700000000800 */
[----:B------:R-:W1:Y:S01]  /*2d500*/  LDC R165, c[0x0][0x3a0] ;  /* 0x0000e800ffa57b82 */ /* 0x000e620000000800 */
[----:B----4-:R-:W-:Y:S01]  /*2d510*/  IMAD.WIDE R84, R2, 0x4, R156 ;  /* 0x0000000402547825 */ /* 0x010fe200078e029c */
[----:B------:R-:W-:Y:S03]  /*2d520*/  STL.64 [R1+0x548], R160 ;  /* 0x000548a001007387 */ /* 0x000fe60000100a00 */
[----:B--2---:R-:W-:-:S02]  /*2d530*/  VIADD R156, R173, 0xfffffd69 ;  /* 0xfffffd69ad9c7836 */ /* 0x004fc40000000000 */
[----:B------:R-:W-:Y:S01]  /*2d540*/  IMAD.WIDE R152, R2, 0x4, R152 ;  /* 0x0000000402987825 */ /* 0x000fe200078e0298 */
[----:B------:R2:W-:Y:S01]  /*2d550*/  STL.64 [R1+0x540], R158 ;  /* 0x0005409e01007387 */ /* 0x0005e20000100a00 */
[----:B------:R-:W-:Y:S01]  /*2d560*/  IADD3 R157, PT, PT, R175, -0x298, RZ ;  /* 0xfffffd68af9d7810 */ /* 0x000fe20007ffe0ff */
[----:B------:R-:W4:Y:S01]  /*2d570*/  LDC R173, c[0x0][0x3a0] ;  /* 0x0000e800ffad7b82 */ /* 0x000f220000000800 */
[----:B------:R-:W-:Y:S01]  /*2d580*/  ISETP.GE.U32.AND P4, PT, R156, 0x7ffffcea, PT ;  /* 0x7ffffcea9c00780c */ /* 0x000fe20003f86070 */
[----:B------:R-:W-:Y:S01]  /*2d590*/  VIADD R156, R82, 0x100000 ;  /* 0x00100000529c7836 */ /* 0x000fe20000000000 */
[----:B------:R2:W-:Y:S04]  /*2d5a0*/  LDGSTS.E [R93+-0x5b000], desc[UR16][R158.64], !P3 ;  /* 0xa50000009e5d7fae */ /* 0x0005e8000d9a1010 */
[----:B------:R3:W-:Y:S01]  /*2d5b0*/  STL.64 [R1+0x538], R84 ;  /* 0x0005385401007387 */ /* 0x0007e20000100a00 */
[C---:B------:R-:W-:Y:S01]  /*2d5c0*/  IMAD.WIDE R148, R2.reuse, 0x4, R148 ;  /* 0x0000000402947825 */ /* 0x040fe200078e0294 */
[----:B------:R-:W4:Y:S02]  /*2d5d0*/  LDC R172, c[0x0][0x3a0] ;  /* 0x0000e800ffac7b82 */ /* 0x000f240000000800 */
[----:B------:R3:W-:Y:S04]  /*2d5e0*/  LDGSTS.E [R0+-0x5ae00], desc[UR16][R84.64], !P3 ;  /* 0xa520000054007fae */ /* 0x0007e8000d9a1010 */
[----:B------:R1:W-:Y:S02]  /*2d5f0*/  STL.64 [R1+0x530], R154 ;  /* 0x0005309a01007387 */ /* 0x0003e40000100a00 */
[----:B--2---:R-:W2:Y:S02]  /*2d600*/  LDC R158, c[0x0][0x3a0] ;  /* 0x0000e800ff9e7b82 */ /* 0x004ea40000000800 */
[----:B------:R1:W-:Y:S04]  /*2d610*/  LDGSTS.E [R156+-0x5ac00], desc[UR16][R154.64], !P5 ;  /* 0xa54000009a9c7fae */ /* 0x0003e8000e9a1010 */
[----:B------:R1:W-:Y:S01]  /*2d620*/  STL.64 [R1+0x520], R152 ;  /* 0x0005209801007387 */ /* 0x0003e20000100a00 */
[----:B---3--:R-:W-:-:S03]  /*2d630*/  IMAD.WIDE R84, R2, 0x4, R150 ;  /* 0x0000000402547825 */ /* 0x008fc600078e0296 */
[----:B------:R3:W-:Y:S01]  /*2d640*/  LDGSTS.E [R93+-0x5aa00], desc[UR16][R152.64], !P5 ;  /* 0xa5600000985d7fae */ /* 0x0007e2000e9a1010 */
[----:B------:R-:W-:Y:S01]  /*2d650*/  ISETP.GE.U32.AND P5, PT, R157, 0x7ffffce9, PT ;  /* 0x7ffffce99d00780c */ /* 0x000fe20003fa6070 */
[----:B-1----:R-:W-:Y:S01]  /*2d660*/  VIADD R151, R165, 0xfffffd66 ;  /* 0xfffffd66a5977836 */ /* 0x002fe20000000000 */
[----:B------:R-:W-:Y:S01]  /*2d670*/  IADD3 R150, PT, PT, R164, -0x299, RZ ;  /* 0xfffffd67a4967810 */ /* 0x000fe20007ffe0ff */
[----:B------:R-:W-:Y:S01]  /*2d680*/  IMAD.WIDE R154, R2, 0x4, R146 ;  /* 0x00000004029a7825 */ /* 0x000fe200078e0292 */
[----:B------:R1:W-:Y:S01]  /*2d690*/  STL.64 [R1+0x518], R84 ;  /* 0x0005185401007387 */ /* 0x0003e20000100a00 */
[----:B------:R-:W4:Y:S01]  /*2d6a0*/  LDC R146, c[0x0][0x3a0] ;  /* 0x0000e800ff927b82 */ /* 0x000f220000000800 */
[----:B------:R-:W-:-:S07]  /*2d6b0*/  ISETP.GE.U32.AND P3, PT, R150, 0x7ffffce8, PT ;  /* 0x7ffffce89600780c */ /* 0x000fce0003f66070 */
[----:B---3--:R-:W3:Y:S01]  /*2d6c0*/  LDC R152, c[0x0][0x3a0] ;  /* 0x0000e800ff987b82 */ /* 0x008ee20000000800 */
[----:B------:R-:W-:Y:S01]  /*2d6d0*/  IADD3 R150, PT, PT, R82, 0x100000, RZ ;  /* 0x0010000052967810 */ /* 0x000fe20007ffe0ff */
[----:B------:R1:W-:Y:S01]  /*2d6e0*/  LDGSTS.E [R0+-0x5a800], desc[UR16][R84.64], !P4 ;  /* 0xa580000054007fae */ /* 0x0003e2000e1a1010 */
[----:B------:R-:W-:Y:S01]  /*2d6f0*/  ISETP.GE.U32.AND P6, PT, R151, 0x7ffffce7, PT ;  /* 0x7ffffce79700780c */ /* 0x000fe20003fc6070 */
[C---:B------:R-:W-:Y:S02]  /*2d700*/  IMAD.WIDE R142, R2.reuse, 0x4, R142 ;  /* 0x00000004028e7825 */ /* 0x040fe400078e028e */
[----:B------:R2:W-:Y:S02]  /*2d710*/  STL.64 [R1+0x508], R148 ;  /* 0x0005089401007387 */ /* 0x0005e40000100a00 */
[C---:B------:R-:W-:Y:S01]  /*2d720*/  IMAD.WIDE R140, R2.reuse, 0x4, R140 ;  /* 0x00000004028c7825 */ /* 0x040fe200078e028c */
[----:B------:R-:W3:Y:S01]  /*2d730*/  LDC R164, c[0x0][0x3a0] ;  /* 0x0000e800ffa47b82 */ /* 0x000ee20000000800 */
[----:B------:R2:W-:Y:S02]  /*2d740*/  LDGSTS.E [R150+-0x5a600], desc[UR16][R148.64], !P4 ;  /* 0xa5a0000094967fae */ /* 0x0005e4000e1a1010 */
[----:B-1----:R-:W-:-:S02]  /*2d750*/  IMAD.WIDE R84, R2, 0x4, R144 ;  /* 0x0000000402547825 */ /* 0x002fc400078e0290 */
[----:B------:R-:W-:Y:S01]  /*2d760*/  STL.64 [R1+0x4f8], R154 ;  /* 0x0004f89a01007387 */ /* 0x000fe20000100a00 */
[----:B------:R-:W-:-:S03]  /*2d770*/  IADD3 R144, PT, PT, R82, 0x100000, RZ ;  /* 0x0010000052907810 */ /* 0x000fc60007ffe0ff */
[----:B------:R-:W-:Y:S01]  /*2d780*/  LDGSTS.E [R93+-0x5a400], desc[UR16][R154.64], !P5 ;  /* 0xa5c000009a5d7fae */ /* 0x000fe2000e9a1010 */
[----:B------:R-:W-:Y:S01]  /*2d790*/  IMAD.WIDE R132, R2, 0x4, R132 ;  /* 0x0000000402847825 */ /* 0x000fe200078e0284 */
[----:B--2---:R-:W1:Y:S02]  /*2d7a0*/  LDC R149, c[0x0][0x3a0] ;  /* 0x0000e800ff957b82 */ /* 0x004e640000000800 */
[----:B------:R2:W-:Y:S04]  /*2d7b0*/  STL.64 [R1+0x4e8], R84 ;  /* 0x0004e85401007387 */ /* 0x0005e80000100a00 */
[----:B------:R2:W-:Y:S01]  /*2d7c0*/  LDGSTS.E [R0+-0x5a200], desc[UR16][R84.64], !P5 ;  /* 0xa5e0000054007fae */ /* 0x0005e2000e9a1010 */
[----:B------:R-:W-:Y:S02]  /*2d7d0*/  VIADD R145, R158, 0xfffffd65 ;  /* 0xfffffd659e917836 */ /* 0x000fe40000000000 */
[C---:B------:R-:W-:Y:S01]  /*2d7e0*/  IMAD.WIDE R130, R2.reuse, 0x4, R130 ;  /* 0x0000000402827825 */ /* 0x040fe200078e0282 */
[----:B------:R-:W-:Y:S01]  /*2d7f0*/  STL.64 [R1+0x4d8], R142 ;  /* 0x0004d88e01007387 */ /* 0x000fe20000100a00 */
[----:B------:R-:W1:Y:S03]  /*2d800*/  LDC R148, c[0x0][0x3a0] ;  /* 0x0000e800ff947b82 */ /* 0x000e660000000800 */
[----:B------:R-:W-:Y:S01]  /*2d810*/  LDGSTS.E [R144+-0x5a000], desc[UR16][R142.64], !P3 ;  /* 0xa60000008e907fae */ /* 0x000fe2000d9a1010 */
[----:B--2---:R-:W-:-:S03]  /*2d820*/  IMAD.WIDE R84, R2, 0x4, R138 ;  /* 0x0000000402547825 */ /* 0x004fc600078e028a */
[----:B------:R2:W-:Y:S01]  /*2d830*/  STL.64 [R1+0x4c8], R140 ;  /* 0x0004c88c01007387 */ /* 0x0005e20000100a00 */
[----:B------:R-:W1:Y:S03]  /*2d840*/  LDC R139, c[0x0][0x3a0] ;  /* 0x0000e800ff8b7b82 */ /* 0x000e660000000800 */
[----:B------:R2:W-:Y:S04]  /*2d850*/  LDGSTS.E [R93+-0x59e00], desc[UR16][R140.64], !P3 ;  /* 0xa62000008c5d7fae */ /* 0x0005e8000d9a1010 */
[----:B------:R3:W-:Y:S01]  /*2d860*/  STL.64 [R1+0x4b8], R84 ;  /* 0x0004b85401007387 */ /* 0x0007e20000100a00 */
[----:B------:R-:W1:Y:S03]  /*2d870*/  LDC R138, c[0x0][0x3a0] ;  /* 0x0000e800ff8a7b82 */ /* 0x000e660000000800 */
[----:B------:R3:W-:Y:S01]  /*2d880*/  LDGSTS.E [R0+-0x59c00], desc[UR16][R84.64], !P6 ;  /* 0xa640000054007fae */ /* 0x0007e2000f1a1010 */
[----:B------:R-:W-:Y:S01]  /*2d890*/  ISETP.GE.U32.AND P4, PT, R145, 0x7ffffce6, PT ;  /* 0x7ffffce69100780c */ /* 0x000fe20003f86070 */
[----:B--2---:R-:W-:-:S03]  /*2d8a0*/  IMAD.WIDE R140, R2, 0x4, R136 ;  /* 0x00000004028c7825 */ /* 0x004fc600078e0288 */
[----:B------:R-:W2:Y:S01]  /*2d8b0*/  LDC R145, c[0x0][0x3a0] ;  /* 0x0000e800ff917b82 */ /* 0x000ea20000000800 */
[----:B---3--:R-:W-:-:S07]  /*2d8c0*/  IMAD.WIDE R84, R2, 0x4, R134 ;  /* 0x0000000402547825 */ /* 0x008fce00078e0286 */
[----:B------:R-:W3:Y:S01]  /*2d8d0*/  LDC R136, c[0x0][0x3a0] ;  /* 0x0000e800ff887b82 */ /* 0x000ee20000000800 */
[----:B------:R-:W-:Y:S01]  /*2d8e0*/  LDGSTS.E [R93+-0x59a00], desc[UR16][R140.64], !P6 ;  /* 0xa66000008c5d7fae */ /* 0x000fe2000f1a1010 */
[----:B------:R-:W-:Y:S01]  /*2d8f0*/  VIADD R135, R152, 0xfffffd64 ;  /* 0xfffffd6498877836 */ /* 0x000fe20000000000 */
[----:B----4-:R-:W-:Y:S02]  /*2d900*/  IADD3 R134, PT, PT, R146, -0x29d, RZ ;  /* 0xfffffd6392867810 */ /* 0x010fe40007ffe0ff */
[----:B------:R-:W-:Y:S02]  /*2d910*/  STL.64 [R1+0x4a8], R140 ;  /* 0x0004a88c01007387 */ /* 0x000fe40000100a00 */
[----:B------:R-:W-:Y:S01]  /*2d920*/  ISETP.GE.U32.AND P5, PT, R135, 0x7ffffce5, PT ;  /* 0x7ffffce58700780c */ /* 0x000fe20003fa6070 */
[----:B------:R-:W-:Y:S01]  /*2d930*/  VIADD R135, R82, 0x100000 ;  /* 0x0010000052877836 */ /* 0x000fe20000000000 */
[----:B------:R-:W-:Y:S01]  /*2d940*/  ISETP.GE.U32.AND P3, PT, R134, 0x7ffffce4, PT ;  /* 0x7ffffce48600780c */ /* 0x000fe20003f66070 */
[----:B------:R-:W-:Y:S01]  /*2d950*/  IMAD.WIDE R128, R2, 0x4, R128 ;  /* 0x0000000402807825 */ /* 0x000fe200078e0280 */
[----:B------:R-:W-:Y:S01]  /*2d960*/  IADD3 R134, PT, PT, R82, 0x100000, RZ ;  /* 0x0010000052867810 */ /* 0x000fe20007ffe0ff */
[----:B------:R4:W-:Y:S01]  /*2d970*/  STL.64 [R1+0x498], R84 ;  /* 0x0004985401007387 */ /* 0x0009e20000100a00 */
[----:B------:R-:W2:Y:S03]  /*2d980*/  LDC R137, c[0x0][0x3a0] ;  /* 0x0000e800ff897b82 */ /* 0x000ea60000000800 */
[----:B------:R4:W-:Y:S04]  /*2d990*/  LDGSTS.E [R0+-0x59800], desc[UR16][R84.64], !P4 ;  /* 0xa680000054007fae */ /* 0x0009e8000e1a1010 */
[----:B------:R-:W-:Y:S01]  /*2d9a0*/  STL.64 [R1+0x488], R132 ;  /* 0x0004888401007387 */ /* 0x000fe20000100a00 */
[C---:B------:R-:W-:Y:S01]  /*2d9b0*/  IMAD.WIDE R124, R2.reuse, 0x4, R124 ;  /* 0x00000004027c7825 */ /* 0x040fe200078e027c */
[----:B------:R-:W2:Y:S02]  /*2d9c0*/  LDC R158, c[0x0][0x3a0] ;  /* 0x0000e800ff9e7b82 */ /* 0x000ea40000000800 */
[----:B------:R-:W-:Y:S01]  /*2d9d0*/  LDGSTS.E [R135+-0x59600], desc[UR16][R132.64], !P4 ;  /* 0xa6a0000084877fae */ /* 0x000fe2000e1a1010 */
[----:B----4-:R-:W-:-:S03]  /*2d9e0*/  IMAD.WIDE R84, R2, 0x4, R126 ;  /* 0x0000000402547825 */ /* 0x010fc600078e027e */
[----:B------:R4:W-:Y:S01]  /*2d9f0*/  STL.64 [R1+0x478], R130 ;  /* 0x0004788201007387 */ /* 0x0009e20000100a00 */
[----:B-1----:R-:W-:-:S03]  /*2da00*/  VIADD R126, R139, 0xfffffd62 ;  /* 0xfffffd628b7e7836 */ /* 0x002fc60000000000 */
[----:B------:R4:W-:Y:S01]  /*2da10*/  LDGSTS.E [R134+-0x59400], desc[UR16][R130.64], !P5 ;  /* 0xa6c0000082867fae */ /* 0x0009e2000e9a1010 */
[----:B---3--:R-:W-:Y:S01]  /*2da20*/  VIADD R127, R136, 0xfffffd60 ;  /* 0xfffffd60887f7836 */ /* 0x008fe20000000000 */
[----:B------:R-:W1:Y:S02]  /*2da30*/  LDC R139, c[0x0][0x3a0] ;  /* 0x0000e800ff8b7b82 */ /* 0x000e640000000800 */
[----:B------:R3:W-:Y:S04]  /*2da40*/  STL.64 [R1+0x468], R128 ;  /* 0x0004688001007387 */ /* 0x0007e80000100a00 */
[----:B------:R3:W-:Y:S01]  /*2da50*/  LDGSTS.E [R93+-0x59200], desc[UR16][R128.64], !P5 ;  /* 0xa6e00000805d7fae */ /* 0x0007e2000e9a1010 */
[----:B------:R-:W-:Y:S01]  /*2da60*/  ISETP.GE.U32.AND P5, PT, R126, 0x7ffffce3, PT ;  /* 0x7ffffce37e00780c */ /* 0x000fe20003fa6070 */
[----:B------:R-:W-:Y:S01]  /*2da70*/  IMAD.WIDE R122, R2, 0x4, R122 ;  /* 0x00000004027a7825 */ /* 0x000fe200078e027a */
[----:B------:R-:W-:Y:S01]  /*2da80*/  IADD3 R126, PT, PT, R82, 0x100000, RZ ;  /* 0x00100000527e7810 */ /* 0x000fe20007ffe0ff */
[----:B----4-:R-:W4:Y:S01]  /*2da90*/  LDC R130, c[0x0][0x3a0] ;  /* 0x0000e800ff827b82 */ /* 0x010f220000000800 */
[----:B------:R-:W-:Y:S01]  /*2daa0*/  ISETP.GE.U32.AND P6, PT, R127, 0x7ffffce1, PT ;  /* 0x7ffffce17f00780c */ /* 0x000fe20003fc6070 */
[----:B------:R2:W-:Y:S04]  /*2dab0*/  STL.64 [R1+0x458], R84 ;  /* 0x0004585401007387 */ /* 0x0005e80000100a00 */
[----:B------:R2:W-:Y:S02]  /*2dac0*/  LDGSTS.E [R0+-0x59000], desc[UR16][R84.64], !P3 ;  /* 0xa700000054007fae */ /* 0x0005e4000d9a1010 */
[----:B---3--:R-:W3:Y:S01]  /*2dad0*/  LDC R129, c[0x0][0x3a0] ;  /* 0x0000e800ff817b82 */ /* 0x008ee20000000800 */
[----:B------:R-:W-:Y:S01]  /*2dae0*/  IADD3 R128, PT, PT, R138, -0x29f, RZ ;  /* 0xfffffd618a807810 */ /* 0x000fe20007ffe0ff */
[----:B------:R-:W-:Y:S03]  /*2daf0*/  STL.64 [R1+0x448], R124 ;  /* 0x0004487c01007387 */ /* 0x000fe60000100a00 */
[----:B------:R-:W-:Y:S01]  /*2db00*/  ISETP.GE.U32.AND P4, PT, R128, 0x7ffffce2, PT ;  /* 0x7ffffce28000780c */ /* 0x000fe20003f86070 */
[----:B------:R-:W-:Y:S01]  /*2db10*/  LDGSTS.E [R126+-0x58e00], desc[UR16][R124.64], !P3 ;  /* 0xa72000007c7e7fae */ /* 0x000fe2000d9a1010 */
[C---:B------:R-:W-:Y:S01]  /*2db20*/  IMAD.WIDE R118, R2.reuse, 0x4, R118 ;  /* 0x0000000402767825 */ /* 0x040fe200078e0276 */
[----:B------:R-:W1:Y:S03]  /*2db30*/  LDC R127, c[0x0][0x3a0] ;  /* 0x0000e800ff7f7b82 */ /* 0x000e660000000800 */
[----:B--2---:R-:W-:Y:S01]  /*2db40*/  IMAD.WIDE R84, R2, 0x4, R120 ;  /* 0x0000000402547825 */ /* 0x004fe200078e0278 */
[----:B------:R2:W-:Y:S01]  /*2db50*/  STL.64 [R1+0x438], R122 ;  /* 0x0004387a01007387 */ /* 0x0005e20000100a00 */
[----:B------:R-:W-:-:S02]  /*2db60*/  IADD3 R120, PT, PT, R82, 0x100000, RZ ;  /* 0x0010000052787810 */ /* 0x000fc40007ffe0ff */
[C---:B------:R-:W-:Y:S01]  /*2db70*/  IMAD.WIDE R116, R2.reuse, 0x4, R116 ;  /* 0x0000000402747825 */ /* 0x040fe200078e0274 */
[----:B------:R2:W-:Y:S01]  /*2db80*/  LDGSTS.E [R93+-0x58c00], desc[UR16][R122.64], !P5 ;  /* 0xa74000007a5d7fae */ /* 0x0005e2000e9a1010 */
[----:B------:R-:W1:Y:S03]  /*2db90*/  LDC R128, c[0x0][0x3a0] ;  /* 0x0000e800ff807b82 */ /* 0x000e660000000800 */
[----:B------:R2:W-:Y:S04]  /*2dba0*/  STL.64 [R1+0x428], R84 ;  /* 0x0004285401007387 */ /* 0x0005e80000100a00 */
[----:B------:R2:W-:Y:S01]  /*2dbb0*/  LDGSTS.E [R0+-0x58a00], desc[UR16][R84.64], !P5 ;  /* 0xa760000054007fae */ /* 0x0005e2000e9a1010 */
[----:B------:R-:W-:Y:S01]  /*2dbc0*/  VIADD R121, R137, 0xfffffd5f ;  /* 0xfffffd5f89797836 */ /* 0x000fe20000000000 */
[----:B------:R-:W1:Y:S02]  /*2dbd0*/  LDC R134, c[0x0][0x3a0] ;  /* 0x0000e800ff867b82 */ /* 0x000e640000000800 */
[----:B------:R-:W-:Y:S04]  /*2dbe0*/  STL.64 [R1+0x418], R118 ;  /* 0x0004187601007387 */ /* 0x000fe80000100a00 */
[----:B------:R-:W-:Y:S01]  /*2dbf0*/  LDGSTS.E [R120+-0x58800], desc[UR16][R118.64], !P4 ;  /* 0xa780000076787fae */ /* 0x000fe2000e1a1010 */
[C---:B------:R-:W-:Y:S01]  /*2dc00*/  IMAD.WIDE R108, R2.reuse, 0x4, R108 ;  /* 0x00000004026c7825 */ /* 0x040fe200078e026c */
[----:B--2---:R-:W2:Y:S03]  /*2dc10*/  LDC R122, c[0x0][0x3a0] ;  /* 0x0000e800ff7a7b82 */ /* 0x004ea60000000800 */
[C---:B------:R-:W-:Y:S01]  /*2dc20*/  IMAD.WIDE R84, R2.reuse, 0x4, R114 ;  /* 0x0000000402547825 */ /* 0x040fe200078e0272 */
[----:B------:R3:W-:Y:S04]  /*2dc30*/  STL.64 [R1+0x408], R116 ;  /* 0x0004087401007387 */ /* 0x0007e80000100a00 */
[----:B------:R-:W1:Y:S01]  /*2dc40*/  LDC R114, c[0x0][0x3a0] ;  /* 0x0000e800ff727b82 */ /* 0x000e620000000800 */
[----:B------:R3:W-:Y:S04]  /*2dc50*/  LDGSTS.E [R93+-0x58600], desc[UR16][R116.64], !P4 ;  /* 0xa7a00000745d7fae */ /* 0x0007e8000e1a1010 */
[----:B------:R4:W-:Y:S01]  /*2dc60*/  STL.64 [R1+0x350], R84 ;  /* 0x0003505401007387 */ /* 0x0009e20000100a00 */
[----:B------:R-:W-:Y:S01]  /*2dc70*/  ISETP.GE.U32.AND P3, PT, R121, 0x7ffffce0, PT ;  /* 0x7ffffce07900780c */ /* 0x000fe20003f66070 */
[C---:B------:R-:W-:Y:S01]  /*2dc80*/  IMAD.WIDE R106, R2.reuse, 0x4, R106 ;  /* 0x00000004026a7825 */ /* 0x040fe200078e026a */
[----:B------:R-:W1:Y:S01]  /*2dc90*/  LDC R115, c[0x0][0x3a0] ;  /* 0x0000e800ff737b82 */ /* 0x000e620000000800 */
[----:B------:R4:W-:Y:S02]  /*2dca0*/  LDGSTS.E [R0+-0x58400], desc[UR16][R84.64], !P6 ;  /* 0xa7c0000054007fae */ /* 0x0009e4000f1a1010 */
[----:B---3--:R-:W-:-:S05]  /*2dcb0*/  IMAD.WIDE R116, R2, 0x4, R112 ;  /* 0x0000000402747825 */ /* 0x008fca00078e0270 */
[----:B------:R-:W3:Y:S01]  /*2dcc0*/  LDC R112, c[0x0][0x3a0] ;  /* 0x0000e800ff707b82 */ /* 0x000ee20000000800 */
[----:B----4-:R-:W-:Y:S01]  /*2dcd0*/  IMAD.WIDE R84, R2, 0x4, R110 ;  /* 0x0000000402547825 */ /* 0x010fe200078e026e */
[----:B------:R-:W-:Y:S06]  /*2dce0*/  LDGSTS.E [R93+-0x58200], desc[UR16][R116.64], !P6 ;  /* 0xa7e00000745d7fae */ /* 0x000fec000f1a1010 */
[----:B------:R-:W4:Y:S01]  /*2dcf0*/  LDC R113, c[0x0][0x3a0] ;  /* 0x0000e800ff717b82 */ /* 0x000f220000000800 */
[----:B------:R-:W-:Y:S01]  /*2dd00*/  VIADD R111, R129, 0xfffffd5e ;  /* 0xfffffd5e816f7836 */ /* 0x000fe20000000000 */
[----:B------:R-:W-:Y:S01]  /*2dd10*/  IADD3 R110, PT, PT, R130, -0x2a3, RZ ;  /* 0xfffffd5d826e7810 */ /* 0x000fe20007ffe0ff */
[----:B------:R-:W-:Y:S01]  /*2dd20*/  IMAD.WIDE R104, R2, 0x4, R104 ;  /* 0x0000000402687825 */ /* 0x000fe200078e0268 */
[----:B------:R-:W-:Y:S02]  /*2dd30*/  STL.64 [R1+0x348], R116 ;  /* 0x0003487401007387 */ /* 0x000fe40000100a00 */
[----:B------:R-:W-:Y:S01]  /*2dd40*/  ISETP.GE.U32.AND P5, PT, R111, 0x7ffffcdf, PT ;  /* 0x7ffffcdf6f00780c */ /* 0x000fe20003fa6070 */
[----:B------:R-:W-:Y:S01]  /*2dd50*/  VIADD R111, R82, 0x100000 ;  /* 0x00100000526f7836 */ /* 0x000fe20000000000 */
[----:B------:R-:W-:Y:S01]  /*2dd60*/  ISETP.GE.U32.AND P4, PT, R110, 0x7ffffcde, PT ;  /* 0x7ffffcde6e00780c */ /* 0x000fe20003f86070 */
[----:B------:R2:W-:Y:S01]  /*2dd70*/  LDGSTS.E [R0+-0x58000], desc[UR16][R84.64], !P3 ;  /* 0xa800000054007fae */ /* 0x0005e2000d9a1010 */
[----:B------:R-:W-:Y:S01]  /*2dd80*/  IADD3 R110, PT, PT, R82, 0x100000, RZ ;  /* 0x00100000526e7810 */ /* 0x000fe20007ffe0ff */
[C---:B------:R-:W-:Y:S01]  /*2dd90*/  IMAD.WIDE R100, R2.reuse, 0x4, R100 ;  /* 0x0000000402647825 */ /* 0x040fe200078e0264 */
[----:B------:R-:W4:Y:S01]  /*2dda0*/  LDC R133, c[0x0][0x3a0] ;  /* 0x0000e800ff857b82 */ /* 0x000f220000000800 */
[----:B------:R2:W-:Y:S04]  /*2ddb0*/  STL.64 [R1+0x340], R84 ;  /* 0x0003405401007387 */ /* 0x0005e80000100a00 */
[----:B------:R1:W-:Y:S04]  /*2ddc0*/  STL.64 [R1+0x338], R108 ;  /* 0x0003386c01007387 */ /* 0x0003e80000100a00 */
[----:B------:R1:W-:Y:S04]  /*2ddd0*/  LDGSTS.E [R111+-0x57e00], desc[UR16][R108.64], !P3 ;  /* 0xa82000006c6f7fae */ /* 0x0003e8000d9a1010 */
[----:B------:R-:W-:Y:S01]  /*2dde0*/  STL.64 [R1+0x330], R106 ;  /* 0x0003306a01007387 */ /* 0x000fe20000100a00 */
[----:B--2---:R-:W-:-:S03]  /*2ddf0*/  IMAD.WIDE R84, R2, 0x4, R102 ;  /* 0x0000000402547825 */ /* 0x004fc600078e0266 */
[----:B------:R-:W-:Y:S01]  /*2de00*/  LDGSTS.E [R110+-0x57c00], desc[UR16][R106.64], !P5 ;  /* 0xa84000006a6e7fae */ /* 0x000fe2000e9a1010 */
[----:B-1----:R-:W-:-:S03]  /*2de10*/  VIADD R102, R114, 0xfffffd5c ;  /* 0xfffffd5c72667836 */ /* 0x002fc60000000000 */
[----:B------:R1:W-:Y:S01]  /*2de20*/  STL.64 [R1+0x328], R104 ;  /* 0x0003286801007387 */ /* 0x0003e20000100a00 */
[----:B------:R-:W-:Y:S01]  /*2de30*/  IMAD.WIDE R98, R2, 0x4, R98 ;  /* 0x0000000402627825 */ /* 0x000fe200078e0262 */
[----:B------:R-:W2:Y:S02]  /*2de40*/  LDC R109, c[0x0][0x3a0] ;  /* 0x0000e800ff6d7b82 */ /* 0x000ea40000000800 */
[----:B------:R1:W-:Y:S01]  /*2de50*/  LDGSTS.E [R93+-0x57a00], desc[UR16][R104.64], !P5 ;  /* 0xa8600000685d7fae */ /* 0x0003e2000e9a1010 */
[----:B---3--:R-:W-:Y:S02]  /*2de60*/  IADD3 R103, PT, PT, R112, -0x2a5, RZ ;  /* 0xfffffd5b70677810 */ /* 0x008fe40007ffe0ff */
[----:B------:R-:W-:Y:S01]  /*2de70*/  ISETP.GE.U32.AND P3, PT, R102, 0x7ffffcdd, PT ;  /* 0x7ffffcdd6600780c */ /* 0x000fe20003f66070 */
[----:B------:R3:W-:Y:S01]  /*2de80*/  STL.64 [R1+0x320], R84 ;  /* 0x0003205401007387 */ /* 0x0007e20000100a00 */
[----:B------:R-:W-:Y:S01]  /*2de90*/  ISETP.GE.U32.AND P5, PT, R103, 0x7ffffcdc, PT ;  /* 0x7ffffcdc6700780c */ /* 0x000fe20003fa6070 */
[----:B-1----:R-:W1:Y:S02]  /*2dea0*/  LDC R104, c[0x0][0x3a0] ;  /* 0x0000e800ff687b82 */ /* 0x002e640000000800 */
[----:B------:R3:W-:Y:S01]  /*2deb0*/  LDGSTS.E [R0+-0x57800], desc[UR16][R84.64], !P4 ;  /* 0xa880000054007fae */ /* 0x0007e2000e1a1010 */
[----:B------:R-:W-:-:S02]  /*2dec0*/  VIADD R102, R82, 0x100000 ;  /* 0x0010000052667836 */ /* 0x000fc40000000000 */
[----:B------:R-:W-:-:S03]  /*2ded0*/  IMAD.WIDE R94, R2, 0x4, R94 ;  /* 0x00000004025e7825 */ /* 0x000fc600078e025e */
[----:B------:R-:W-:Y:S01]  /*2dee0*/  LDGSTS.E [R102+-0x57600], desc[UR16][R100.64], !P4 ;  /* 0xa8a0000064667fae */ /* 0x000fe2000e1a1010 */
[----:B------:R-:W1:Y:S01]  /*2def0*/  LDC R105, c[0x0][0x3a0] ;  /* 0x0000e800ff697b82 */ /* 0x000e620000000800 */
[C---:B------:R-:W-:Y:S02]  /*2df00*/  IMAD.WIDE R80, R2.reuse, 0x4, R80 ;  /* 0x0000000402507825 */ /* 0x040fe400078e0250 */
[----:B------:R2:W-:Y:S02]  /*2df10*/  LDGSTS.E [R93+-0x57400], desc[UR16][R98.64], !P3 ;  /* 0xa8c00000625d7fae */ /* 0x0005e4000d9a1010 */
[----:B---3--:R-:W-:Y:S01]  /*2df20*/  IMAD.WIDE R84, R2, 0x4, R96 ;  /* 0x0000000402547825 */ /* 0x008fe200078e0260 */
[----:B----4-:R-:W-:Y:S01]  /*2df30*/  IADD3 R96, PT, PT, R113, -0x2a6, RZ ;  /* 0xfffffd5a71607810 */ /* 0x010fe20007ffe0ff */
[----:B------:R-:W-:Y:S01]  /*2df40*/  STL.64 [R1+0x318], R100 ;  /* 0x0003186401007387 */ /* 0x000fe20000100a00 */
[----:B------:R-:W3:Y:S02]  /*2df50*/  LDC R103, c[0x0][0x3a0] ;  /* 0x0000e800ff677b82 */ /* 0x000ee40000000800 */
[----:B------:R-:W-:Y:S01]  /*2df60*/  ISETP.GE.U32.AND P4, PT, R96, 0x7ffffcdb, PT ;  /* 0x7ffffcdb6000780c */ /* 0x000fe20003f86070 */
[----:B------:R-:W-:Y:S01]  /*2df70*/  VIADD R97, R115, 0xfffffd59 ;  /* 0xfffffd5973617836 */ /* 0x000fe20000000000 */
[----:B------:R-:W-:Y:S01]  /*2df80*/  IADD3 R96, PT, PT, R82, 0x100000, RZ ;  /* 0x0010000052607810 */ /* 0x000fe20007ffe0ff */
[----:B------:R4:W-:Y:S01]  /*2df90*/  LDGSTS.E [R0+-0x57200], desc[UR16][R84.64], !P3 ;  /* 0xa8e0000054007fae */ /* 0x0009e2000d9a1010 */
[----:B------:R-:W-:-:S04]  /*2dfa0*/  IMAD.WIDE R76, R2, 0x4, R76 ;  /* 0x00000004024c7825 */ /* 0x000fc800078e024c */
[C---:B------:R-:W-:Y:S01]  /*2dfb0*/  IMAD.WIDE R72, R2.reuse, 0x4, R72 ;  /* 0x0000000402487825 */ /* 0x040fe200078e0248 */
[----:B------:R-:W-:Y:S03]  /*2dfc0*/  LDGSTS.E [R96+-0x57000], desc[UR16][R94.64], !P5 ;  /* 0xa90000005e607fae */ /* 0x000fe6000e9a1010 */
[C---:B------:R-:W-:Y:S01]  /*2dfd0*/  IMAD.WIDE R68, R2.reuse, 0x4, R68 ;  /* 0x0000000402447825 */ /* 0x040fe200078e0244 */
[----:B------:R2:W-:Y:S03]  /*2dfe0*/  STL.64 [R1+0x310], R98 ;  /* 0x0003106201007387 */ /* 0x0005e60000100a00 */
[C---:B------:R-:W-:Y:S01]  /*2dff0*/  IMAD.WIDE R66, R2.reuse, 0x4, R66 ;  /* 0x0000000402427825 */ /* 0x040fe200078e0242 */
[----:B------:R1:W-:Y:S01]  /*2e000*/  LDGSTS.E [R93+-0x56e00], desc[UR16][R80.64], !P5 ;  /* 0xa9200000505d7fae */ /* 0x0003e2000e9a1010 */
[----:B------:R-:W-:Y:S01]  /*2e010*/  ISETP.GE.U32.AND P5, PT, R97, 0x7ffffcda, PT ;  /* 0x7ffffcda6100780c */ /* 0x000fe20003fa6070 */
[----:B------:R-:W3:Y:S02]  /*2e020*/  LDC R113, c[0x0][0x3a0] ;  /* 0x0000e800ff717b82 */ /* 0x000ee40000000800 */
[----:B------:R4:W-:Y:S04]  /*2e030*/  STL.64 [R1+0x308], R84 ;  /* 0x0003085401007387 */ /* 0x0009e80000100a00 */
[----:B------:R-:W-:Y:S02]  /*2e040*/  STL.64 [R1+0x300], R94 ;  /* 0x0003005e01007387 */ /* 0x000fe40000100a00 */
[----:B--2---:R-:W2:Y:S02]  /*2e050*/  LDC R98, c[0x0][0x3a0] ;  /* 0x0000e800ff627b82 */ /* 0x004ea40000000800 */
[----:B------:R1:W-:Y:S01]  /*2e060*/  STL.64 [R1+0x2f8], R80 ;  /* 0x0002f85001007387 */ /* 0x0003e20000100a00 */
[----:B----4-:R-:W-:-:S04]  /*2e070*/  IMAD.WIDE R84, R2, 0x4, R78 ;  /* 0x0000000402547825 */ /* 0x010fc800078e024e */
[----:B------:R-:W-:-:S04]  /*2e080*/  IMAD.WIDE R60, R2, 0x4, R60 ;  /* 0x00000004023c7825 */ /* 0x000fc800078e023c */
[----:B------:R-:W-:Y:S01]  /*2e090*/  IMAD.WIDE R58, R2, 0x4, R58 ;  /* 0x00000004023a7825 */ /* 0x000fe200078e023a */
[----:B-1----:R-:W1:Y:S03]  /*2e0a0*/  LDC R81, c[0x0][0x3a0] ;  /* 0x0000e800ff517b82 */ /* 0x002e660000000800 */
[----:B------:R-:W-:Y:S01]  /*2e0b0*/  VIADD R78, R104, 0xfffffd58 ;  /* 0xfffffd58684e7836 */ /* 0x000fe20000000000 */
[----:B------:R4:W-:Y:S01]  /*2e0c0*/  STL.64 [R1+0x2f0], R84 ;  /* 0x0002f05401007387 */ /* 0x0009e20000100a00 */
[----:B------:R-:W-:-:S03]  /*2e0d0*/  VIADD R79, R82, 0x100000 ;  /* 0x00100000524f7836 */ /* 0x000fc60000000000 */
[----:B------:R4:W-:Y:S01]  /*2e0e0*/  LDGSTS.E [R0+-0x56c00], desc[UR16][R84.64], !P4 ;  /* 0xa940000054007fae */ /* 0x0009e2000e1a1010 */
[----:B------:R-:W-:Y:S01]  /*2e0f0*/  ISETP.GE.U32.AND P3, PT, R78, 0x7ffffcd9, PT ;  /* 0x7ffffcd94e00780c */ /* 0x000fe20003f66070 */
[----:B------:R-:W-:Y:S01]  /*2e100*/  IMAD.WIDE R56, R2, 0x4, R56 ;  /* 0x0000000402387825 */ /* 0x000fe200078e0238 */
[----:B------:R-:W-:Y:S01]  /*2e110*/  IADD3 R78, PT, PT, R82, 0x100000, RZ ;  /* 0x00100000524e7810 */ /* 0x000fe20007ffe0ff */
[----:B------:R-:W1:Y:S01]  /*2e120*/  LDC R112, c[0x0][0x3a0] ;  /* 0x0000e800ff707b82 */ /* 0x000e620000000800 */
[----:B------:R-:W-:Y:S01]  /*2e130*/  IADD3 R80, PT, PT, R105, -0x2a9, RZ ;  /* 0xfffffd5769507810 */ /* 0x000fe20007ffe0ff */
[----:B------:R3:W-:Y:S04]  /*2e140*/  STL.64 [R1+0x2e8], R76 ;  /* 0x0002e84c01007387 */ /* 0x0007e80000100a00 */
[----:B------:R3:W-:Y:S01]  /*2e150*/  LDGSTS.E [R79+-0x56a00], desc[UR16][R76.64], !P4 ;  /* 0xa96000004c4f7fae */ /* 0x0007e2000e1a1010 */
[----:B----4-:R-:W-:Y:S01]  /*2e160*/  IMAD.WIDE R84, R2, 0x4, R74 ;  /* 0x0000000402547825 */ /* 0x010fe200078e024a */
[----:B------:R-:W-:Y:S01]  /*2e170*/  ISETP.GE.U32.AND P6, PT, R80, 0x7ffffcd8, PT ;  /* 0x7ffffcd85000780c */ /* 0x000fe20003fc6070 */
[----:B------:R-:W4:Y:S03]  /*2e180*/  LDC R74, c[0x0][0x3a0] ;  /* 0x0000e800ff4a7b82 */ /* 0x000f260000000800 */
[----:B------:R-:W-:Y:S04]  /*2e190*/  STL.64 [R1+0x2e0], R84 ;  /* 0x0002e05401007387 */ /* 0x000fe80000100a00 */
[----:B------:R2:W-:Y:S01]  /*2e1a0*/  LDGSTS.E [R78+-0x56800], desc[UR16][R84.64], !P5 ;  /* 0xa9800000544e7fae */ /* 0x0005e2000e9a1010 */
[----:B---3--:R-:W-:Y:S01]  /*2e1b0*/  IMAD.WIDE R76, R2, 0x4, R70 ;  /* 0x00000004024c7825 */ /* 0x008fe200078e0246 */
[----:B------:R-:W3:Y:S02]  /*2e1c0*/  LDC R104, c[0x0][0x3a0] ;  /* 0x0000e800ff687b82 */ /* 0x000ee40000000800 */
[----:B------:R2:W-:Y:S01]  /*2e1d0*/  STL.64 [R1+0x2d8], R72 ;  /* 0x0002d84801007387 */ /* 0x0005e20000100a00 */
[----:B------:R-:W-:-:S03]  /*2e1e0*/  VIADD R70, R82, 0x100000 ;  /* 0x0010000052467836 */ /* 0x000fc60000000000 */
[----:B------:R2:W-:Y:S04]  /*2e1f0*/  LDGSTS.E [R0+-0x56600], desc[UR16][R72.64], !P5 ;  /* 0xa9a0000048007fae */ /* 0x0005e8000e9a1010 */
[----:B------:R-:W-:Y:S01]  /*2e200*/  STL.64 [R1+0x2d0], R76 ;  /* 0x0002d04c01007387 */ /* 0x000fe20000100a00 */
[----:B------:R-:W-:Y:S01]  /*2e210*/  IMAD.WIDE R52, R2, 0x4, R52 ;  /* 0x0000000402347825 */ /* 0x000fe200078e0234 */
[----:B--2---:R-:W2:Y:S01]  /*2e220*/  LDC R78, c[0x0][0x3a0] ;  /* 0x0000e800ff4e7b82 */ /* 0x004ea20000000800 */
[----:B------:R-:W-:Y:S01]  /*2e230*/  IADD3 R72, PT, PT, R82, 0x100000, RZ ;  /* 0x0010000052487810 */ /* 0x000fe20007ffe0ff */
[----:B------:R1:W-:Y:S04]  /*2e240*/  STL.64 [R1+0x2c8], R68 ;  /* 0x0002c84401007387 */ /* 0x0003e80000100a00 */
[----:B------:R-:W-:Y:S04]  /*2e250*/  LDGSTS.E [R72+-0x56400], desc[UR16][R76.64], !P3 ;  /* 0xa9c000004c487fae */ /* 0x000fe8000d9a1010 */
[----:B------:R1:W-:Y:S01]  /*2e260*/  LDGSTS.E [R70+-0x56200], desc[UR16][R68.64], !P3 ;  /* 0xa9e0000044467fae */ /* 0x0003e2000d9a1010 */
[----:B------:R-:W-:-:S02]  /*2e270*/  VIADD R73, R98, 0xfffffd56 ;  /* 0xfffffd5662497836 */ /* 0x000fc40000000000 */
[C---:B------:R-:W-:Y:S01]  /*2e280*/  IMAD.WIDE R50, R2.reuse, 0x4, R50 ;  /* 0x0000000402327825 */ /* 0x040fe200078e0232 */
[----:B------:R3:W-:Y:S01]  /*2e290*/  STL.64 [R1+0x2a8], R66 ;  /* 0x0002a84201007387 */ /* 0x0007e20000100a00 */
[----:B------:R-:W2:Y:S03]  /*2e2a0*/  LDC R98, c[0x0][0x3a0] ;  /* 0x0000e800ff627b82 */ /* 0x000ea60000000800 */
[----:B------:R3:W-:Y:S05]  /*2e2b0*/  LDGSTS.E [R0+-0x56000], desc[UR16][R66.64], !P6 ;  /* 0xaa00000042007fae */ /* 0x0007ea000f1a1010 */
[----:B-1----:R-:W1:Y:S01]  /*2e2c0*/  LDC R68, c[0x0][0x3a0] ;  /* 0x0000e800ff447b82 */ /* 0x002e620000000800 */
[----:B------:R-:W-:Y:S01]  /*2e2d0*/  IMAD.WIDE R70, R2, 0x4, R62 ;  /* 0x0000000402467825 */ /* 0x000fe200078e023e */
[----:B------:R-:W-:-:S03]  /*2e2e0*/  ISETP.GE.U32.AND P4, PT, R73, 0x7ffffcd7, PT ;  /* 0x7ffffcd74900780c */ /* 0x000fc60003f86070 */
[----:B------:R-:W-:-:S03]  /*2e2f0*/  VIADD R63, R81, 0xfffffd55 ;  /* 0xfffffd55513f7836 */ /* 0x000fc60000000000 */
[----:B---3--:R-:W3:Y:S01]  /*2e300*/  LDC R67, c[0x0][0x3a0] ;  /* 0x0000e800ff437b82 */ /* 0x008ee20000000800 */
[----:B------:R-:W-:Y:S01]  /*2e310*/  IMAD.WIDE R72, R2, 0x4, R64 ;  /* 0x0000000402487825 */ /* 0x000fe200078e0240 */
[----:B------:R-:W-:Y:S02]  /*2e320*/  ISETP.GE.U32.AND P5, PT, R63, 0x7ffffcd6, PT ;  /* 0x7ffffcd63f00780c */ /* 0x000fe40003fa6070 */
[----:B------:R-:W-:Y:S02]  /*2e330*/  IADD3 R66, PT, PT, R82, 0x100000, RZ ;  /* 0x0010000052427810 */ /* 0x000fe40007ffe0ff */
[----:B----4-:R-:W-:Y:S02]  /*2e340*/  IADD3 R62, PT, PT, R74, -0x2ac, RZ ;  /* 0xfffffd544a3e7810 */ /* 0x010fe40007ffe0ff */
[----:B------:R-:W4:Y:S01]  /*2e350*/  LDC R65, c[0x0][0x3a0] ;  /* 0x0000e800ff417b82 */ /* 0x000f220000000800 */
[----:B------:R-:W-:Y:S01]  /*2e360*/  VIADD R64, R82, 0x100000 ;  /* 0x0010000052407836 */ /* 0x000fe20000000000 */
[----:B------:R-:W-:Y:S01]  /*2e370*/  STL.64 [R1+0x2a0], R72 ;  /* 0x0002a04801007387 */ /* 0x000fe20000100a00 */
[----:B------:R-:W-:Y:S01]  /*2e380*/  ISETP.GE.U32.AND P3, PT, R62, 0x7ffffcd5, PT ;  /* 0x7ffffcd53e00780c */ /* 0x000fe20003f66070 */
[C---:B------:R-:W-:Y:S01]  /*2e390*/  VIADD R62, R82.reuse, 0x100000 ;  /* 0x00100000523e7836 */ /* 0x040fe20000000000 */
[----:B------:R-:W-:Y:S01]  /*2e3a0*/  IADD3 R63, PT, PT, R82, 0x100000, RZ ;  /* 0x00100000523f7810 */ /* 0x000fe20007ffe0ff */
[----:B------:R2:W-:Y:S01]  /*2e3b0*/  LDGSTS.E [R66+-0x55e00], desc[UR16][R72.64], !P6 ;  /* 0xaa20000048427fae */ /* 0x0005e2000f1a1010 */
[C---:B------:R-:W-:Y:S01]  /*2e3c0*/  IMAD.WIDE R48, R2.reuse, 0x4, R48 ;  /* 0x0000000402307825 */ /* 0x040fe200078e0230 */
[----:B------:R-:W3:Y:S02]  /*2e3d0*/  LDC R74, c[0x0][0x3a0] ;  /* 0x0000e800ff4a7b82 */ /* 0x000ee40000000800 */
[----:B------:R2:W-:Y:S04]  /*2e3e0*/  STL.64 [R1+0x298], R70 ;  /* 0x0002984601007387 */ /* 0x0005e80000100a00 */
[----:B------:R2:W-:Y:S01]  /*2e3f0*/  LDGSTS.E [R0+-0x55c00], desc[UR16][R70.64], !P4 ;  /* 0xaa40000046007fae */ /* 0x0005e2000e1a1010 */
[C---:B------:R-:W-:Y:S01]  /*2e400*/  IMAD.WIDE R46, R2.reuse, 0x4, R46 ;  /* 0x00000004022e7825 */ /* 0x040fe200078e022e */
[----:B------:R-:W4:Y:S02]  /*2e410*/  LDC R77, c[0x0][0x3a0] ;  /* 0x0000e800ff4d7b82 */ /* 0x000f240000000800 */
[----:B------:R-:W-:Y:S04]  /*2e420*/  LDGSTS.E [R64+-0x55a00], desc[UR16][R60.64], !P4 ;  /* 0xaa6000003c407fae */ /* 0x000fe8000e1a1010 */
[----:B------:R1:W-:Y:S02]  /*2e430*/  LDGSTS.E [R63+-0x55800], desc[UR16][R58.64], !P5 ;  /* 0xaa8000003a3f7fae */ /* 0x0003e4000e9a1010 */
[----:B--2---:R-:W2:Y:S01]  /*2e440*/  LDC R66, c[0x0][0x3a0] ;  /* 0x0000e800ff427b82 */ /* 0x004ea20000000800 */
[----:B------:R-:W-:Y:S01]  /*2e450*/  IMAD.WIDE R70, R2, 0x4, R54 ;  /* 0x0000000402467825 */ /* 0x000fe200078e0236 */
[----:B-1----:R-:W-:Y:S01]  /*2e460*/  IADD3 R54, PT, PT, R68, -0x2ad, RZ ;  /* 0xfffffd5344367810 */ /* 0x002fe20007ffe0ff */
[----:B------:R-:W-:Y:S04]  /*2e470*/  STL.64 [R1+0x290], R60 ;  /* 0x0002903c01007387 */ /* 0x000fe80000100a00 */
[----:B------:R3:W-:Y:S01]  /*2e480*/  LDGSTS.E [R62+-0x55600], desc[UR16][R56.64], !P5 ;  /* 0xaaa00000383e7fae */ /* 0x0007e2000e9a1010 */
[----:B------:R-:W-:Y:S01]  /*2e490*/  ISETP.GE.U32.AND P5, PT, R54, 0x7ffffcd4, PT ;  /* 0x7ffffcd43600780c */ /* 0x000fe20003fa6070 */
[C---:B------:R-:W-:Y:S01]  /*2e4a0*/  VIADD R55, R82.reuse, 0x100000 ;  /* 0x0010000052377836 */ /* 0x040fe20000000000 */
[----:B------:R-:W1:Y:S01]  /*2e4b0*/  LDC R63, c[0x0][0x3a0] ;  /* 0x0000e800ff3f7b82 */ /* 0x000e620000000800 */
[----:B------:R3:W-:Y:S04]  /*2e4c0*/  STL.64 [R1+0x288], R58 ;  /* 0x0002883a01007387 */ /* 0x0007e80000100a00 */
[----:B------:R3:W-:Y:S01]  /*2e4d0*/  STL.64 [R1+0x280], R56 ;  /* 0x0002803801007387 */ /* 0x0007e20000100a00 */
[----:B------:R-:W-:Y:S01]  /*2e4e0*/  IADD3 R54, PT, PT, R82, 0x100000, RZ ;  /* 0x0010000052367810 */ /* 0x000fe20007ffe0ff */
[----:B------:R-:W-:Y:S01]  /*2e4f0*/  IMAD.WIDE R44, R2, 0x4, R44 ;  /* 0x00000004022c7825 */ /* 0x000fe200078e022c */
[----:B------:R-:W1:Y:S01]  /*2e500*/  LDC R68, c[0x0][0x3a0] ;  /* 0x0000e800ff447b82 */ /* 0x000e620000000800 */
[----:B------:R-:W-:Y:S07]  /*2e510*/  LDGSTS.E [R0+-0x55400], desc[UR16][R70.64], !P3 ;  /* 0xaac0000046007fae */ /* 0x000fee000d9a1010 */
[----:B---3--:R-:W3:Y:S01]  /*2e520*/  LDC R58, c[0x0][0x3a0] ;  /* 0x0000e800ff3a7b82 */ /* 0x008ee20000000800 */
[----:B------:R-:W-:Y:S01]  /*2e530*/  VIADD R57, R67, 0xfffffd52 ;  /* 0xfffffd5243397836 */ /* 0x000fe20000000000 */
[----:B------:R-:W-:Y:S04]  /*2e540*/  STL.64 [R1+0x278], R70 ;  /* 0x0002784601007387 */ /* 0x000fe80000100a00 */
[----:B------:R-:W-:Y:S01]  /*2e550*/  ISETP.GE.U32.AND P4, PT, R57, 0x7ffffcd3, PT ;  /* 0x7ffffcd33900780c */ /* 0x000fe20003f86070 */
[----:B------:R2:W-:Y:S01]  /*2e560*/  STL.64 [R1+0x268], R52 ;  /* 0x0002683401007387 */ /* 0x0005e20000100a00 */
[----:B------:R-:W1:Y:S01]  /*2e570*/  LDC R59, c[0x0][0x3a0] ;  /* 0x0000e800ff3b7b82 */ /* 0x000e620000000800 */
[----:B----4-:R-:W-:-:S02]  /*2e580*/  IADD3 R56, PT, PT, R65, -0x2af, RZ ;  /* 0xfffffd5141387810 */ /* 0x010fc40007ffe0ff */
[----:B------:R2:W-:Y:S02]  /*2e590*/  LDGSTS.E [R55+-0x55200], desc[UR16][R52.64], !P3 ;  /* 0xaae0000034377fae */ /* 0x0005e4000d9a1010 */
[----:B------:R-:W-:Y:S02]  /*2e5a0*/  ISETP.GE.U32.AND P6, PT, R56, 0x7ffffcd2, PT ;  /* 0x7ffffcd23800780c */ /* 0x000fe40003fc6070 */
[----:B------:R4:W-:Y:S01]  /*2e5b0*/  STL.64 [R1+0x258], R50 ;  /* 0x0002583201007387 */ /* 0x0009e20000100a00 */
[C---:B------:R-:W-:Y:S01]  /*2e5c0*/  IMAD.WIDE R36, R2.reuse, 0x4, R36 ;  /* 0x0000000402247825 */ /* 0x040fe200078e0224 */
[----:B------:R-:W1:Y:S02]  /*2e5d0*/  LDC R56, c[0x0][0x3a0] ;  /* 0x0000e800ff387b82 */ /* 0x000e640000000800 */
[----:B------:R4:W-:Y:S01]  /*2e5e0*/  LDGSTS.E [R54+-0x55000], desc[UR16][R50.64], !P5 ;  /* 0xab00000032367fae */ /* 0x0009e2000e9a1010 */
[----:B--2---:R-:W-:-:S03]  /*2e5f0*/  IMAD.WIDE R52, R2, 0x4, R42 ;  /* 0x0000000402347825 */ /* 0x004fc600078e022a */
[----:B------:R2:W-:Y:S02]  /*2e600*/  STL.64 [R1+0x248], R48 ;  /* 0x0002483001007387 */ /* 0x0005e40000100a00 */
[----:B------:R-:W1:Y:S02]  /*2e610*/  LDC R43, c[0x0][0x3a0] ;  /* 0x0000e800ff2b7b82 */ /* 0x000e640000000800 */
[----:B------:R2:W-:Y:S01]  /*2e620*/  LDGSTS.E [R0+-0x54e00], desc[UR16][R48.64], !P5 ;  /* 0xab20000030007fae */ /* 0x0005e2000e9a1010 */
[----:B----4-:R-:W-:-:S03]  /*2e630*/  VIADD R50, R66, 0xfffffd50 ;  /* 0xfffffd5042327836 */ /* 0x010fc60000000000 */
[----:B------:R4:W-:Y:S01]  /*2e640*/  STL.64 [R1+0x238], R46 ;  /* 0x0002382e01007387 */ /* 0x0009e20000100a00 */
[----:B------:R-:W-:Y:S01]  /*2e650*/  IMAD.WIDE R34, R2, 0x4, R34 ;  /* 0x0000000402227825 */ /* 0x000fe200078e0222 */
[----:B------:R-:W1:Y:S01]  /*2e660*/  LDC R51, c[0x0][0x3a0] ;  /* 0x0000e800ff337b82 */ /* 0x000e620000000800 */
[C---:B--2---:R-:W-:Y:S02]  /*2e670*/  IADD3 R49, PT, PT, R82.reuse, 0x100000, RZ ;  /* 0x0010000052317810 */ /* 0x044fe40007ffe0ff */
[----:B------:R-:W-:-:S05]  /*2e680*/  VIADD R48, R82, 0x100000 ;  /* 0x0010000052307836 */ /* 0x000fca0000000000 */
[----:B------:R-:W2:Y:S01]  /*2e690*/  LDC R57, c[0x0][0x3a0] ;  /* 0x0000e800ff397b82 */ /* 0x000ea20000000800 */
[----:B------:R4:W-:Y:S01]  /*2e6a0*/  LDGSTS.E [R49+-0x54c00], desc[UR16][R46.64], !P4 ;  /* 0xab4000002e317fae */ /* 0x0009e2000e1a1010 */
[----:B------:R-:W-:-:S03]  /*2e6b0*/  IADD3 R42, PT, PT, R82, 0x100000, RZ ;  /* 0x00100000522a7810 */ /* 0x000fc60007ffe0ff */
[----:B------:R3:W-:Y:S01]  /*2e6c0*/  STL.64 [R1+0x228], R44 ;  /* 0x0002282c01007387 */ /* 0x0007e20000100a00 */
[----:B------:R-:W-:Y:S01]  /*2e6d0*/  ISETP.GE.U32.AND P3, PT, R50, 0x7ffffcd1, PT ;  /* 0x7ffffcd13200780c */ /* 0x000fe20003f66070 */
[C---:B------:R-:W-:Y:S01]  /*2e6e0*/  IMAD.WIDE R32, R2.reuse, 0x4, R32 ;  /* 0x0000000402207825 */ /* 0x040fe200078e0220 */
[----:B------:R-:W2:Y:S01]  /*2e6f0*/  LDC R62, c[0x0][0x3a0] ;  /* 0x0000e800ff3e7b82 */ /* 0x000ea20000000800 */
[----:B------:R3:W-:Y:S02]  /*2e700*/  LDGSTS.E [R48+-0x54a00], desc[UR16][R44.64], !P4 ;  /* 0xab6000002c307fae */ /* 0x0007e4000e1a1010 */
[C---:B----4-:R-:W-:Y:S02]  /*2e710*/  IMAD.WIDE R46, R2.reuse, 0x4, R40 ;  /* 0x00000004022e7825 */ /* 0x050fe400078e0228 */
[----:B------:R-:W-:Y:S03]  /*2e720*/  LDGSTS.E [R0+-0x54800], desc[UR16][R52.64], !P6 ;  /* 0xab80000034007fae */ /* 0x000fe6000f1a1010 */
[----:B------:R-:W4:Y:S01]  /*2e730*/  LDC R41, c[0x0][0x3a0] ;  /* 0x0000e800ff297b82 */ /* 0x000f220000000800 */
[----:B------:R1:W-:Y:S01]  /*2e740*/  LDGSTS.E [R42+-0x54600], desc[UR16][R46.64], !P6 ;  /* 0xaba000002e2a7fae */ /* 0x0003e2000f1a1010 */
[----:B---3--:R-:W-:-:S04]  /*2e750*/  IMAD.WIDE R44, R2, 0x4, R38 ;  /* 0x00000004022c7825 */ /* 0x008fc800078e0226 */
[----:B------:R-:W-:Y:S01]  /*2e760*/  VIADD R39, R58, 0xfffffd4f ;  /* 0xfffffd4f3a277836 */ /* 0x000fe20000000000 */
[----:B------:R-:W-:Y:S01]  /*2e770*/  STL.64 [R1+0x218], R52 ;  /* 0x0002183401007387 */ /* 0x000fe20000100a00 */
[----:B-1----:R-:W1:Y:S03]  /*2e780*/  LDC R42, c[0x0][0x3a0] ;  /* 0x0000e800ff2a7b82 */ /* 0x002e660000000800 */
[----:B------:R-:W-:Y:S01]  /*2e790*/  ISETP.GE.U32.AND P5, PT, R39, 0x7ffffcd0, PT ;  /* 0x7ffffcd02700780c */ /* 0x000fe20003fa6070 */
[----:B------:R3:W-:Y:S01]  /*2e7a0*/  STL.64 [R1+0x210], R46 ;  /* 0x0002102e01007387 */ /* 0x0007e20000100a00 */
[----:B------:R-:W-:Y:S01]  /*2e7b0*/  IADD3 R38, PT, PT, R59, -0x2b2, RZ ;  /* 0xfffffd4e3b267810 */ /* 0x000fe20007ffe0ff */
[C---:B------:R-:W-:Y:S01]  /*2e7c0*/  VIADD R40, R82.reuse, 0x100000 ;  /* 0x0010000052287836 */ /* 0x040fe20000000000 */
[----:B------:R-:W-:Y:S01]  /*2e7d0*/  IADD3 R39, PT, PT, R82, 0x100000, RZ ;  /* 0x0010000052277810 */ /* 0x000fe20007ffe0ff */
[----:B------:R2:W-:Y:S01]  /*2e7e0*/  LDGSTS.E [R0+-0x54400], desc[UR16][R44.64], !P3 ;  /* 0xabc000002c007fae */ /* 0x0005e2000d9a1010 */
[----:B------:R-:W-:Y:S01]  /*2e7f0*/  ISETP.GE.U32.AND P4, PT, R38, 0x7ffffccf, PT ;  /* 0x7ffffccf2600780c */ /* 0x000fe20003f86070 */
[----:B------:R-:W-:-:S02]  /*2e800*/  VIADD R38, R82, 0x100000 ;  /* 0x0010000052267836 */ /* 0x000fc40000000000 */
[----:B------:R-:W-:Y:S01]  /*2e810*/  LDGSTS.E [R40+-0x54200], desc[UR16][R36.64], !P3 ;  /* 0xabe0000024287fae */ /* 0x000fe2000d9a1010 */
[----:B---3--:R-:W-:Y:S01]  /*2e820*/  IMAD.WIDE R46, R2, 0x4, R30 ;  /* 0x00000004022e7825 */ /* 0x008fe200078e021e */
[----:B------:R-:W-:Y:S02]  /*2e830*/  IADD3 R30, PT, PT, R43, -0x2b3, RZ ;  /* 0xfffffd4d2b1e7810 */ /* 0x000fe40007ffe0ff */
[----:B------:R2:W-:Y:S02]  /*2e840*/  STL.64 [R1+0x208], R44 ;  /* 0x0002082c01007387 */ /* 0x0005e40000100a00 */
[----:B------:R-:W-:Y:S02]  /*2e850*/  ISETP.GE.U32.AND P3, PT, R30, 0x7ffffcce, PT ;  /* 0x7ffffcce1e00780c */ /* 0x000fe40003f66070 */
[----:B------:R-:W-:Y:S04]  /*2e860*/  STL.64 [R1+0x200], R36 ;  /* 0x0002002401007387 */ /* 0x000fe80000100a00 */
[----:B------:R3:W-:Y:S04]  /*2e870*/  STL.64 [R1+0x1f8], R34 ;  /* 0x0001f82201007387 */ /* 0x0007e80000100a00 */
[----:B------:R3:W-:Y:S01]  /*2e880*/  LDGSTS.E [R39+-0x54000], desc[UR16][R34.64], !P5 ;  /* 0xac00000022277fae */ /* 0x0007e2000e9a1010 */
[----:B------:R-:W-:Y:S01]  /*2e890*/  IADD3 R31, PT, PT, R82, 0x100000, RZ ;  /* 0x00100000521f7810 */ /* 0x000fe20007ffe0ff */
[----:B------:R-:W-:Y:S01]  /*2e8a0*/  IMAD.WIDE R28, R2, 0x4, R28 ;  /* 0x00000004021c7825 */ /* 0x000fe200078e021c */
[----:B--2---:R-:W2:Y:S01]  /*2e8b0*/  LDC R44, c[0x0][0x3a0] ;  /* 0x0000e800ff2c7b82 */ /* 0x004ea20000000800 */
[----:B------:R4:W-:Y:S04]  /*2e8c0*/  STL.64 [R1+0x1f0], R32 ;  /* 0x0001f02001007387 */ /* 0x0009e80000100a00 */
[----:B------:R4:W-:Y:S01]  /*2e8d0*/  LDGSTS.E [R38+-0x53e00], desc[UR16][R32.64], !P5 ;  /* 0xac20000020267fae */ /* 0x0009e2000e9a1010 */
[----:B------:R-:W-:-:S02]  /*2e8e0*/  VIADD R30, R82, 0x100000 ;  /* 0x00100000521e7836 */ /* 0x000fc40000000000 */
[C---:B------:R-:W-:Y:S01]  /*2e8f0*/  IMAD.WIDE R26, R2.reuse, 0x4, R26 ;  /* 0x00000004021a7825 */ /* 0x040fe200078e021a */
[----:B------:R-:W-:Y:S01]  /*2e900*/  LDGSTS.E [R0+-0x53c00], desc[UR16][R46.64], !P4 ;  /* 0xac4000002e007fae */ /* 0x000fe2000e1a1010 */
[----:B---3--:R-:W3:Y:S02]  /*2e910*/  LDC R34, c[0x0][0x3a0] ;  /* 0x0000e800ff227b82 */ /* 0x008ee40000000800 */
[----:B------:R-:W-:Y:S01]  /*2e920*/  IMAD.WIDE R36, R2, 0x4, R24 ;  /* 0x0000000402247825 */ /* 0x000fe200078e0218 */
[----:B------:R-:W-:Y:S03]  /*2e930*/  LDGSTS.E [R31+-0x53a00], desc[UR16][R28.64], !P4 ;  /* 0xac6000001c1f7fae */ /* 0x000fe6000e1a1010 */
[----:B----4-:R-:W-:Y:S01]  /*2e940*/  VIADD R32, R41, 0xfffffd4c ;  /* 0xfffffd4c29207836 */ /* 0x010fe20000000000 */
[----:B-1----:R-:W-:Y:S01]  /*2e950*/  IADD3 R24, PT, PT, R42, -0x2b5, RZ ;  /* 0xfffffd4b2a187810 */ /* 0x002fe20007ffe0ff */
[----:B------:R1:W-:Y:S01]  /*2e960*/  LDGSTS.E [R30+-0x53800], desc[UR16][R26.64], !P3 ;  /* 0xac8000001a1e7fae */ /* 0x0003e2000d9a1010 */
[----:B------:R-:W-:Y:S01]  /*2e970*/  IMAD.WIDE R20, R2, 0x4, R20 ;  /* 0x0000000402147825 */ /* 0x000fe200078e0214 */
[----:B------:R-:W4:Y:S01]  /*2e980*/  LDC R33, c[0x0][0x3a0] ;  /* 0x0000e800ff217b82 */ /* 0x000f220000000800 */
[----:B------:R-:W-:Y:S01]  /*2e990*/  ISETP.GE.U32.AND P5, PT, R32, 0x7ffffccd, PT ;  /* 0x7ffffccd2000780c */ /* 0x000fe20003fa6070 */
[----:B------:R-:W-:Y:S01]  /*2e9a0*/  STL.64 [R1+0x1e8], R46 ;  /* 0x0001e82e01007387 */ /* 0x000fe20000100a00 */
[----:B------:R-:W-:-:S03]  /*2e9b0*/  ISETP.GE.U32.AND P4, PT, R24, 0x7ffffccc, PT ;  /* 0x7ffffccc1800780c */ /* 0x000fc60003f86070 */
[----:B------:R2:W-:Y:S01]  /*2e9c0*/  STL.64 [R1+0x1e0], R28 ;  /* 0x0001e01c01007387 */ /* 0x0005e20000100a00 */
[C---:B------:R-:W-:Y:S01]  /*2e9d0*/  IMAD.WIDE R16, R2.reuse, 0x4, R16 ;  /* 0x0000000402107825 */ /* 0x040fe200078e0210 */
[----:B------:R-:W3:Y:S03]  /*2e9e0*/  LDC R38, c[0x0][0x3a0] ;  /* 0x0000e800ff267b82 */ /* 0x000ee60000000800 */
[----:B-1----:R-:W-:Y:S01]  /*2e9f0*/  IMAD.WIDE R30, R2, 0x4, R22 ;  /* 0x00000004021e7825 */ /* 0x002fe200078e0216 */
[----:B------:R1:W-:Y:S01]  /*2ea00*/  STL.64 [R1+0x1d8], R26 ;  /* 0x0001d81a01007387 */ /* 0x0003e20000100a00 */
[C---:B------:R-:W-:Y:S02]  /*2ea10*/  IADD3 R24, PT, PT, R82.reuse, 0x100000, RZ ;  /* 0x0010000052187810 */ /* 0x040fe40007ffe0ff */
[----:B------:R-:W-:Y:S01]  /*2ea20*/  VIADD R22, R82, 0x100000 ;  /* 0x0010000052167836 */ /* 0x000fe20000000000 */
[----:B------:R-:W-:Y:S01]  /*2ea30*/  STL.64 [R1+0x1d0], R36 ;  /* 0x0001d02401007387 */ /* 0x000fe20000100a00 */
[C---:B------:R-:W-:Y:S01]  /*2ea40*/  IMAD.WIDE R12, R2.reuse, 0x4, R12 ;  /* 0x00000004020c7825 */ /* 0x040fe200078e020c */
[----:B------:R-:W3:Y:S02]  /*2ea50*/  LDC R32, c[0x0][0x3a0] ;  /* 0x0000e800ff207b82 */ /* 0x000ee40000000800 */
[----:B------:R-:W-:Y:S01]  /*2ea60*/  LDGSTS.E [R0+-0x53600], desc[UR16][R36.64], !P3 ;  /* 0xaca0000024007fae */ /* 0x000fe2000d9a1010 */
[----:B--2---:R-:W-:-:S03]  /*2ea70*/  IMAD.WIDE R28, R2, 0x4, R18 ;  /* 0x00000004021c7825 */ /* 0x004fc600078e0212 */
[----:B------:R-:W-:Y:S02]  /*2ea80*/  STL.64 [R1+0x1c8], R30 ;  /* 0x0001c81e01007387 */ /* 0x000fe40000100a00 */
[----:B-1----:R-:W1:Y:S02]  /*2ea90*/  LDC R26, c[0x0][0x3a0] ;  /* 0x0000e800ff1a7b82 */ /* 0x002e640000000800 */
[----:B------:R2:W-:Y:S04]  /*2eaa0*/  STL.64 [R1+0x1c0], R20 ;  /* 0x0001c01401007387 */ /* 0x0005e80000100a00 */
[----:B------:R-:W-:Y:S01]  /*2eab0*/  STL.64 [R1+0x1b8], R28 ;  /* 0x0001b81c01007387 */ /* 0x000fe20000100a00 */
[----:B------:R-:W-:Y:S01]  /*2eac0*/  VIADD R25, R44, 0xfffffd4a ;  /* 0xfffffd4a2c197836 */ /* 0x000fe20000000000 */
[----:B------:R-:W1:Y:S02]  /*2ead0*/  LDC R27, c[0x0][0x3a0] ;  /* 0x0000e800ff1b7b82 */ /* 0x000e640000000800 */
[----:B------:R-:W3:Y:S04]  /*2eae0*/  LDL.LU.64 R242, [R1+0x178] ;  /* 0x0001780001f27983 */ /* 0x000ee80000300a00 */
[----:B------:R-:W-:Y:S01]  /*2eaf0*/  LDGSTS.E [R24+-0x53400], desc[UR16][R30.64], !P5 ;  /* 0xacc000001e187fae */ /* 0x000fe2000e9a1010 */
[C---:B------:R-:W-:Y:S01]  /*2eb00*/  IMAD.WIDE R8, R2.reuse, 0x4, R8 ;  /* 0x0000000402087825 */ /* 0x040fe200078e0208 */
[----:B------:R-:W1:Y:S02]  /*2eb10*/  LDC R42, c[0x0][0x3a0] ;  /* 0x0000e800ff2a7b82 */ /* 0x000e640000000800 */
[----:B------:R2:W-:Y:S04]  /*2eb20*/  LDGSTS.E [R22+-0x53200], desc[UR16][R20.64], !P5 ;  /* 0xace0000014167fae */ /* 0x0005e8000e9a1010 */
[----:B------:R1:W-:Y:S01]  /*2eb30*/  STL.64 [R1+0x1b0], R16 ;  /* 0x0001b01001007387 */ /* 0x0003e20000100a00 */
[C---:B------:R-:W-:Y:S01]  /*2eb40*/  IMAD.WIDE R6, R2.reuse, 0x4, R6 ;  /* 0x0000000402067825 */ /* 0x040fe200078e0206 */
[----:B------:R-:W3:Y:S03]  /*2eb50*/  LDC R41, c[0x0][0x3a0] ;  /* 0x0000e800ff297b82 */ /* 0x000ee60000000800 */
[----:B--2---:R-:W-:Y:S01]  /*2eb60*/  IMAD.WIDE R22, R2, 0x4, R14 ;  /* 0x0000000402167825 */ /* 0x004fe200078e020e */
[----:B------:R-:W-:Y:S01]  /*2eb70*/  IADD3 R19, PT, PT, R82, 0x100000, RZ ;  /* 0x0010000052137810 */ /* 0x000fe20007ffe0ff */
[----:B------:R-:W-:Y:S01]  /*2eb80*/  LDGSTS.E [R0+-0x53000], desc[UR16][R28.64], !P4 ;  /* 0xad0000001c007fae */ /* 0x000fe2000e1a1010 */
[----:B------:R-:W-:-:S02]  /*2eb90*/  ISETP.GE.U32.AND P5, PT, R25, 0x7ffffccb, PT ;  /* 0x7ffffccb1900780c */ /* 0x000fc40003fa6070 */
[----:B------:R-:W2:Y:S01]  /*2eba0*/  LDC R14, c[0x0][0x3a0] ;  /* 0x0000e800ff0e7b82 */ /* 0x000ea20000000800 */
[----:B------:R-:W-:Y:S04]  /*2ebb0*/  STL.64 [R1+0x1a8], R22 ;  /* 0x0001a81601007387 */ /* 0x000fe80000100a00 */
[----:B------:R1:W-:Y:S01]  /*2ebc0*/  STL.64 [R1+0x1a0], R12 ;  /* 0x0001a00c01007387 */ /* 0x0003e20000100a00 */
[----:B----4-:R-:W-:Y:S02]  /*2ebd0*/  IADD3 R18, PT, PT, R33, -0x2b7, RZ ;  /* 0xfffffd4921127810 */ /* 0x010fe40007ffe0ff */
[----:B------:R-:W4:Y:S01]  /*2ebe0*/  LDC R21, c[0x0][0x3a0] ;  /* 0x0000e800ff157b82 */ /* 0x000f220000000800 */
[----:B------:R-:W4:Y:S04]  /*2ebf0*/  LDL.LU.64 R244, [R1+0xb30] ;  /* 0x000b300001f47983 */ /* 0x000f280000300a00 */
[----:B------:R-:W4:Y:S04]  /*2ec00*/  LDL.LU.64 R248, [R1+0xb28] ;  /* 0x000b280001f87983 */ /* 0x000f280000300a00 */
[----:B------:R1:W-:Y:S01]  /*2ec10*/  LDGSTS.E [R19+-0x52e00], desc[UR16][R16.64], !P4 ;  /* 0xad20000010137fae */ /* 0x0003e2000e1a1010 */
[----:B---3--:R-:W-:Y:S01]  /*2ec20*/  VIADD R20, R34, 0xfffffd48 ;  /* 0xfffffd4822147836 */ /* 0x008fe20000000000 */
[----:B------:R-:W3:Y:S02]  /*2ec30*/  LDC R33, c[0x0][0x3a0] ;  /* 0x0000e800ff217b82 */ /* 0x000ee40000000800 */
[----:B------:R-:W3:Y:S01]  /*2ec40*/  LDL.LU.64 R250, [R1+0xb20] ;  /* 0x000b200001fa7983 */ /* 0x000ee20000300a00 */
[----:B------:R-:W-:Y:S01]  /*2ec50*/  ISETP.GE.U32.AND P3, PT, R18, 0x7ffffcca, PT ;  /* 0x7ffffcca1200780c */ /* 0x000fe20003f66070 */
[----:B------:R-:W-:-:S05]  /*2ec60*/  VIADD R18, R82, 0x100000 ;  /* 0x0010000052127836 */ /* 0x000fca0000000000 */
[----:B------:R-:W-:Y:S01]  /*2ec70*/  LDGSTS.E [R18+-0x52c00], desc[UR16][R22.64], !P5 ;  /* 0xad40000016127fae */ /* 0x000fe2000e9a1010 */
[----:B-1----:R-:W-:-:S03]  /*2ec80*/  IMAD.WIDE R16, R2, 0x4, R10 ;  /* 0x0000000402107825 */ /* 0x002fc600078e020a */
[----:B------:R1:W-:Y:S04]  /*2ec90*/  LDGSTS.E [R0+-0x52a00], desc[UR16][R12.64], !P5 ;  /* 0xad6000000c007fae */ /* 0x0003e8000e9a1010 */
[----:B------:R-:W-:Y:S04]  /*2eca0*/  STL.64 [R1+0x198], R16 ;  /* 0x0001981001007387 */ /* 0x000fe80000100a00 */
[----:B------:R2:W-:Y:S04]  /*2ecb0*/  STL.64 [R1+0x190], R8 ;  /* 0x0001900801007387 */ /* 0x0005e80000100a00 */
[----:B------:R-:W3:Y:S01]  /*2ecc0*/  LDL.LU.64 R246, [R1+0xb18] ;  /* 0x000b180001f67983 */ /* 0x000ee20000300a00 */
[----:B-1----:R-:W-:Y:S01]  /*2ecd0*/  VIADD R12, R82, 0x100000 ;  /* 0x00100000520c7836 */ /* 0x002fe20000000000 */
[----:B------:R-:W-:-:S02]  /*2ece0*/  IADD3 R13, PT, PT, R26, -0x2b9, RZ ;  /* 0xfffffd471a0d7810 */ /* 0x000fc40007ffe0ff */
[----:B------:R-:W-:Y:S02]  /*2ecf0*/  IADD3 R10, PT, PT, R82, 0x100000, RZ ;  /* 0x00100000520a7810 */ /* 0x000fe40007ffe0ff */
[----:B------:R1:W-:Y:S01]  /*2ed00*/  LDGSTS.E [R12+-0x52800], desc[UR16][R16.64], !P3 ;  /* 0xad800000100c7fae */ /* 0x0003e2000d9a1010 */
[----:B------:R-:W-:-:S03]  /*2ed10*/  ISETP.GE.U32.AND P4, PT, R13, 0x7ffffcc8, PT ;  /* 0x7ffffcc80d00780c */ /* 0x000fc60003f86070 */
[----:B------:R2:W-:Y:S04]  /*2ed20*/  LDGSTS.E [R10+-0x52600], desc[UR16][R8.64], !P3 ;  /* 0xada00000080a7fae */ /* 0x0005e8000d9a1010 */
[----:B------:R3:W-:Y:S01]  /*2ed30*/  STL.64 [R1+0x188], R6 ;  /* 0x0001880601007387 */ /* 0x0007e20000100a00 */
[----:B-1----:R-:W-:Y:S01]  /*2ed40*/  IMAD.WIDE R12, R2, 0x4, R4 ;  /* 0x00000004020c7825 */ /* 0x002fe200078e0204 */
[----:B------:R-:W-:Y:S01]  /*2ed50*/  ISETP.GE.U32.AND P6, PT, R20, 0x7ffffcc9, PT ;  /* 0x7ffffcc91400780c */ /* 0x000fe20003fc6070 */
[----:B--2---:R-:W1:Y:S03]  /*2ed60*/  LDC R9, c[0x0][0x3a0] ;  /* 0x0000e800ff097b82 */ /* 0x004e660000000800 */
[----:B------:R2:W-:Y:S01]  /*2ed70*/  STL.64 [R1+0x180], R12 ;  /* 0x0001800c01007387 */ /* 0x0005e20000100a00 */
[----:B------:R-:W-:-:S02]  /*2ed80*/  VIADD R4, R14, 0xfffffd45 ;  /* 0xfffffd450e047836 */ /* 0x000fc40000000000 */
[----:B------:R-:W-:-:S06]  /*2ed90*/  IMAD.WIDE R10, R2, 0x4, R242 ;  /* 0x00000004020a7825 */ /* 0x000fcc00078e02f2 */
[----:B------:R1:W-:Y:S01]  /*2eda0*/  LDGSTS.E [R0+-0x52400], desc[UR16][R6.64], !P6 ;  /* 0xadc0000006007fae */ /* 0x0003e2000f1a1010 */
[----:B------:R-:W2:Y:S03]  /*2edb0*/  LDC R8, c[0x0][0x3a0] ;  /* 0x0000e800ff087b82 */ /* 0x000ea60000000800 */
[----:B------:R1:W-:Y:S04]  /*2edc0*/  STL.64 [R1+0x178], R10 ;  /* 0x0001780a01007387 */ /* 0x0003e80000100a00 */
[----:B------:R-:W2:Y:S04]  /*2edd0*/  LDL.LU.64 R84, [R1+0xb10] ;  /* 0x000b100001547983 */ /* 0x000ea80000300a00 */
[----:B------:R-:W2:Y:S01]  /*2ede0*/  LDL.LU.64 R198, [R1+0xb08] ;  /* 0x000b080001c67983 */ /* 0x000ea20000300a00 */
[----:B----4-:R-:W-:-:S03]  /*2edf0*/  IMAD.WIDE R18, R2, 0x4, R244 ;  /* 0x0000000402127825 */ /* 0x010fc600078e02f4 */
[----:B------:R-:W4:Y:S01]  /*2ee00*/  LDL.LU.64 R242, [R1+0xb00] ;  /* 0x000b000001f27983 */ /* 0x000f220000300a00 */
[----:B------:R-:W-:-:S04]  /*2ee10*/  IMAD.WIDE R16, R2, 0x4, R248 ;  /* 0x0000000402107825 */ /* 0x000fc800078e02f8 */
[----:B---3--:R-:W-:Y:S01]  /*2ee20*/  IMAD.WIDE R14, R2, 0x4, R250 ;  /* 0x00000004020e7825 */ /* 0x008fe200078e02fa */
[----:B------:R-:W3:Y:S01]  /*2ee30*/  LDL.LU.64 R248, [R1+0xaf8] ;  /* 0x000af80001f87983 */ /* 0x000ee20000300a00 */
[----:B------:R-:W-:Y:S01]  /*2ee40*/  IADD3 R5, PT, PT, R21, -0x2ba, RZ ;  /* 0xfffffd4615057810 */ /* 0x000fe20007ffe0ff */
[----:B-1----:R-:W1:Y:S02]  /*2ee50*/  LDC R7, c[0x0][0x3a0] ;  /* 0x0000e800ff077b82 */ /* 0x002e640000000800 */
[----:B------:R-:W-:Y:S04]  /*2ee60*/  STL.64 [R1+0x170], R18 ;  /* 0x0001701201007387 */ /* 0x000fe80000100a00 */
[----:B------:R-:W3:Y:S01]  /*2ee70*/  LDL.LU.64 R250, [R1+0xaf0] ;  /* 0x000af00001fa7983 */ /* 0x000ee20000300a00 */
[----:B------:R-:W-:Y:S01]  /*2ee80*/  VIADD R6, R82, 0x100000 ;  /* 0x0010000052067836 */ /* 0x000fe20000000000 */
[----:B------:R-:W-:-:S04]  /*2ee90*/  ISETP.GE.U32.AND P5, PT, R5, 0x7ffffcc7, PT ;  /* 0x7ffffcc70500780c */ /* 0x000fc80003fa6070 */
[----:B------:R2:W-:Y:S01]  /*2eea0*/  LDGSTS.E [R6+-0x52200], desc[UR16][R12.64], !P6 ;  /* 0xade000000c067fae */ /* 0x0005e2000f1a1010 */
[----:B------:R-:W-:-:S03]  /*2eeb0*/  ISETP.GE.U32.AND P3, PT, R4, 0x7ffffcc6, PT ;  /* 0x7ffffcc60400780c */ /* 0x000fc60003f66070 */
[----:B------:R1:W-:Y:S04]  /*2eec0*/  STL.64 [R1+0x168], R16 ;  /* 0x0001681001007387 */ /* 0x0003e80000100a00 */
[----:B------:R1:W-:Y:S01]  /*2eed0*/  STL.64 [R1+0x160], R14 ;  /* 0x0001600e01007387 */ /* 0x0003e20000100a00 */
[----:B--2---:R-:W-:Y:S01]  /*2eee0*/  IMAD.WIDE R12, R2, 0x4, R246 ;  /* 0x00000004020c7825 */ /* 0x004fe200078e02f6 */
[C---:B------:R-:W-:Y:S02]  /*2eef0*/  IADD3 R5, PT, PT, R82.reuse, 0x100000, RZ ;  /* 0x0010000052057810 */ /* 0x040fe40007ffe0ff */
[----:B------:R2:W-:Y:S04]  /*2ef00*/  LDGSTS.E [R0+-0x52000], desc[UR16][R10.64], !P4 ;  /* 0xae0000000a007fae */ /* 0x0005e8000e1a1010 */
[----:B------:R4:W-:Y:S04]  /*2ef10*/  STL.64 [R1+0x158], R12 ;  /* 0x0001580c01007387 */ /* 0x0009e80000100a00 */
[----:B------:R-:W3:Y:S01]  /*2ef20*/  LDL.LU.64 R240, [R1+0xae8] ;  /* 0x000ae80001f07983 */ /* 0x000ee20000300a00 */
[----:B------:R-:W-:-:S03]  /*2ef30*/  VIADD R4, R82, 0x100000 ;  /* 0x0010000052047836 */ /* 0x000fc60000000000 */
[----:B------:R2:W-:Y:S02]  /*2ef40*/  LDGSTS.E [R6+-0x51e00], desc[UR16][R18.64], !P4 ;  /* 0xae20000012067fae */ /* 0x0005e4000e1a1010 */
[----:B--2---:R-:W2:Y:S02]  /*2ef50*/  LDC R10, c[0x0][0x3a0] ;  /* 0x0000e800ff0a7b82 */ /* 0x004ea40000000800 */
[----:B------:R-:W3:Y:S04]  /*2ef60*/  LDL.LU.64 R244, [R1+0xae0] ;  /* 0x000ae00001f47983 */ /* 0x000ee80000300a00 */
[----:B------:R-:W3:Y:S01]  /*2ef70*/  LDL.LU.64 R246, [R1+0xad8] ;  /* 0x000ad80001f67983 */ /* 0x000ee20000300a00 */
[----:B-1----:R-:W-:Y:S01]  /*2ef80*/  VIADD R7, R7, 0xfffffd43 ;  /* 0xfffffd4307077836 */ /* 0x002fe20000000000 */
[----:B------:R-:W1:Y:S01]  /*2ef90*/  LDC R11, c[0x0][0x3a0] ;  /* 0x0000e800ff0b7b82 */ /* 0x000e620000000800 */
[----:B------:R-:W-:Y:S01]  /*2efa0*/  IADD3 R6, PT, PT, R9, -0x2bc, RZ ;  /* 0xfffffd4409067810 */ /* 0x000fe20007ffe0ff */
[----:B------:R1:W-:Y:S04]  /*2efb0*/  LDGSTS.E [R5+-0x51c00], desc[UR16][R16.64], !P5 ;  /* 0xae40000010057fae */ /* 0x0003e8000e9a1010 */
[----:B------:R1:W-:Y:S01]  /*2efc0*/  LDGSTS.E [R4+-0x51a00], desc[UR16][R14.64], !P5 ;  /* 0xae6000000e047fae */ /* 0x0003e2000e9a1010 */
[----:B------:R-:W-:Y:S01]  /*2efd0*/  ISETP.GE.U32.AND P5, PT, R6, 0x7ffffcc5, PT ;  /* 0x7ffffcc50600780c */ /* 0x000fe20003fa6070 */
[----:B------:R-:W1:Y:S02]  /*2efe0*/  LDC R9, c[0x0][0x3a0] ;  /* 0x0000e800ff097b82 */ /* 0x000e640000000800 */
[----:B------:R4:W-:Y:S01]  /*2eff0*/  LDGSTS.E [R0+-0x51800], desc[UR16][R12.64], !P3 ;  /* 0xae8000000c007fae */ /* 0x0009e2000d9a1010 */
[----:B-1----:R-:W-:-:S04]  /*2f000*/  IMAD.WIDE R16, R2, 0x4, R84 ;  /* 0x0000000402107825 */ /* 0x002fc800078e0254 */
[C---:B------:R-:W-:Y:S01]  /*2f010*/  IMAD.WIDE R14, R2.reuse, 0x4, R198 ;  /* 0x00000004020e7825 */ /* 0x040fe200078e02c6 */
[----:B------:R3:W-:Y:S04]  /*2f020*/  STL.64 [R1+0x150], R16 ;  /* 0x0001501001007387 */ /* 0x0007e80000100a00 */
[----:B------:R3:W-:Y:S04]  /*2f030*/  LDGSTS.E [R5+-0x51600], desc[UR16][R16.64], !P3 ;  /* 0xaea0000010057fae */ /* 0x0007e8000d9a1010 */
[----:B------:R1:W-:Y:S04]  /*2f040*/  STL.64 [R1+0x148], R14 ;  /* 0x0001480e01007387 */ /* 0x0003e80000100a00 */
[----:B------:R1:W-:Y:S01]  /*2f050*/  LDGSTS.E [R4+-0x51400], desc[UR16][R14.64], !P5 ;  /* 0xaec000000e047fae */ /* 0x0003e2000e9a1010 */
[----:B----4-:R-:W-:-:S05]  /*2f060*/  IMAD.WIDE R12, R2, 0x4, R242 ;  /* 0x00000004020c7825 */ /* 0x010fca00078e02f2 */
[----:B------:R4:W-:Y:S04]  /*2f070*/  STL.64 [R1+0x140], R12 ;  /* 0x0001400c01007387 */ /* 0x0009e80000100a00 */
[----:B------:R-:W3:Y:S02]  /*2f080*/  LDL.LU.64 R198, [R1+0xad0] ;  /* 0x000ad00001c67983 */ /* 0x000ee40000300a00 */
[C---:B---3--:R-:W-:Y:S02]  /*2f090*/  IMAD.WIDE R16, R2.reuse, 0x4, R248 ;  /* 0x0000000402107825 */ /* 0x048fe400078e02f8 */
[----:B------:R-:W3:Y:S04]  /*2f0a0*/  LDL.LU.64 R242, [R1+0xac8] ;  /* 0x000ac80001f27983 */ /* 0x000ee80000300a00 */
[----:B------:R-:W-:Y:S01]  /*2f0b0*/  STL.64 [R1+0x138], R16 ;  /* 0x0001381001007387 */ /* 0x000fe20000100a00 */
[----:B-1----:R-:W-:-:S03]  /*2f0c0*/  IMAD.WIDE R14, R2, 0x4, R250 ;  /* 0x00000004020e7825 */ /* 0x002fc600078e02fa */
[----:B------:R-:W3:Y:S04]  /*2f0d0*/  LDL.LU.64 R248, [R1+0xac0] ;  /* 0x000ac00001f87983 */ /* 0x000ee80000300a00 */
[----:B------:R-:W3:Y:S01]  /*2f0e0*/  LDL.LU.64 R250, [R1+0xab8] ;  /* 0x000ab80001fa7983 */ /* 0x000ee20000300a00 */
[----:B------:R-:W-:Y:S02]  /*2f0f0*/  IADD3 R6, PT, PT, R8, -0x2be, RZ ;  /* 0xfffffd4208067810 */ /* 0x000fe40007ffe0ff */
[----:B------:R-:W-:Y:S01]  /*2f100*/  ISETP.GE.U32.AND P4, PT, R7, 0x7ffffcc4, PT ;  /* 0x7ffffcc40700780c */ /* 0x000fe20003f86070 */
[----:B------:R4:W-:Y:S01]  /*2f110*/  LDGSTS.E [R0+-0x51200], desc[UR16][R12.64], !P5 ;  /* 0xaee000000c007fae */ /* 0x0009e2000e9a1010 */
[----:B------:R-:W-:Y:S01]  /*2f120*/  ISETP.GE.U32.AND P6, PT, R6, 0x7ffffcc3, PT ;  /* 0x7ffffcc30600780c */ /* 0x000fe20003fc6070 */
[----:B--2---:R-:W-:Y:S01]  /*2f130*/  VIADD R6, R10, 0xfffffd41 ;  /* 0xfffffd410a067836 */ /* 0x004fe20000000000 */
[----:B------:R-:W1:Y:S01]  /*2f140*/  LDC R8, c[0x0][0x3a0] ;  /* 0x0000e800ff087b82 */ /* 0x000e620000000800 */
[----:B------:R2:W-:Y:S07]  /*2f150*/  STL.64 [R1+0x130], R14 ;  /* 0x0001300e01007387 */ /* 0x0005ee0000100a00 */
[----:B------:R-:W1:Y:S01]  /*2f160*/  LDC R7, c[0x0][0x3a0] ;  /* 0x0000e800ff077b82 */ /* 0x000e620000000800 */
[----:B------:R-:W-:Y:S04]  /*2f170*/  LDGSTS.E [R5+-0x51000], desc[UR16][R16.64], !P4 ;  /* 0xaf00000010057fae */ /* 0x000fe8000e1a1010 */
[----:B------:R2:W-:Y:S01]  /*2f180*/  LDGSTS.E [R4+-0x50e00], desc[UR16][R14.64], !P4 ;  /* 0xaf2000000e047fae */ /* 0x0005e2000e1a1010 */
[----:B----4-:R-:W-:-:S02]  /*2f190*/  IMAD.WIDE R12, R2, 0x4, R240 ;  /* 0x00000004020c7825 */ /* 0x010fc400078e02f0 */
[----:B------:R-:W4:Y:S03]  /*2f1a0*/  LDC R10, c[0x0][0x3a0] ;  /* 0x0000e800ff0a7b82 */ /* 0x000f260000000800 */
[----:B------:R2:W-:Y:S04]  /*2f1b0*/  STL.64 [R1+0x128], R12 ;  /* 0x0001280c01007387 */ /* 0x0005e80000100a00 */
[----:B------:R2:W-:Y:S02]  /*2f1c0*/  LDGSTS.E [R0+-0x50c00], desc[UR16][R12.64], !P6 ;  /* 0xaf4000000c007fae */ /* 0x0005e4000f1a1010 */
[----:B--2---:R-:W-:Y:S01]  /*2f1d0*/  IMAD.WIDE R14, R2, 0x4, R244 ;  /* 0x00000004020e7825 */ /* 0x004fe200078e02f4 */
[----:B------:R-:W-:-:S04]  /*2f1e0*/  ISETP.GE.U32.AND P3, PT, R6, 0x7ffffcc2, PT ;  /* 0x7ffffcc20600780c */ /* 0x000fc80003f66070 */
[----:B------:R2:W-:Y:S04]  /*2f1f0*/  STL.64 [R1+0x120], R14 ;  /* 0x0001200e01007387 */ /* 0x0005e80000100a00 */
[----:B------:R2:W-:Y:S01]  /*2f200*/  LDGSTS.E [R4+-0x50a00], desc[UR16][R14.64], !P6 ;  /* 0xaf6000000e047fae */ /* 0x0005e2000f1a1010 */
[----:B------:R-:W-:-:S05]  /*2f210*/  IMAD.WIDE R12, R2, 0x4, R246 ;  /* 0x00000004020c7825 */ /* 0x000fca00078e02f6 */
[----:B------:R1:W-:Y:S04]  /*2f220*/  STL.64 [R1+0x118], R12 ;  /* 0x0001180c01007387 */ /* 0x0003e80000100a00 */
[----:B------:R-:W4:Y:S04]  /*2f230*/  LDL.LU.64 R240, [R1+0xab0] ;  /* 0x000ab00001f07983 */ /* 0x000f280000300a00 */
[----:B------:R-:W4:Y:S04]  /*2f240*/  LDL.LU.64 R244, [R1+0xaa8] ;  /* 0x000aa80001f47983 */ /* 0x000f280000300a00 */
[----:B------:R-:W4:Y:S04]  /*2f250*/  LDL.LU.64 R246, [R1+0xaa0] ;  /* 0x000aa00001f67983 */ /* 0x000f280000300a00 */
[----:B------:R1:W-:Y:S01]  /*2f260*/  LDGSTS.E [R0+-0x50800], desc[UR16][R12.64], !P3 ;  /* 0xaf8000000c007fae */ /* 0x0003e2000d9a1010 */
[----:B------:R-:W-:-:S04]  /*2f270*/  IMAD.WIDE R18, R2, 0x4, R198 ;  /* 0x0000000402127825 */ /* 0x000fc800078e02c6 */
[C---:B---3--:R-:W-:Y:S01]  /*2f280*/  IMAD.WIDE R16, R2.reuse, 0x4, R242 ;  /* 0x0000000402107825 */ /* 0x048fe200078e02f2 */
[----:B------:R-:W-:Y:S03]  /*2f290*/  STL.64 [R1+0x110], R18 ;  /* 0x0001101201007387 */ /* 0x000fe60000100a00 */
[C---:B--2---:R-:W-:Y:S02]  /*2f2a0*/  IMAD.WIDE R14, R2.reuse, 0x4, R248 ;  /* 0x00000004020e7825 */ /* 0x044fe400078e02f8 */
[----:B------:R-:W2:Y:S02]  /*2f2b0*/  LDL.LU.64 R248, [R1+0xa98] ;  /* 0x000a980001f87983 */ /* 0x000ea40000300a00 */
[----:B-1----:R-:W-:Y:S02]  /*2f2c0*/  IMAD.WIDE R12, R2, 0x4, R250 ;  /* 0x00000004020c7825 */ /* 0x002fe400078e02fa */
[----:B------:R4:W-:Y:S04]  /*2f2d0*/  STL.64 [R1+0x108], R16 ;  /* 0x0001081001007387 */ /* 0x0009e80000100a00 */
[----:B------:R1:W-:Y:S04]  /*2f2e0*/  STL.64 [R1+0x100], R14 ;  /* 0x0001000e01007387 */ /* 0x0003e80000100a00 */
[----:B------:R-:W3:Y:S04]  /*2f2f0*/  LDL.LU.64 R242, [R1+0xa90] ;  /* 0x000a900001f27983 */ /* 0x000ee80000300a00 */
[----:B------:R1:W-:Y:S04]  /*2f300*/  STL.64 [R1+0xf8], R12 ;  /* 0x0000f80c01007387 */ /* 0x0003e80000100a00 */
[----:B------:R-:W3:Y:S01]  /*2f310*/  LDL.LU.64 R250, [R1+0xa88] ;  /* 0x000a880001fa7983 */ /* 0x000ee20000300a00 */
[----:B------:R-:W-:Y:S01]  /*2f320*/  IADD3 R6, PT, PT, R9, -0x2c0, RZ ;  /* 0xfffffd4009067810 */ /* 0x000fe20007ffe0ff */
[----:B------:R-:W-:Y:S01]  /*2f330*/  VIADD R5, R11, 0xfffffd3f ;  /* 0xfffffd3f0b057836 */ /* 0x000fe20000000000 */
[----:B------:R-:W2:Y:S01]  /*2f340*/  LDC R9, c[0x0][0x3a0] ;  /* 0x0000e800ff097b82 */ /* 0x000ea20000000800 */
[----:B------:R-:W3:Y:S01]  /*2f350*/  LDL.LU.64 R84, [R1+0xa80] ;  /* 0x000a800001547983 */ /* 0x000ee20000300a00 */
[----:B------:R-:W-:-:S02]  /*2f360*/  ISETP.GE.U32.AND P5, PT, R6, 0x7ffffcc1, PT ;  /* 0x7ffffcc10600780c */ /* 0x000fc40003fa6070 */
[C---:B------:R-:W-:Y:S02]  /*2f370*/  IADD3 R6, PT, PT, R82.reuse, 0x100000, RZ ;  /* 0x0010000052067810 */ /* 0x040fe40007ffe0ff */
[----:B------:R-:W-:Y:S01]  /*2f380*/  ISETP.GE.U32.AND P4, PT, R5, 0x7ffffcc0, PT ;  /* 0x7ffffcc00500780c */ /* 0x000fe20003f86070 */
[----:B------:R-:W-:Y:S01]  /*2f390*/  VIADD R5, R82, 0x100000 ;  /* 0x0010000052057836 */ /* 0x000fe20000000000 */
[----:B------:R-:W4:Y:S01]  /*2f3a0*/  LDC R11, c[0x0][0x3a0] ;  /* 0x0000e800ff0b7b82 */ /* 0x000f220000000800 */
[----:B------:R1:W-:Y:S06]  /*2f3b0*/  LDGSTS.E [R6+-0x50600], desc[UR16][R18.64], !P3 ;  /* 0xafa0000012067fae */ /* 0x0003ec000d9a1010 */
[----:B------:R4:W-:Y:S04]  /*2f3c0*/  LDGSTS.E [R5+-0x50400], desc[UR16][R16.64], !P5 ;  /* 0xafc0000010057fae */ /* 0x0009e8000e9a1010 */
[----:B------:R4:W-:Y:S01]  /*2f3d0*/  LDGSTS.E [R4+-0x50200], desc[UR16][R14.64], !P5 ;  /* 0xafe000000e047fae */ /* 0x0009e2000e9a1010 */
[----:B-1----:R-:W-:-:S03]  /*2f3e0*/  IADD3 R6, PT, PT, R8, -0x2c2, RZ ;  /* 0xfffffd3e08067810 */ /* 0x002fc60007ffe0ff */
[----:B------:R1:W-:Y:S01]  /*2f3f0*/  LDGSTS.E [R0+-0x50000], desc[UR16][R12.64], !P4 ;  /* 0xb00000000c007fae */ /* 0x0003e2000e1a1010 */
[----:B------:R-:W2:Y:S01]  /*2f400*/  LDC R8, c[0x0][0x3a0] ;  /* 0x0000e800ff087b82 */ /* 0x000ea20000000800 */
[----:B------:R-:W-:Y:S01]  /*2f410*/  ISETP.GE.U32.AND P3, PT, R6, 0x7ffffcbf, PT ;  /* 0x7ffffcbf0600780c */ /* 0x000fe20003f66070 */
[----:B----4-:R-:W-:-:S04]  /*2f420*/  IMAD.WIDE R16, R2, 0x4, R240 ;  /* 0x0000000402107825 */ /* 0x010fc800078e02f0 */
[C---:B------:R-:W-:Y:S01]  /*2f430*/  IMAD.WIDE R14, R2.reuse, 0x4, R244 ;  /* 0x00000004020e7825 */ /* 0x040fe200078e02f4 */
[----:B------:R-:W-:Y:S03]  /*2f440*/  STL.64 [R1+0xf0], R16 ;  /* 0x0000f01001007387 */ /* 0x000fe60000100a00 */
[----:B-1----:R-:W-:Y:S01]  /*2f450*/  IMAD.WIDE R12, R2, 0x4, R246 ;  /* 0x00000004020c7825 */ /* 0x002fe200078e02f6 */
[----:B------:R-:W4:Y:S03]  /*2f460*/  LDL.LU.64 R198, [R1+0xa78] ;  /* 0x000a780001c67983 */ /* 0x000f260000300a00 */
[----:B------:R-:W-:Y:S01]  /*2f470*/  VIADD R6, R7, 0xfffffd3d ;  /* 0xfffffd3d07067836 */ /* 0x000fe20000000000 */
[----:B------:R2:W-:Y:S01]  /*2f480*/  STL.64 [R1+0xe8], R14 ;  /* 0x0000e80e01007387 */ /* 0x0005e20000100a00 */
[----:B------:R-:W1:Y:S03]  /*2f490*/  LDC R7, c[0x0][0x3a0] ;  /* 0x0000e800ff077b82 */ /* 0x000e660000000800 */
[----:B------:R-:W4:Y:S01]  /*2f4a0*/  LDL.LU.64 R244, [R1+0xa70] ;  /* 0x000a700001f47983 */ /* 0x000f220000300a00 */
[----:B------:R-:W-:-:S03]  /*2f4b0*/  ISETP.GE.U32.AND P5, PT, R6, 0x7ffffcbe, PT ;  /* 0x7ffffcbe0600780c */ /* 0x000fc60003fa6070 */
[----:B------:R1:W-:Y:S01]  /*2f4c0*/  STL.64 [R1+0xe0], R12 ;  /* 0x0000e00c01007387 */ /* 0x0003e20000100a00 */
[----:B------:R-:W-:-:S03]  /*2f4d0*/  IADD3 R6, PT, PT, R10, -0x2c4, RZ ;  /* 0xfffffd3c0a067810 */ /* 0x000fc60007ffe0ff */
[----:B------:R-:W-:Y:S04]  /*2f4e0*/  LDGSTS.E [R5+-0x4fe00], desc[UR16][R16.64], !P4 ;  /* 0xb020000010057fae */ /* 0x000fe8000e1a1010 */
[----:B------:R2:W-:Y:S04]  /*2f4f0*/  LDGSTS.E [R4+-0x4fc00], desc[UR16][R14.64], !P3 ;  /* 0xb04000000e047fae */ /* 0x0005e8000d9a1010 */
[----:B------:R-:W4:Y:S01]  /*2f500*/  LDL.LU.64 R246, [R1+0xa68] ;  /* 0x000a680001f67983 */ /* 0x000f220000300a00 */
[----:B------:R-:W-:Y:S01]  /*2f510*/  ISETP.GE.U32.AND P4, PT, R6, 0x7ffffcbd, PT ;  /* 0x7ffffcbd0600780c */ /* 0x000fe20003f86070 */
[----:B------:R-:W-:-:S02]  /*2f520*/  VIADD R6, R11, 0xfffffd3b ;  /* 0xfffffd3b0b067836 */ /* 0x000fc40000000000 */
[----:B------:R1:W-:Y:S01]  /*2f530*/  LDGSTS.E [R0+-0x4fa00], desc[UR16][R12.64], !P3 ;  /* 0xb06000000c007fae */ /* 0x0003e2000d9a1010 */
[----:B--2---:R-:W-:-:S03]  /*2f540*/  IMAD.WIDE R14, R2, 0x4, R248 ;  /* 0x00000004020e7825 */ /* 0x004fc600078e02f8 */
[----:B------:R-:W2:Y:S04]  /*2f550*/  LDL.LU.64 R248, [R1+0xa60] ;  /* 0x000a600001f87983 */ /* 0x000ea80000300a00 */
[----:B------:R1:W-:Y:S04]  /*2f560*/  STL.64 [R1+0xd8], R14 ;  /* 0x0000d80e01007387 */ /* 0x0003e80000100a00 */
[----:B------:R1:W-:Y:S01]  /*2f570*/  LDGSTS.E [R5+-0x4f800], desc[UR16][R14.64], !P5 ;  /* 0xb08000000e057fae */ /* 0x0003e2000e9a1010 */
[----:B---3--:R-:W-:-:S03]  /*2f580*/  IMAD.WIDE R10, R2, 0x4, R250 ;  /* 0x00000004020a7825 */ /* 0x008fc600078e02fa */
[----:B------:R-:W3:Y:S01]  /*2f590*/  LDL.LU.64 R250, [R1+0xa58] ;  /* 0x000a580001fa7983 */ /* 0x000ee20000300a00 */
[----:B-1----:R-:W-:Y:S01]  /*2f5a0*/  IMAD.WIDE R12, R2, 0x4, R242 ;  /* 0x00000004020c7825 */ /* 0x002fe200078e02f2 */
[----:B------:R-:W-:-:S04]  /*2f5b0*/  IADD3 R5, PT, PT, R8, -0x2c6, RZ ;  /* 0xfffffd3a08057810 */ /* 0x000fc80007ffe0ff */
[----:B------:R4:W-:Y:S01]  /*2f5c0*/  LDGSTS.E [R4+-0x4f600], desc[UR16][R12.64], !P5 ;  /* 0xb0a000000c047fae */ /* 0x0009e2000e9a1010 */
[----:B------:R-:W-:Y:S01]  /*2f5d0*/  ISETP.GE.U32.AND P5, PT, R6, 0x7ffffcbc, PT ;  /* 0x7ffffcbc0600780c */ /* 0x000fe20003fa6070 */
[----:B------:R-:W-:Y:S01]  /*2f5e0*/  IMAD.WIDE R14, R2, 0x4, R84 ;  /* 0x00000004020e7825 */ /* 0x000fe200078e0254 */
[----:B------:R-:W-:Y:S01]  /*2f5f0*/  ISETP.GE.U32.AND P3, PT, R5, 0x7ffffcbb, PT ;  /* 0x7ffffcbb0500780c */ /* 0x000fe20003f66070 */
[----:B------:R4:W-:Y:S01]  /*2f600*/  STL.64 [R1+0xd0], R12 ;  /* 0x0000d00c01007387 */ /* 0x0009e20000100a00 */
[----:B------:R-:W-:Y:S01]  /*2f610*/  IADD3 R5, PT, PT, R82, 0x100000, RZ ;  /* 0x0010000052057810 */ /* 0x000fe20007ffe0ff */
[----:B------:R-:W-:Y:S02]  /*2f620*/  VIADD R6, R9, 0xfffffd39 ;  /* 0xfffffd3909067836 */ /* 0x000fe40000000000 */
[----:B------:R1:W-:Y:S04]  /*2f630*/  STL.64 [R1+0xc8], R10 ;  /* 0x0000c80a01007387 */ /* 0x0003e80000100a00 */
[----:B------:R-:W3:Y:S04]  /*2f640*/  LDL.LU.64 R240, [R1+0xa50] ;  /* 0x000a500001f07983 */ /* 0x000ee80000300a00 */
[----:B------:R1:W-:Y:S04]  /*2f650*/  LDGSTS.E [R0+-0x4f400], desc[UR16][R10.64], !P4 ;  /* 0xb0c000000a007fae */ /* 0x0003e8000e1a1010 */
[----:B------:R-:W3:Y:S04]  /*2f660*/  LDL.LU.64 R242, [R1+0xa48] ;  /* 0x000a480001f27983 */ /* 0x000ee80000300a00 */
[----:B------:R1:W-:Y:S04]  /*2f670*/  STL.64 [R1+0xc0], R14 ;  /* 0x0000c00e01007387 */ /* 0x0003e80000100a00 */
[----:B------:R1:W-:Y:S01]  /*2f680*/  LDGSTS.E [R5+-0x4f200], desc[UR16][R14.64], !P4 ;  /* 0xb0e000000e057fae */ /* 0x0003e2000e1a1010 */
[----:B----4-:R-:W-:-:S04]  /*2f690*/  IMAD.WIDE R12, R2, 0x4, R198 ;  /* 0x00000004020c7825 */ /* 0x010fc800078e02c6 */
[----:B------:R-:W-:Y:S01]  /*2f6a0*/  IMAD.WIDE R8, R2, 0x4, R244 ;  /* 0x0000000402087825 */ /* 0x000fe200078e02f4 */
[----:B------:R-:W-:Y:S01]  /*2f6b0*/  STL.64 [R1+0xb8], R12 ;  /* 0x0000b80c01007387 */ /* 0x000fe20000100a00 */
[----:B------:R-:W-:Y:S01]  /*2f6c0*/  ISETP.GE.U32.AND P6, PT, R6, 0x7ffffcba, PT ;  /* 0x7ffffcba0600780c */ /* 0x000fe20003fc6070 */
[----:B-1----:R-:W1:Y:S02]  /*2f6d0*/  LDC R11, c[0x0][0x3a0] ;  /* 0x0000e800ff0b7b82 */ /* 0x002e640000000800 */
[----:B------:R-:W-:Y:S04]  /*2f6e0*/  LDGSTS.E [R4+-0x4f000], desc[UR16][R12.64], !P5 ;  /* 0xb10000000c047fae */ /* 0x000fe8000e9a1010 */
[----:B------:R2:W-:Y:S02]  /*2f6f0*/  STL.64 [R1+0xb0], R8 ;  /* 0x0000b00801007387 */ /* 0x0005e40000100a00 */
[----:B------:R-:W4:Y:S02]  /*2f700*/  LDC R10, c[0x0][0x3a0] ;  /* 0x0000e800ff0a7b82 */ /* 0x000f240000000800 */
[----:B------:R2:W-:Y:S01]  /*2f710*/  LDGSTS.E [R0+-0x4ee00], desc[UR16][R8.64], !P5 ;  /* 0xb120000008007fae */ /* 0x0005e2000e9a1010 */
[----:B------:R-:W-:-:S03]  /*2f720*/  IMAD.WIDE R14, R2, 0x4, R246 ;  /* 0x00000004020e7825 */ /* 0x000fc600078e02f6 */
[----:B------:R-:W4:Y:S04]  /*2f730*/  LDL.LU.64 R244, [R1+0xa40] ;  /* 0x000a400001f47983 */ /* 0x000f280000300a00 */
[----:B------:R-:W-:Y:S04]  /*2f740*/  STL.64 [R1+0xa8], R14 ;  /* 0x0000a80e01007387 */ /* 0x000fe80000100a00 */
[----:B------:R-:W4:Y:S01]  /*2f750*/  LDL.LU.64 R246, [R1+0xa38] ;  /* 0x000a380001f67983 */ /* 0x000f220000300a00 */
[----:B------:R-:W-:Y:S02]  /*2f760*/  VIADD R6, R7, 0xfffffd38 ;  /* 0xfffffd3807067836 */ /* 0x000fe40000000000 */
[----:B------:R-:W1:Y:S01]  /*2f770*/  LDC R7, c[0x0][0x3a0] ;  /* 0x0000e800ff077b82 */ /* 0x000e620000000800 */
[----:B------:R-:W-:Y:S01]  /*2f780*/  LDGSTS.E [R5+-0x4ec00], desc[UR16][R14.64], !P3 ;  /* 0xb14000000e057fae */ /* 0x000fe2000d9a1010 */
[----:B--2---:R-:W-:-:S05]  /*2f790*/  IMAD.WIDE R8, R2, 0x4, R248 ;  /* 0x0000000402087825 */ /* 0x004fca00078e02f8 */
[----:B------:R2:W-:Y:S04]  /*2f7a0*/  STL.64 [R1+0xa0], R8 ;  /* 0x0000a00801007387 */ /* 0x0005e80000100a00 */
[----:B------:R-:W4:Y:S01]  /*2f7b0*/  LDL.LU.64 R248, [R1+0xa30] ;  /* 0x000a300001f87983 */ /* 0x000f220000300a00 */
[----:B---3--:R-:W-:Y:S01]  /*2f7c0*/  IMAD.WIDE R12, R2, 0x4, R250 ;  /* 0x00000004020c7825 */ /* 0x008fe200078e02fa */
[----:B------:R-:W-:Y:S02]  /*2f7d0*/  ISETP.GE.U32.AND P4, PT, R6, 0x7ffffcb9, PT ;  /* 0x7ffffcb90600780c */ /* 0x000fe40003f86070 */
[----:B------:R-:W3:Y:S04]  /*2f7e0*/  LDL.LU.64 R250, [R1+0xa28] ;  /* 0x000a280001fa7983 */ /* 0x000ee80000300a00 */
[----:B------:R2:W-:Y:S04]  /*2f7f0*/  LDGSTS.E [R4+-0x4ea00], desc[UR16][R8.64], !P3 ;  /* 0xb160000008047fae */ /* 0x0005e8000d9a1010 */
[----:B------:R1:W-:Y:S04]  /*2f800*/  STL.64 [R1+0x98], R12 ;  /* 0x0000980c01007387 */ /* 0x0003e80000100a00 */
[----:B------:R1:W-:Y:S01]  /*2f810*/  LDGSTS.E [R0+-0x4e800], desc[UR16][R12.64], !P6 ;  /* 0xb18000000c007fae */ /* 0x0003e2000f1a1010 */
[----:B--2---:R-:W2:Y:S01]  /*2f820*/  LDC R9, c[0x0][0x3a0] ;  /* 0x0000e800ff097b82 */ /* 0x004ea20000000800 */
[----:B------:R-:W-:-:S04]  /*2f830*/  IMAD.WIDE R14, R2, 0x4, R240 ;  /* 0x00000004020e7825 */ /* 0x000fc800078e02f0 */
[----:B----4-:R-:W-:-:S03]  /*2f840*/  IMAD.WIDE R18, R2, 0x4, R244 ;  /* 0x0000000402127825 */ /* 0x010fc600078e02f4 */
[----:B------:R-:W4:Y:S01]  /*2f850*/  LDC R8, c[0x0][0x3a0] ;  /* 0x0000e800ff087b82 */ /* 0x000f220000000800 */
[C---:B-1----:R-:W-:Y:S01]  /*2f860*/  IMAD.WIDE R12, R2.reuse, 0x4, R242 ;  /* 0x00000004020c7825 */ /* 0x042fe200078e02f2 */
[----:B------:R1:W-:Y:S04]  /*2f870*/  STL.64 [R1+0x90], R14 ;  /* 0x0000900e01007387 */ /* 0x0003e80000100a00 */
[----:B------:R3:W-:Y:S01]  /*2f880*/  STL.64 [R1+0x88], R12 ;  /* 0x0000880c01007387 */ /* 0x0007e20000100a00 */
[----:B------:R-:W-:-:S03]  /*2f890*/  IMAD.WIDE R16, R2, 0x4, R246 ;  /* 0x0000000402107825 */ /* 0x000fc600078e02f6 */
[----:B------:R-:W4:Y:S04]  /*2f8a0*/  LDL.LU.64 R84, [R1+0xa20] ;  /* 0x000a200001547983 */ /* 0x000f280000300a00 */
[----:B------:R1:W-:Y:S04]  /*2f8b0*/  LDGSTS.E [R4+-0x4e600], desc[UR16][R14.64], !P6 ;  /* 0xb1a000000e047fae */ /* 0x0003e8000f1a1010 */
[----:B------:R-:W4:Y:S04]  /*2f8c0*/  LDL.LU.64 R198, [R1+0xa18] ;  /* 0x000a180001c67983 */ /* 0x000f280000300a00 */
[----:B------:R3:W-:Y:S04]  /*2f8d0*/  LDGSTS.E [R0+-0x4e400], desc[UR16][R12.64], !P4 ;  /* 0xb1c000000c007fae */ /* 0x0007e8000e1a1010 */
[----:B------:R-:W4:Y:S04]  /*2f8e0*/  LDL.LU.64 R240, [R1+0xa10] ;  /* 0x000a100001f07983 */ /* 0x000f280000300a00 */
[----:B------:R-:W4:Y:S04]  /*2f8f0*/  LDL.LU.64 R242, [R1+0xa08] ;  /* 0x000a080001f27983 */ /* 0x000f280000300a00 */
[----:B------:R-:W-:Y:S04]  /*2f900*/  STL.64 [R1+0x80], R18 ;  /* 0x0000801201007387 */ /* 0x000fe80000100a00 */
[----:B------:R-:W4:Y:S04]  /*2f910*/  LDL.LU.64 R244, [R1+0xa00] ;  /* 0x000a000001f47983 */ /* 0x000f280000300a00 */
[----:B------:R1:W-:Y:S02]  /*2f920*/  STL.64 [R1+0x78], R16 ;  /* 0x0000781001007387 */ /* 0x0003e40000100a00 */
[----:B-1----:R-:W-:-:S05]  /*2f930*/  IMAD.WIDE R14, R2, 0x4, R248 ;  /* 0x00000004020e7825 */ /* 0x002fca00078e02f8 */
[----:B------:R1:W-:Y:S01]  /*2f940*/  STL.64 [R1+0x70], R14 ;  /* 0x0000700e01007387 */ /* 0x0003e20000100a00 */
[----:B---3--:R-:W-:-:S05]  /*2f950*/  IMAD.WIDE R12, R2, 0x4, R250 ;  /* 0x00000004020c7825 */ /* 0x008fca00078e02fa */
[----:B------:R3:W-:Y:S04]  /*2f960*/  STL.64 [R1+0x68], R12 ;  /* 0x0000680c01007387 */ /* 0x0007e80000100a00 */
[----:B------:R-:W4:Y:S04]  /*2f970*/  LDL.LU.64 R246, [R1+0x9f8] ;  /* 0x0009f80001f67983 */ /* 0x000f280000300a00 */
[----:B------:R-:W4:Y:S01]  /*2f980*/  LDL.LU.64 R248, [R1+0x9f0] ;  /* 0x0009f00001f87983 */ /* 0x000f220000300a00 */
[----:B------:R-:W-:Y:S01]  /*2f990*/  IADD3 R6, PT, PT, R11, -0x2c9, RZ ;  /* 0xfffffd370b067810 */ /* 0x000fe20007ffe0ff */
[----:B------:R-:W-:Y:S01]  /*2f9a0*/  VIADD R5, R10, 0xfffffd36 ;  /* 0xfffffd360a057836 */ /* 0x000fe20000000000 */
[----:B------:R-:W1:Y:S01]  /*2f9b0*/  LDC R11, c[0x0][0x3a0] ;  /* 0x0000e800ff0b7b82 */ /* 0x000e620000000800 */
[----:B------:R-:W-:Y:S01]  /*2f9c0*/  VIADD R7, R7, 0xfffffd34 ;  /* 0xfffffd3407077836 */ /* 0x000fe20000000000 */
[----:B------:R-:W-:Y:S01]  /*2f9d0*/  ISETP.GE.U32.AND P5, PT, R6, 0x7ffffcb8, PT ;  /* 0x7ffffcb80600780c */ /* 0x000fe20003fa6070 */
[----:B------:R-:W4:Y:S01]  /*2f9e0*/  LDL.LU.64 R250, [R1+0x9e8] ;  /* 0x0009e80001fa7983 */ /* 0x000f220000300a00 */
[----:B------:R-:W-:-:S02]  /*2f9f0*/  IADD3 R6, PT, PT, R82, 0x100000, RZ ;  /* 0x0010000052067810 */ /* 0x000fc40007ffe0ff */
[----:B------:R-:W-:Y:S01]  /*2fa00*/  ISETP.GE.U32.AND P3, PT, R5, 0x7ffffcb7, PT ;  /* 0x7ffffcb70500780c */ /* 0x000fe20003f66070 */
[----:B------:R-:W-:Y:S01]  /*2fa10*/  VIADD R5, R82, 0x100000 ;  /* 0x0010000052057836 */ /* 0x000fe20000000000 */
[----:B------:R-:W1:Y:S01]  /*2fa20*/  LDC R10, c[0x0][0x3a0] ;  /* 0x0000e800ff0a7b82 */ /* 0x000e620000000800 */
[----:B------:R2:W-:Y:S06]  /*2fa30*/  LDGSTS.E [R6+-0x4e200], desc[UR16][R18.64], !P4 ;  /* 0xb1e0000012067fae */ /* 0x0005ec000e1a1010 */
[----:B------:R1:W-:Y:S04]  /*2fa40*/  LDGSTS.E [R5+-0x4e000], desc[UR16][R16.64], !P5 ;  /* 0xb200000010057fae */ /* 0x0003e8000e9a1010 */
[----:B------:R1:W-:Y:S01]  /*2fa50*/  LDGSTS.E [R4+-0x4de00], desc[UR16][R14.64], !P5 ;  /* 0xb22000000e047fae */ /* 0x0003e2000e9a1010 */
[----:B--2---:R-:W-:-:S02]  /*2fa60*/  IADD3 R6, PT, PT, R9, -0x2cb, RZ ;  /* 0xfffffd3509067810 */ /* 0x004fc40007ffe0ff */
[----:B------:R-:W-:Y:S01]  /*2fa70*/  ISETP.GE.U32.AND P4, PT, R7, 0x7ffffcb5, PT ;  /* 0x7ffffcb50700780c */ /* 0x000fe20003f86070 */
[----:B------:R3:W-:Y:S01]  /*2fa80*/  LDGSTS.E [R0+-0x4dc00], desc[UR16][R12.64], !P3 ;  /* 0xb24000000c007fae */ /* 0x0007e2000d9a1010 */
[----:B------:R-:W-:Y:S01]  /*2fa90*/  ISETP.GE.U32.AND P5, PT, R6, 0x7ffffcb6, PT ;  /* 0x7ffffcb60600780c */ /* 0x000fe20003fa6070 */
[----:B------:R-:W2:Y:S01]  /*2faa0*/  LDC R9, c[0x0][0x3a0] ;  /* 0x0000e800ff097b82 */ /* 0x000ea20000000800 */
[----:B----4-:R-:W-:-:S04]  /*2fab0*/  IADD3 R6, PT, PT, R8, -0x2cd, RZ ;  /* 0xfffffd3308067810 */ /* 0x010fc80007ffe0ff */
[----:B------:R-:W-:-:S03]  /*2fac0*/  ISETP.GE.U32.AND P6, PT, R6, 0x7ffffcb4, PT ;  /* 0x7ffffcb40600780c */ /* 0x000fc60003fc6070 */
[----:B------:R-:W4:Y:S01]  /*2fad0*/  LDC R7, c[0x0][0x3a0] ;  /* 0x0000e800ff077b82 */ /* 0x000f220000000800 */
[----:B-1----:R-:W-:-:S07]  /*2fae0*/  IMAD.WIDE R16, R2, 0x4, R84 ;  /* 0x0000000402107825 */ /* 0x002fce00078e0254 */
[----:B------:R-:W1:Y:S01]  /*2faf0*/  LDC R8, c[0x0][0x3a0] ;  /* 0x0000e800ff087b82 */ /* 0x000e620000000800 */
[----:B------:R2:W-:Y:S01]  /*2fb00*/  STL.64 [R1+0x60], R16 ;  /* 0x0000601001007387 */ /* 0x0005e20000100a00 */
[----:B------:R-:W-:-:S03]  /*2fb10*/  IMAD.WIDE R14, R2, 0x4, R198 ;  /* 0x00000004020e7825 */ /* 0x000fc600078e02c6 */
[----:B------:R2:W-:Y:S01]  /*2fb20*/  LDGSTS.E [R5+-0x4da00], desc[UR16][R16.64], !P3 ;  /* 0xb260000010057fae */ /* 0x0005e2000d9a1010 */
[----:B---3--:R-:W-:-:S03]  /*2fb30*/  IMAD.WIDE R12, R2, 0x4, R240 ;  /* 0x00000004020c7825 */ /* 0x008fc600078e02f0 */
[----:B------:R3:W-:Y:S01]  /*2fb40*/  STL.64 [R1+0x58], R14 ;  /* 0x0000580e01007387 */ /* 0x0007e20000100a00 */
[----:B--2---:R-:W-:-:S03]  /*2fb50*/  IMAD.WIDE R16, R2, 0x4, R242 ;  /* 0x0000000402107825 */ /* 0x004fc600078e02f2 */
[----:B------:R3:W-:Y:S04]  /*2fb60*/  LDGSTS.E [R4+-0x4d800], desc[UR16][R14.64], !P5 ;  /* 0xb28000000e047fae */ /* 0x0007e8000e9a1010 */
[----:B------:R2:W-:Y:S04]  /*2fb70*/  STL.64 [R1+0x50], R12 ;  /* 0x0000500c01007387 */ /* 0x0005e80000100a00 */
[----:B------:R2:W-:Y:S01]  /*2fb80*/  LDGSTS.E [R0+-0x4d600], desc[UR16][R12.64], !P5 ;  /* 0xb2a000000c007fae */ /* 0x0005e2000e9a1010 */
[----:B---3--:R-:W-:-:S03]  /*2fb90*/  IMAD.WIDE R14, R2, 0x4, R244 ;  /* 0x00000004020e7825 */ /* 0x008fc600078e02f4 */
[----:B------:R-:W3:Y:S04]  /*2fba0*/  LDL.LU.64 R84, [R1+0x9e0] ;  /* 0x0009e00001547983 */ /* 0x000ee80000300a00 */
[----:B------:R-:W4:Y:S04]  /*2fbb0*/  LDL.LU.64 R242, [R1+0x9d8] ;  /* 0x0009d80001f27983 */ /* 0x000f280000300a00 */
[----:B------:R-:W-:Y:S04]  /*2fbc0*/  STL.64 [R1+0x48], R16 ;  /* 0x0000481001007387 */ /* 0x000fe80000100a00 */
[----:B------:R-:W4:Y:S04]  /*2fbd0*/  LDL.LU.64 R244, [R1+0x9d0] ;  /* 0x0009d00001f47983 */ /* 0x000f280000300a00 */
[----:B------:R-:W-:Y:S04]  /*2fbe0*/  STL.64 [R1+0x40], R14 ;  /* 0x0000400e01007387 */ /* 0x000fe80000100a00 */
[----:B------:R-:W-:Y:S04]  /*2fbf0*/  LDGSTS.E [R5+-0x4d400], desc[UR16][R16.64], !P4 ;  /* 0xb2c0000010057fae */ /* 0x000fe8000e1a1010 */
[----:B------:R-:W-:Y:S01]  /*2fc00*/  LDGSTS.E [R4+-0x4d200], desc[UR16][R14.64], !P4 ;  /* 0xb2e000000e047fae */ /* 0x000fe2000e1a1010 */
[----:B--2---:R-:W-:-:S03]  /*2fc10*/  IMAD.WIDE R12, R2, 0x4, R246 ;  /* 0x00000004020c7825 */ /* 0x004fc600078e02f6 */
[----:B------:R-:W2:Y:S04]  /*2fc20*/  LDL.LU.64 R246, [R1+0x9c8] ;  /* 0x0009c80001f67983 */ /* 0x000ea80000300a00 */
[----:B------:R1:W-:Y:S04]  /*2fc30*/  STL.64 [R1+0x38], R12 ;  /* 0x0000380c01007387 */ /* 0x0003e80000100a00 */
[----:B------:R1:W-:Y:S02]  /*2fc40*/  LDGSTS.E [R0+-0x4d000], desc[UR16][R12.64], !P6 ;  /* 0xb30000000c007fae */ /* 0x0003e4000f1a1010 */
[----:B-1----:R-:W-:-:S05]  /*2fc50*/  IMAD.WIDE R12, R2, 0x4, R248 ;  /* 0x00000004020c7825 */ /* 0x002fca00078e02f8 */
[----:B------:R2:W-:Y:S04]  /*2fc60*/  STL.64 [R1+0x30], R12 ;  /* 0x0000300c01007387 */ /* 0x0005e80000100a00 */
[----:B------:R-:W2:Y:S01]  /*2fc70*/  LDL.LU.64 R240, [R1+0x9c0] ;  /* 0x0009c00001f07983 */ /* 0x000ea20000300a00 */
[----:B------:R-:W-:Y:S02]  /*2fc80*/  VIADD R6, R10, 0xfffffd32 ;  /* 0xfffffd320a067836 */ /* 0x000fe40000000000 */
[----:B------:R-:W-:Y:S01]  /*2fc90*/  VIADD R5, R11, 0xfffffd30 ;  /* 0xfffffd300b057836 */ /* 0x000fe20000000000 */
[----:B------:R2:W-:Y:S01]  /*2fca0*/  LDGSTS.E [R4+-0x4ce00], desc[UR16][R12.64], !P6 ;  /* 0xb32000000c047fae */ /* 0x0005e2000f1a1010 */
[----:B------:R-:W-:Y:S01]  /*2fcb0*/  IMAD.WIDE R198, R2, 0x4, R250 ;  /* 0x0000000402c67825 */ /* 0x000fe200078e02fa */
[----:B------:R-:W-:Y:S01]  /*2fcc0*/  ISETP.GE.U32.AND P3, PT, R6, 0x7ffffcb3, PT ;  /* 0x7ffffcb30600780c */ /* 0x000fe20003f66070 */
[----:B------:R-:W1:Y:S01]  /*2fcd0*/  LDC R10, c[0x0][0x3a0] ;  /* 0x0000e800ff0a7b82 */ /* 0x000e620000000800 */
[----:B------:R-:W-:Y:S01]  /*2fce0*/  IADD3 R6, PT, PT, R9, -0x2cf, RZ ;  /* 0xfffffd3109067810 */ /* 0x000fe20007ffe0ff */
[----:B------:R-:W2:Y:S01]  /*2fcf0*/  LDL.LU.64 R250, [R1+0x9b8] ;  /* 0x0009b80001fa7983 */ /* 0x000ea20000300a00 */
[----:B------:R-:W-:-:S02]  /*2fd00*/  ISETP.GE.U32.AND P4, PT, R5, 0x7ffffcb1, PT ;  /* 0x7ffffcb10500780c */ /* 0x000fc40003f86070 */
[----:B------:R-:W-:Y:S01]  /*2fd10*/  ISETP.GE.U32.AND P5, PT, R6, 0x7ffffcb2, PT ;  /* 0x7ffffcb20600780c */ /* 0x000fe20003fa6070 */
[----:B------:R-:W2:Y:S01]  /*2fd20*/  LDL.LU.64 R248, [R1+0x9b0] ;  /* 0x0009b00001f87983 */ /* 0x000ea20000300a00 */
[C---:B------:R-:W-:Y:S01]  /*2fd30*/  IADD3 R6, PT, PT, R82.reuse, 0x100000, RZ ;  /* 0x0010000052067810 */ /* 0x040fe20007ffe0ff */
[----:B------:R-:W-:Y:S01]  /*2fd40*/  VIADD R5, R82, 0x100000 ;  /* 0x0010000052057836 */ /* 0x000fe20000000000 */
[----:B------:R-:W1:Y:S01]  /*2fd50*/  LDC R11, c[0x0][0x3a0] ;  /* 0x0000e800ff0b7b82 */ /* 0x000e620000000800 */
[----:B------:R-:W-:Y:S04]  /*2fd60*/  STL.64 [R1+0x12a8], R198 ;  /* 0x0012a8c601007387 */ /* 0x000fe80000100a00 */
[----:B------:R-:W-:Y:S03]  /*2fd70*/  LDGSTS.E [R0+-0x4cc00], desc[UR16][R198.64], !P3 ;  /* 0xb3400000c6007fae */ /* 0x000fe6000d9a1010 */
[----:B------:R-:W1:Y:S01]  /*2fd80*/  LDC R9, c[0x0][0x3a0] ;  /* 0x0000e800ff097b82 */ /* 0x000e620000000800 */
[----:B---3--:R-:W-:-:S04]  /*2fd90*/  IMAD.WIDE R18, R2, 0x4, R84 ;  /* 0x0000000402127825 */ /* 0x008fc800078e0254 */
[C---:B----4-:R-:W-:Y:S01]  /*2fda0*/  IMAD.WIDE R16, R2.reuse, 0x4, R242 ;  /* 0x0000000402107825 */ /* 0x050fe200078e02f2 */
[----:B------:R3:W-:Y:S04]  /*2fdb0*/  STL.64 [R1+0x20], R18 ;  /* 0x0000201201007387 */ /* 0x0007e80000100a00 */
[----:B------:R-:W-:Y:S01]  /*2fdc0*/  STL.64 [R1+0x18], R16 ;  /* 0x0000181001007387 */ /* 0x000fe20000100a00 */
[----:B------:R-:W-:-:S03]  /*2fdd0*/  IMAD.WIDE R14, R2, 0x4, R244 ;  /* 0x00000004020e7825 */ /* 0x000fc600078e02f4 */
[----:B------:R4:W-:Y:S04]  /*2fde0*/  LDGSTS.E [R6+-0x4ca00], desc[UR16][R18.64], !P3 ;  /* 0xb360000012067fae */ /* 0x0009e8000d9a1010 */
[----:B------:R-:W-:Y:S04]  /*2fdf0*/  LDGSTS.E [R5+-0x4c800], desc[UR16][R16.64], !P5 ;  /* 0xb380000010057fae */ /* 0x000fe8000e9a1010 */
[----:B------:R1:W-:Y:S01]  /*2fe00*/  LDGSTS.E [R4+-0x4c600], desc[UR16][R14.64], !P5 ;  /* 0xb3a000000e047fae */ /* 0x0003e2000e9a1010 */
[----:B--2---:R-:W-:Y:S01]  /*2fe10*/  IMAD.WIDE R12, R2, 0x4, R246 ;  /* 0x00000004020c7825 */ /* 0x004fe200078e02f6 */
[----:B----4-:R-:W-:-:S02]  /*2fe20*/  IADD3 R6, PT, PT, R8, -0x2d1, RZ ;  /* 0xfffffd2f08067810 */ /* 0x010fc40007ffe0ff */
[----:B------:R-:W2:Y:S01]  /*2fe30*/  LDL.LU.64 R246, [R1+0x9a8] ;  /* 0x0009a80001f67983 */ /* 0x000ea20000300a00 */
[----:B------:R-:W4:Y:S03]  /*2fe40*/  LDC R8, c[0x0][0x3a0] ;  /* 0x0000e800ff087b82 */ /* 0x000f260000000800 */
[----:B------:R1:W-:Y:S04]  /*2fe50*/  STL.64 [R1+0x10], R14 ;  /* 0x0000100e01007387 */ /* 0x0003e80000100a00 */
[----:B------:R-:W4:Y:S01]  /*2fe60*/  LDL.LU.64 R244, [R1+0x9a0] ;  /* 0x0009a00001f47983 */ /* 0x000f220000300a00 */
[----:B---3--:R-:W3:Y:S03]  /*2fe70*/  LDC R18, c[0x0][0x3a0] ;  /* 0x0000e800ff127b82 */ /* 0x008ee60000000800 */
[----:B------:R1:W-:Y:S04]  /*2fe80*/  STL.64 [R1+0x8], R12 ;  /* 0x0000080c01007387 */ /* 0x0003e80000100a00 */
[----:B------:R1:W-:Y:S01]  /*2fe90*/  LDGSTS.E [R0+-0x4c400], desc[UR16][R12.64], !P4 ;  /* 0xb3c000000c007fae */ /* 0x0003e2000e1a1010 */
[----:B------:R-:W-:Y:S01]  /*2fea0*/  ISETP.GE.U32.AND P3, PT, R6, 0x7ffffcb0, PT ;  /* 0x7ffffcb00600780c */ /* 0x000fe20003f66070 */
[----:B-1----:R-:W1:Y:S02]  /*2feb0*/  LDC R14, c[0x0][0x3a0] ;  /* 0x0000e800ff0e7b82 */ /* 0x002e640000000800 */
[----:B------:R-:W3:Y:S06]  /*2fec0*/  LDL.LU.64 R242, [R1+0x998] ;  /* 0x0009980001f27983 */ /* 0x000eec0000300a00 */
[----:B------:R-:W1:Y:S01]  /*2fed0*/  LDC R17, c[0x0][0x3a0] ;  /* 0x0000e800ff117b82 */ /* 0x000e620000000800 */
[----:B------:R-:W-:-:S05]  /*2fee0*/  IMAD.WIDE R12, R2, 0x4, R240 ;  /* 0x00000004020c7825 */ /* 0x000fca00078e02f0 */
[----:B------:R1:W-:Y:S04]  /*2fef0*/  STL.64 [R1], R12 ;  /* 0x0000000c01007387 */ /* 0x0003e80000100a00 */
[----:B------:R-:W3:Y:S04]  /*2ff00*/  LDL.LU.64 R240, [R1+0x990] ;  /* 0x0009900001f07983 */ /* 0x000ee80000300a00 */
[----:B------:R-:W3:Y:S04]  /*2ff10*/  LDL.LU.64 R238, [R1+0x988] ;  /* 0x0009880001ee7983 */ /* 0x000ee80000300a00 */
[----:B------:R-:W3:Y:S01]  /*2ff20*/  LDL.LU.64 R84, [R1+0x980] ;  /* 0x0009800001547983 */ /* 0x000ee20000300a00 */
[----:B------:R-:W-:-:S02]  /*2ff30*/  VIADD R6, R7, 0xfffffd2e ;  /* 0xfffffd2e07067836 */ /* 0x000fc40000000000 */
[C---:B------:R-:W-:Y:S01]  /*2ff40*/  IMAD.WIDE R250, R2.reuse, 0x4, R250 ;  /* 0x0000000402fa7825 */ /* 0x040fe200078e02fa */
[----:B------:R-:W-:Y:S03]  /*2ff50*/  LDGSTS.E [R5+-0x4c200], desc[UR16][R12.64], !P4 ;  /* 0xb3e000000c057fae */ /* 0x000fe6000e1a1010 */
[----:B------:R-:W-:Y:S01]  /*2ff60*/  IMAD.WIDE R248, R2, 0x4, R248 ;  /* 0x0000000402f87825 */ /* 0x000fe200078e02f8 */
[----:B------:R-:W-:Y:S01]  /*2ff70*/  ISETP.GE.U32.AND P5, PT, R6, 0x7ffffcaf, PT ;  /* 0x7ffffcaf0600780c */ /* 0x000fe20003fa6070 */
[----:B------:R-:W-:Y:S04]  /*2ff80*/  STL.64 [R1+0x1280], R250 ;  /* 0x001280fa01007387 */ /* 0x000fe80000100a00 */
[----:B------:R-:W-:Y:S04]  /*2ff90*/  STL.64 [R1+0x1288], R248 ;  /* 0x001288f801007387 */ /* 0x000fe80000100a00 */
[----:B------:R-:W3:Y:S04]  /*2ffa0*/  LDL.LU.64 R234, [R1+0x978] ;  /* 0x0009780001ea7983 */ /* 0x000ee80000300a00 */
[----:B------:R-:W3:Y:S04]  /*2ffb0*/  LDL.LU.64 R230, [R1+0x970] ;  /* 0x0009700001e67983 */ /* 0x000ee80000300a00 */
[----:B------:R-:W3:Y:S04]  /*2ffc0*/  LDL.LU.64 R232, [R1+0x968] ;  /* 0x0009680001e87983 */ /* 0x000ee80000300a00 */
[----:B------:R-:W-:Y:S04]  /*2ffd0*/  LDGSTS.E [R4+-0x4c000], desc[UR16][R250.64], !P3 ;  /* 0xb4000000fa047fae */ /* 0x000fe8000d9a1010 */
[----:B------:R-:W-:Y:S01]  /*2ffe0*/  LDGSTS.E [R0+-0x4be00], desc[UR16][R248.64], !P3 ;  /* 0xb4200000f8007fae */ /* 0x000fe2000d9a1010 */
[----:B--2---:R-:W-:-:S05]  /*2fff0*/  IMAD.WIDE R246, R2, 0x4, R246 ;  /* 0x0000000402f67825 */ /* 0x004fca00078e02f6 */
[----:B------:R2:W-:Y:S01]  /*30000*/  LDGSTS.E [R5+-0x4bc00], desc[UR16][R246.64], !P5 ;  /* 0xb4400000f6057fae */ /* 0x0005e2000e9a1010 */
[----:B----4-:R-:W-:-:S03]  /*30010*/  IMAD.WIDE R244, R2, 0x4, R244 ;  /* 0x0000000402f47825 */ /* 0x010fc600078e02f4 */
[----:B------:R-:W-:Y:S04]  /*30020*/  STL.64 [R1+0x1278], R246 ;  /* 0x001278f601007387 */ /* 0x000fe80000100a00 */
[----:B------:R4:W-:Y:S01]  /*30030*/  STL.64 [R1+0x1290], R244 ;  /* 0x001290f401007387 */ /* 0x0009e20000100a00 */
[----:B--2---:R-:W-:-:S03]  /*30040*/  IADD3 R5, PT, PT, R8, -0x2d5, RZ ;  /* 0xfffffd2b08057810 */ /* 0x004fc60007ffe0ff */
[----:B------:R4:W-:Y:S01]  /*30050*/  LDGSTS.E [R4+-0x4ba00], desc[UR16][R244.64], !P5 ;  /* 0xb4600000f4047fae */ /* 0x0009e2000e9a1010 */
[----:B---3--:R-:W-:Y:S01]  /*30060*/  IMAD.WIDE R242, R2, 0x4, R242 ;  /* 0x0000000402f27825 */ /* 0x008fe200078e02f2 */
[----:B------:R-:W-:-:S04]  /*30070*/  ISETP.GE.U32.AND P3, PT, R5, 0x7ffffcac, PT ;  /* 0x7ffffcac0500780c */ /* 0x000fc80003f66070 */
[----:B------:R-:W-:Y:S04]  /*30080*/  STL.64 [R1+0x1298], R242 ;  /* 0x001298f201007387 */ /* 0x000fe80000100a00 */
[----:B------:R-:W2:Y:S01]  /*30090*/  LDL.LU.64 R224, [R1+0x960] ;  /* 0x0009600001e07983 */ /* 0x000ea20000300a00 */
[----:B------:R-:W-:Y:S02]  /*300a0*/  IADD3 R6, PT, PT, R10, -0x2d3, RZ ;  /* 0xfffffd2d0a067810 */ /* 0x000fe40007ffe0ff */
[----:B------:R-:W-:Y:S01]  /*300b0*/  IADD3 R7, PT, PT, R82, 0x100000, RZ ;  /* 0x0010000052077810 */ /* 0x000fe20007ffe0ff */
[----:B------:R-:W-:Y:S02]  /*300c0*/  VIADD R8, R9, 0xfffffd2a ;  /* 0xfffffd2a09087836 */ /* 0x000fe40000000000 */
[----:B------:R-:W-:-:S04]  /*300d0*/  IMAD.WIDE R240, R2, 0x4, R240 ;  /* 0x0000000402f07825 */ /* 0x000fc800078e02f0 */
[----:B------:R-:W-:Y:S01]  /*300e0*/  IMAD.WIDE R238, R2, 0x4, R238 ;  /* 0x0000000402ee7825 */ /* 0x000fe200078e02ee */
[----:B-1----:R-:W-:Y:S01]  /*300f0*/  IADD3 R12, PT, PT, R82, 0x100000, RZ ;  /* 0x00100000520c7810 */ /* 0x002fe20007ffe0ff */
[----:B----4-:R-:W1:Y:S02]  /*30100*/  LDC R244, c[0x0][0x3a0] ;  /* 0x0000e800fff47b82 */ /* 0x010e640000000800 */
[----:B------:R-:W-:Y:S02]  /*30110*/  IMAD.WIDE R4, R2, 0x4, R84 ;  /* 0x0000000402047825 */ /* 0x000fe400078e0254 */
[----:B------:R-:W3:Y:S01]  /*30120*/  LDL.LU.64 R84, [R1+0x958] ;  /* 0x0009580001547983 */ /* 0x000ee20000300a00 */
[----:B------:R-:W-:Y:S01]  /*30130*/  ISETP.GE.U32.AND P4, PT, R6, 0x7ffffcae, PT ;  /* 0x7ffffcae0600780c */ /* 0x000fe20003f86070 */
[----:B------:R-:W-:-:S05]  /*30140*/  VIADD R6, R11, 0xfffffd2c ;  /* 0xfffffd2c0b067836 */ /* 0x000fca0000000000 */
[----:B------:R-:W-:Y:S01]  /*30150*/  ISETP.GE.U32.AND P5, PT, R6, 0x7ffffcad, PT ;  /* 0x7ffffcad0600780c */ /* 0x000fe20003fa6070 */
[----:B------:R-:W-:Y:S01]  /*30160*/  VIADD R6, R82, 0x100000 ;  /* 0x0010000052067836 */ /* 0x000fe20000000000 */
[----:B------:R-:W-:Y:S01]  /*30170*/  STL.64 [R1+0x12a0], R240 ;  /* 0x0012a0f001007387 */ /* 0x000fe20000100a00 */
[----:B------:R-:W-:-:S03]  /*30180*/  ISETP.GE.U32.AND P6, PT, R8, 0x7ffffcab, PT ;  /* 0x7ffffcab0800780c */ /* 0x000fc60003fc6070 */
[----:B------:R-:W-:Y:S04]  /*30190*/  STL.64 [R1+0x12b0], R238 ;  /* 0x0012b0ee01007387 */ /* 0x000fe80000100a00 */
[----:B------:R-:W-:Y:S04]  /*301a0*/  LDGSTS.E [R0+-0x4b800], desc[UR16][R242.64], !P4 ;  /* 0xb4800000f2007fae */ /* 0x000fe8000e1a1010 */
[----:B------:R-:W-:Y:S01]  /*301b0*/  LDGSTS.E [R7+-0x4b600], desc[UR16][R240.64], !P4 ;  /* 0xb4a00000f0077fae */ /* 0x000fe2000e1a1010 */
[----:B------:R-:W-:-:S03]  /*301c0*/  IMAD.WIDE R8, R2, 0x4, R230 ;  /* 0x0000000402087825 */ /* 0x000fc600078e02e6 */
[----:B------:R4:W-:Y:S04]  /*301d0*/  LDGSTS.E [R6+-0x4b400], desc[UR16][R238.64], !P5 ;  /* 0xb4c00000ee067fae */ /* 0x0009e8000e9a1010 */
[----:B------:R1:W-:Y:S04]  /*301e0*/  STL.64 [R1+0x12b8], R4 ;  /* 0x0012b80401007387 */ /* 0x0003e80000100a00 */
[----:B------:R-:W3:Y:S01]  /*301f0*/  LDL.LU.64 R236, [R1+0x950] ;  /* 0x0009500001ec7983 */ /* 0x000ee20000300a00 */
[----:B----4-:R-:W-:Y:S01]  /*30200*/  IMAD.WIDE R6, R2, 0x4, R234 ;  /* 0x0000000402067825 */ /* 0x010fe200078e02ea */
[----:B------:R-:W-:-:S02]  /*30210*/  IADD3 R14, PT, PT, R14, -0x2d7, RZ ;  /* 0xfffffd290e0e7810 */ /* 0x000fc40007ffe0ff */
[----:B------:R-:W4:Y:S04]  /*30220*/  LDL.LU.64 R234, [R1+0x948] ;  /* 0x0009480001ea7983 */ /* 0x000f280000300a00 */
[----:B------:R-:W4:Y:S01]  /*30230*/  LDL.LU.64 R230, [R1+0x940] ;  /* 0x0009400001e67983 */ /* 0x000f220000300a00 */
[----:B------:R-:W-:-:S03]  /*30240*/  IMAD.WIDE R10, R2, 0x4, R232 ;  /* 0x00000004020a7825 */ /* 0x000fc600078e02e8 */
[----:B------:R-:W4:Y:S01]  /*30250*/  LDL.LU.64 R232, [R1+0x938] ;  /* 0x0009380001e87983 */ /* 0x000f220000300a00 */
[----:B------:R-:W-:-:S03]  /*30260*/  VIADD R13, R82, 0x100000 ;  /* 0x00100000520d7836 */ /* 0x000fc60000000000 */
[----:B------:R1:W-:Y:S01]  /*30270*/  LDGSTS.E [R0+-0x4b200], desc[UR16][R4.64], !P5 ;  /* 0xb4e0000004007fae */ /* 0x0003e2000e9a1010 */
[----:B------:R-:W-:-:S03]  /*30280*/  ISETP.GE.U32.AND P4, PT, R14, 0x7ffffcaa, PT ;  /* 0x7ffffcaa0e00780c */ /* 0x000fc60003f86070 */
[----:B------:R-:W-:Y:S04]  /*30290*/  STL.64 [R1+0x12c0], R6 ;  /* 0x0012c00601007387 */ /* 0x000fe80000100a00 */
[----:B------:R-:W-:Y:S04]  /*302a0*/  LDGSTS.E [R13+-0x4b000], desc[UR16][R6.64], !P3 ;  /* 0xb5000000060d7fae */ /* 0x000fe8000d9a1010 */
[----:B------:R-:W-:Y:S01]  /*302b0*/  STL.64 [R1+0x12c8], R8 ;  /* 0x0012c80801007387 */ /* 0x000fe20000100a00 */
[----:B------:R-:W-:Y:S01]  /*302c0*/  IADD3 R18, PT, PT, R18, -0x2d8, RZ ;  /* 0xfffffd2812127810 */ /* 0x000fe20007ffe0ff */
[C---:B------:R-:W-:Y:S01]  /*302d0*/  VIADD R16, R82.reuse, 0x100000 ;  /* 0x0010000052107836 */ /* 0x040fe20000000000 */
[C---:B------:R-:W-:Y:S01]  /*302e0*/  IADD3 R26, PT, PT, R82.reuse, 0x100000, RZ ;  /* 0x00100000521a7810 */ /* 0x040fe20007ffe0ff */
[----:B------:R2:W-:Y:S01]  /*302f0*/  LDGSTS.E [R12+-0x4ae00], desc[UR16][R8.64], !P3 ;  /* 0xb5200000080c7fae */ /* 0x0005e2000d9a1010 */
[----:B------:R-:W-:Y:S01]  /*30300*/  VIADD R17, R17, 0xfffffd27 ;  /* 0xfffffd2711117836 */ /* 0x000fe20000000000 */
[C---:B------:R-:W-:Y:S01]  /*30310*/  IADD3 R30, PT, PT, R82.reuse, 0x100000, RZ ;  /* 0x00100000521e7810 */ /* 0x040fe20007ffe0ff */
[C---:B------:R-:W-:Y:S01]  /*30320*/  VIADD R25, R82.reuse, 0x100000 ;  /* 0x0010000052197836 */ /* 0x040fe20000000000 */
[----:B------:R1:W-:Y:S01]  /*30330*/  STL.64 [R1+0x12d0], R10 ;  /* 0x0012d00a01007387 */ /* 0x0003e20000100a00 */
[----:B------:R-:W-:Y:S01]  /*30340*/  VIADD R31, R82, 0x100000 ;  /* 0x00100000521f7836 */ /* 0x000fe20000000000 */
[----:B------:R-:W-:Y:S01]  /*30350*/  IADD3 R32, PT, PT, R32, -0x2dc, RZ ;  /* 0xfffffd2420207810 */ /* 0x000fe20007ffe0ff */
[----:B------:R-:W-:Y:S01]  /*30360*/  VIADD R33, R33, 0xfffffd25 ;  /* 0xfffffd2521217836 */ /* 0x000fe20000000000 */
[----:B------:R-:W4:Y:S01]  /*30370*/  LDL.LU.64 R222, [R1+0x930] ;  /* 0x0009300001de7983 */ /* 0x000f220000300a00 */
[C---:B------:R-:W-:Y:S01]  /*30380*/  IADD3 R37, PT, PT, R82.reuse, 0x100000, RZ ;  /* 0x0010000052257810 */ /* 0x040fe20007ffe0ff */
[----:B------:R-:W-:-:S02]  /*30390*/  VIADD R36, R82, 0x100000 ;  /* 0x0010000052247836 */ /* 0x000fc40000000000 */
[----:B------:R-:W-:Y:S01]  /*303a0*/  VIADD R38, R38, 0xfffffd23 ;  /* 0xfffffd2326267836 */ /* 0x000fe20000000000 */
[----:B------:R-:W-:Y:S01]  /*303b0*/  IADD3 R42, PT, PT, R42, -0x2de, RZ ;  /* 0xfffffd222a2a7810 */ /* 0x000fe20007ffe0ff */
[----:B------:R-:W-:Y:S01]  /*303c0*/  LDGSTS.E [R0+-0x4ac00], desc[UR16][R10.64], !P6 ;  /* 0xb54000000a007fae */ /* 0x000fe2000f1a1010 */
[----:B------:R-:W-:Y:S01]  /*303d0*/  VIADD R41, R41, 0xfffffd21 ;  /* 0xfffffd2129297836 */ /* 0x000fe20000000000 */
[C---:B------:R-:W-:Y:S01]  /*303e0*/  IADD3 R50, PT, PT, R82.reuse, 0x100000, RZ ;  /* 0x0010000052327810 */ /* 0x040fe20007ffe0ff */
[----:B------:R-:W-:Y:S01]  /*303f0*/  VIADD R61, R82, 0x100000 ;  /* 0x00100000523d7836 */ /* 0x000fe20000000000 */
[----:B------:R-:W-:Y:S02]  /*30400*/  IADD3 R56, PT, PT, R56, -0x2e1, RZ ;  /* 0xfffffd1f38387810 */ /* 0x000fe40007ffe0ff */
[C---:B------:R-:W-:Y:S01]  /*30410*/  IADD3 R60, PT, PT, R82.reuse, 0x100000, RZ ;  /* 0x00100000523c7810 */ /* 0x040fe20007ffe0ff */
[----:B------:R-:W-:Y:S01]  /*30420*/  VIADD R67, R82, 0x100000 ;  /* 0x0010000052437836 */ /* 0x000fe20000000000 */
[----:B------:R-:W-:Y:S01]  /*30430*/  IADD3 R62, PT, PT, R62, -0x2e3, RZ ;  /* 0xfffffd1d3e3e7810 */ /* 0x000fe20007ffe0ff */
[C---:B------:R-:W-:Y:S01]  /*30440*/  VIADD R72, R82.reuse, 0x100000 ;  /* 0x0010000052487836 */ /* 0x040fe20000000000 */
[----:B------:R-:W-:-:S02]  /*30450*/  IADD3 R66, PT, PT, R82, 0x100000, RZ ;  /* 0x0010000052427810 */ /* 0x000fc40007ffe0ff */
[----:B------:R-:W-:Y:S01]  /*30460*/  IADD3 R73, PT, PT, R82, 0x100000, RZ ;  /* 0x0010000052497810 */ /* 0x000fe20007ffe0ff */
[----:B------:R-:W-:Y:S01]  /*30470*/  VIADD R74, R74, 0xfffffd1a ;  /* 0xfffffd1a4a4a7836 */ /* 0x000fe20000000000 */
[----:B------:R-:W-:Y:S01]  /*30480*/  IADD3 R68, PT, PT, R68, -0x2e5, RZ ;  /* 0xfffffd1b44447810 */ /* 0x000fe20007ffe0ff */
[----:B------:R-:W-:Y:S01]  /*30490*/  VIADD R78, R78, 0xfffffd19 ;  /* 0xfffffd194e4e7836 */ /* 0x000fe20000000000 */
[C---:B------:R-:W-:Y:S01]  /*304a0*/  IADD3 R76, PT, PT, R82.reuse, 0x100000, RZ ;  /* 0x00100000524c7810 */ /* 0x040fe20007ffe0ff */
[----:B------:R-:W-:Y:S01]  /*304b0*/  VIADD R97, R82, 0x100000 ;  /* 0x0010000052617836 */ /* 0x000fe20000000000 */
[----:B------:R-:W-:Y:S01]  /*304c0*/  IADD3 R77, PT, PT, R77, -0x2e8, RZ ;  /* 0xfffffd184d4d7810 */ /* 0x000fe20007ffe0ff */
[----:B------:R-:W-:Y:S01]  /*304d0*/  VIADD R104, R104, 0xfffffd16 ;  /* 0xfffffd1668687836 */ /* 0x000fe20000000000 */
[----:B------:R-:W-:Y:S01]  /*304e0*/  IADD3 R103, PT, PT, R103, -0x2eb, RZ ;  /* 0xfffffd1567677810 */ /* 0x000fe20007ffe0ff */
[----:B------:R-:W-:Y:S01]  /*304f0*/  VIADD R109, R109, 0xfffffd14 ;  /* 0xfffffd146d6d7836 */ /* 0x000fe20000000000 */
[----:B------:R-:W-:Y:S01]  /*30500*/  IADD3 R108, PT, PT, R82, 0x100000, RZ ;  /* 0x00100000526c7810 */ /* 0x000fe20007ffe0ff */
[----:B------:R-:W-:Y:S01]  /*30510*/  VIADD R113, R113, 0xfffffd13 ;  /* 0xfffffd1371717836 */ /* 0x000fe20000000000 */
[----:B------:R-:W-:Y:S01]  /*30520*/  IADD3 R112, PT, PT, R112, -0x2ee, RZ ;  /* 0xfffffd1270707810 */ /* 0x000fe20007ffe0ff */
[C---:B------:R-:W-:Y:S01]  /*30530*/  VIADD R121, R82.reuse, 0x100000 ;  /* 0x0010000052797836 */ /* 0x040fe20000000000 */
[C---:B------:R-:W-:Y:S01]  /*30540*/  IADD3 R132, PT, PT, R82.reuse, 0x100000, RZ ;  /* 0x0010000052847810 */ /* 0x040fe20007ffe0ff */
[----:B------:R-:W-:Y:S01]  /*30550*/  VIADD R127, R127, 0xfffffd10 ;  /* 0xfffffd107f7f7836 */ /* 0x000fe20000000000 */
[----:B------:R-:W-:Y:S01]  /*30560*/  IADD3 R139, PT, PT, R139, -0x2f4, RZ ;  /* 0xfffffd0c8b8b7810 */ /* 0x000fe20007ffe0ff */
[----:B------:R-:W-:Y:S01]  /*30570*/  VIADD R133, R133, 0xfffffd0e ;  /* 0xfffffd0e85857836 */ /* 0x000fe20000000000 */
[----:B------:R-:W-:Y:S01]  /*30580*/  IADD3 R145, PT, PT, R145, -0x2f5, RZ ;  /* 0xfffffd0b91917810 */ /* 0x000fe20007ffe0ff */
[----:B------:R-:W-:Y:S01]  /*30590*/  VIADD R138, R82, 0x100000 ;  /* 0x00100000528a7836 */ /* 0x000fe20000000000 */
[----:B------:R-:W-:Y:S01]  /*305a0*/  IADD3 R148, PT, PT, R148, -0x2f7, RZ ;  /* 0xfffffd0994947810 */ /* 0x000fe20007ffe0ff */
[----:B------:R-:W-:Y:S01]  /*305b0*/  VIADD R149, R149, 0xfffffd0a ;  /* 0xfffffd0a95957836 */ /* 0x000fe20000000000 */
[----:B------:R-:W-:Y:S01]  /*305c0*/  IADD3 R163, PT, PT, R163, -0x2fa, RZ ;  /* 0xfffffd06a3a37810 */ /* 0x000fe20007ffe0ff */
[C---:B------:R-:W-:Y:S01]  /*305d0*/  VIADD R157, R82.reuse, 0x100000 ;  /* 0x00100000529d7836 */ /* 0x040fe20000000000 */
[----:B------:R-:W-:Y:S01]  /*305e0*/  IADD3 R168, PT, PT, R82, 0x100000, RZ ;  /* 0x0010000052a87810 */ /* 0x000fe20007ffe0ff */
[----:B------:R-:W-:-:S02]  /*305f0*/  VIADD R164, R164, 0xfffffd07 ;  /* 0xfffffd07a4a47836 */ /* 0x000fc40000000000 */
[----:B------:R-:W-:Y:S01]  /*30600*/  VIADD R169, R169, 0xfffffd05 ;  /* 0xfffffd05a9a97836 */ /* 0x000fe20000000000 */
[----:B------:R-:W-:Y:S01]  /*30610*/  IADD3 R172, PT, PT, R172, -0x2fd, RZ ;  /* 0xfffffd03acac7810 */ /* 0x000fe20007ffe0ff */
[----:B------:R-:W-:Y:S02]  /*30620*/  VIADD R173, R173, 0xfffffd04 ;  /* 0xfffffd04adad7836 */ /* 0x000fe40000000000 */
[----:B------:R-:W-:Y:S01]  /*30630*/  VIADD R187, R187, 0xfffffd01 ;  /* 0xfffffd01bbbb7836 */ /* 0x000fe20000000000 */
[----:B------:R-:W-:Y:S01]  /*30640*/  IADD3 R191, PT, PT, R191, -0x300, RZ ;  /* 0xfffffd00bfbf7810 */ /* 0x000fe20007ffe0ff */
[----:B------:R-:W-:Y:S01]  /*30650*/  VIADD R181, R82, 0x100000 ;  /* 0x0010000052b57836 */ /* 0x000fe20000000000 */
[----:B-1----:R-:W1:Y:S01]  /*30660*/  LDC R4, c[0x0][0x3a0] ;  /* 0x0000e800ff047b82 */ /* 0x002e620000000800 */
[C---:B--2---:R-:W-:Y:S02]  /*30670*/  IMAD.WIDE R12, R2.reuse, 0x4, R224 ;  /* 0x00000004020c7825 */ /* 0x044fe400078e02e0 */
[----:B------:R-:W2:Y:S02]  /*30680*/  LDL.LU.64 R224, [R1+0x928] ;  /* 0x0009280001e07983 */ /* 0x000ea40000300a00 */
[----:B---3--:R-:W-:Y:S01]  /*30690*/  IMAD.WIDE R14, R2, 0x4, R84 ;  /* 0x00000004020e7825 */ /* 0x008fe200078e0254 */
[----:B------:R-:W-:Y:S01]  /*306a0*/  ISETP.GE.U32.AND P5, PT, R18, 0x7ffffca9, PT ;  /* 0x7ffffca91200780c */ /* 0x000fe20003fa6070 */
[----:B------:R-:W3:Y:S04]  /*306b0*/  LDL.LU.64 R84, [R1+0x920] ;  /* 0x0009200001547983 */ /* 0x000ee80000300a00 */
[----:B------:R-:W-:Y:S04]  /*306c0*/  STL.64 [R1+0x12d8], R12 ;  /* 0x0012d80c01007387 */ /* 0x000fe80000100a00 */
[----:B------:R1:W-:Y:S01]  /*306d0*/  STL.64 [R1+0x12e0], R14 ;  /* 0x0012e00e01007387 */ /* 0x0003e20000100a00 */
[----:B------:R-:W-:-:S03]  /*306e0*/  ISETP.GE.U32.AND P3, PT, R17, 0x7ffffca8, PT ;  /* 0x7ffffca81100780c */ /* 0x000fc60003f66070 */
[----:B------:R1:W-:Y:S04]  /*306f0*/  LDGSTS.E [R16+-0x4aa00], desc[UR16][R12.64], !P6 ;  /* 0xb56000000c107fae */ /* 0x0003e8000f1a1010 */
[----:B------:R-:W-:Y:S01]  /*30700*/  LDGSTS.E [R0+-0x4a800], desc[UR16][R14.64], !P4 ;  /* 0xb58000000e007fae */ /* 0x000fe2000e1a1010 */
[----:B-1----:R-:W-:-:S05]  /*30710*/  IMAD.WIDE R16, R2, 0x4, R236 ;  /* 0x0000000402107825 */ /* 0x002fca00078e02ec */
[----:B------:R1:W-:Y:S01]  /*30720*/  LDGSTS.E [R26+-0x4a600], desc[UR16][R16.64], !P4 ;  /* 0xb5a00000101a7fae */ /* 0x0003e2000e1a1010 */
[----:B----4-:R-:W-:-:S03]  /*30730*/  IMAD.WIDE R18, R2, 0x4, R234 ;  /* 0x0000000402127825 */ /* 0x010fc600078e02ea */
[----:B------:R-:W4:Y:S01]  /*30740*/  LDL.LU.64 R234, [R1+0x918] ;  /* 0x0009180001ea7983 */ /* 0x000f220000300a00 */
[----:B------:R-:W-:-:S03]  /*30750*/  IMAD.WIDE R20, R2, 0x4, R230 ;  /* 0x0000000402147825 */ /* 0x000fc600078e02e6 */
[----:B------:R-:W4:Y:S01]  /*30760*/  LDL.LU.64 R230, [R1+0x910] ;  /* 0x0009100001e67983 */ /* 0x000f220000300a00 */
[----:B------:R-:W-:-:S03]  /*30770*/  IMAD.WIDE R22, R2, 0x4, R232 ;  /* 0x0000000402167825 */ /* 0x000fc600078e02e8 */
[----:B------:R-:W4:Y:S01]  /*30780*/  LDL.LU.64 R232, [R1+0x908] ;  /* 0x0009080001e87983 */ /* 0x000f220000300a00 */
[----:B-1----:R-:W-:-:S03]  /*30790*/  IADD3 R26, PT, PT, R27, -0x2da, RZ ;  /* 0xfffffd261b1a7810 */ /* 0x002fc60007ffe0ff */
[----:B------:R-:W-:Y:S04]  /*307a0*/  STL.64 [R1+0x12e8], R16 ;  /* 0x0012e81001007387 */ /* 0x000fe80000100a00 */
[----:B------:R-:W-:Y:S04]  /*307b0*/  LDGSTS.E [R25+-0x4a400], desc[UR16][R18.64], !P5 ;  /* 0xb5c0000012197fae */ /* 0x000fe8000e9a1010 */
[----:B------:R-:W-:Y:S04]  /*307c0*/  STL.64 [R1+0x12f0], R18 ;  /* 0x0012f01201007387 */ /* 0x000fe80000100a00 */
[----:B------:R1:W-:Y:S01]  /*307d0*/  LDGSTS.E [R24+-0x4a200], desc[UR16][R20.64], !P5 ;  /* 0xb5e0000014187fae */ /* 0x0003e2000e9a1010 */
[----:B------:R-:W-:-:S03]  /*307e0*/  ISETP.GE.U32.AND P5, PT, R26, 0x7ffffca7, PT ;  /* 0x7ffffca71a00780c */ /* 0x000fc60003fa6070 */
[----:B------:R-:W-:Y:S04]  /*307f0*/  STL.64 [R1+0x12f8], R20 ;  /* 0x0012f81401007387 */ /* 0x000fe80000100a00 */
[----:B------:R-:W-:Y:S01]  /*30800*/  STL.64 [R1+0x1300], R22 ;  /* 0x0013001601007387 */ /* 0x000fe20000100a00 */
[----:B---3--:R-:W-:-:S03]  /*30810*/  IMAD.WIDE R28, R2, 0x4, R84 ;  /* 0x00000004021c7825 */ /* 0x008fc600078e0254 */
[----:B------:R-:W-:Y:S01]  /*30820*/  LDGSTS.E [R0+-0x4a000], desc[UR16][R22.64], !P3 ;  /* 0xb600000016007fae */ /* 0x000fe2000d9a1010 */
[----:B--2---:R-:W-:-:S03]  /*30830*/  IMAD.WIDE R26, R2, 0x4, R224 ;  /* 0x00000004021a7825 */ /* 0x004fc600078e02e0 */
[----:B------:R-:W2:Y:S04]  /*30840*/  LDL.LU.64 R224, [R1+0x900] ;  /* 0x0009000001e07983 */ /* 0x000ea80000300a00 */
[----:B------:R-:W3:Y:S01]  /*30850*/  LDL.LU.64 R84, [R1+0x8f8] ;  /* 0x0008f80001547983 */ /* 0x000ee20000300a00 */
[----:B-1----:R-:W-:Y:S01]  /*30860*/  IMAD.WIDE R24, R2, 0x4, R222 ;  /* 0x0000000402187825 */ /* 0x002fe200078e02de */
[----:B------:R-:W-:-:S04]  /*30870*/  ISETP.GE.U32.AND P4, PT, R33, 0x7ffffca6, PT ;  /* 0x7ffffca62100780c */ /* 0x000fc80003f86070 */
[----:B------:R-:W-:Y:S01]  /*30880*/  STL.64 [R1+0x1308], R24 ;  /* 0x0013081801007387 */ /* 0x000fe20000100a00 */
[----:B------:R-:W-:-:S03]  /*30890*/  ISETP.GE.U32.AND P6, PT, R32, 0x7ffffca5, PT ;  /* 0x7ffffca52000780c */ /* 0x000fc60003fc6070 */
[----:B------:R-:W-:Y:S04]  /*308a0*/  LDGSTS.E [R31+-0x49e00], desc[UR16][R24.64], !P3 ;  /* 0xb6200000181f7fae */ /* 0x000fe8000d9a1010 */
[----:B------:R-:W-:Y:S04]  /*308b0*/  STL.64 [R1+0x1310], R26 ;  /* 0x0013101a01007387 */ /* 0x000fe80000100a00 */
[----:B------:R4:W-:Y:S04]  /*308c0*/  LDGSTS.E [R30+-0x49c00], desc[UR16][R26.64], !P5 ;  /* 0xb64000001a1e7fae */ /* 0x0009e8000e9a1010 */
[----:B------:R-:W-:Y:S04]  /*308d0*/  STL.64 [R1+0x1318], R28 ;  /* 0x0013181c01007387 */ /* 0x000fe80000100a00 */
[----:B------:R-:W3:Y:S01]  /*308e0*/  LDL.LU.64 R236, [R1+0x8f0] ;  /* 0x0008f00001ec7983 */ /* 0x000ee20000300a00 */
[----:B----4-:R-:W-:-:S03]  /*308f0*/  IMAD.WIDE R30, R2, 0x4, R234 ;  /* 0x00000004021e7825 */ /* 0x010fc600078e02ea */
[----:B------:R-:W-:Y:S01]  /*30900*/  LDGSTS.E [R0+-0x49a00], desc[UR16][R28.64], !P5 ;  /* 0xb66000001c007fae */ /* 0x000fe2000e9a1010 */
[----:B------:R-:W-:-:S03]  /*30910*/  IMAD.WIDE R32, R2, 0x4, R230 ;  /* 0x0000000402207825 */ /* 0x000fc600078e02e6 */
[----:B------:R-:W4:Y:S04]  /*30920*/  LDL.LU.64 R234, [R1+0x8e8] ;  /* 0x0008e80001ea7983 */ /* 0x000f280000300a00 */
[----:B------:R-:W4:Y:S01]  /*30930*/  LDL.LU.64 R230, [R1+0x8e0] ;  /* 0x0008e00001e67983 */ /* 0x000f220000300a00 */
[----:B------:R-:W-:-:S03]  /*30940*/  IMAD.WIDE R34, R2, 0x4, R232 ;  /* 0x0000000402227825 */ /* 0x000fc600078e02e8 */
[----:B------:R-:W4:Y:S01]  /*30950*/  LDL.LU.64 R232, [R1+0x8d8] ;  /* 0x0008d80001e87983 */ /* 0x000f220000300a00 */
[----:B------:R-:W-:-:S03]  /*30960*/  ISETP.GE.U32.AND P3, PT, R38, 0x7ffffca4, PT ;  /* 0x7ffffca42600780c */ /* 0x000fc60003f66070 */
[----:B------:R-:W-:Y:S04]  /*30970*/  STL.64 [R1+0x1320], R30 ;  /* 0x0013201e01007387 */ /* 0x000fe80000100a00 */
[----:B------:R-:W-:Y:S04]  /*30980*/  LDGSTS.E [R37+-0x49800], desc[UR16][R30.64], !P4 ;  /* 0xb68000001e257fae */ /* 0x000fe8000e1a1010 */
[----:B------:R-:W-:Y:S04]  /*30990*/  STL.64 [R1+0x1328], R32 ;  /* 0x0013282001007387 */ /* 0x000fe80000100a00 */
[----:B------:R2:W-:Y:S04]  /*309a0*/  LDGSTS.E [R36+-0x49600], desc[UR16][R32.64], !P4 ;  /* 0xb6a0000020247fae */ /* 0x0005e8000e1a1010 */
[----:B------:R-:W-:Y:S04]  /*309b0*/  STL.64 [R1+0x1330], R34 ;  /* 0x0013302201007387 */ /* 0x000fe80000100a00 */
[----:B------:R-:W4:Y:S01]  /*309c0*/  LDL.LU.64 R222, [R1+0x8d0] ;  /* 0x0008d00001de7983 */ /* 0x000f220000300a00 */
[----:B--2---:R-:W-:Y:S01]  /*309d0*/  IMAD.WIDE R36, R2, 0x4, R224 ;  /* 0x0000000402247825 */ /* 0x004fe200078e02e0 */
[----:B------:R-:W-:-:S02]  /*309e0*/  ISETP.GE.U32.AND P5, PT, R42, 0x7ffffca3, PT ;  /* 0x7ffffca32a00780c */ /* 0x000fc40003fa6070 */
[----:B------:R-:W2:Y:S01]  /*309f0*/  LDL.LU.64 R224, [R1+0x8c8] ;  /* 0x0008c80001e07983 */ /* 0x000ea20000300a00 */
[----:B---3--:R-:W-:-:S03]  /*30a00*/  IMAD.WIDE R38, R2, 0x4, R84 ;  /* 0x0000000402267825 */ /* 0x008fc600078e0254 */
[----:B------:R-:W3:Y:S04]  /*30a10*/  LDL.LU.64 R84, [R1+0x8c0] ;  /* 0x0008c00001547983 */ /* 0x000ee80000300a00 */
[----:B------:R-:W-:Y:S01]  /*30a20*/  STL.64 [R1+0x1338], R36 ;  /* 0x0013382401007387 */ /* 0x000fe20000100a00 */
[----:B------:R-:W-:-:S03]  /*30a30*/  ISETP.GE.U32.AND P4, PT, R41, 0x7ffffca2, PT ;  /* 0x7ffffca22900780c */ /* 0x000fc60003f86070 */
[----:B------:R-:W-:Y:S04]  /*30a40*/  STL.64 [R1+0x1340], R38 ;  /* 0x0013402601007387 */ /* 0x000fe80000100a00 */
[----:B------:R-:W-:Y:S04]  /*30a50*/  LDGSTS.E [R0+-0x49400], desc[UR16][R34.64], !P6 ;  /* 0xb6c0000022007fae */ /* 0x000fe8000f1a1010 */
[----:B------:R1:W-:Y:S04]  /*30a60*/  LDGSTS.E [R40+-0x49200], desc[UR16][R36.64], !P6 ;  /* 0xb6e0000024287fae */ /* 0x0003e8000f1a1010 */
[----:B------:R-:W-:Y:S01]  /*30a70*/  LDGSTS.E [R0+-0x49000], desc[UR16][R38.64], !P3 ;  /* 0xb700000026007fae */ /* 0x000fe2000d9a1010 */
[----:B-1----:R-:W-:-:S04]  /*30a80*/  IMAD.WIDE R40, R2, 0x4, R236 ;  /* 0x0000000402287825 */ /* 0x002fc800078e02ec */
[C---:B----4-:R-:W-:Y:S01]  /*30a90*/  IMAD.WIDE R42, R2.reuse, 0x4, R234 ;  /* 0x00000004022a7825 */ /* 0x050fe200078e02ea */
[----:B------:R1:W-:Y:S03]  /*30aa0*/  LDGSTS.E [R50+-0x48e00], desc[UR16][R40.64], !P3 ;  /* 0xb720000028327fae */ /* 0x0003e6000d9a1010 */
[C---:B------:R-:W-:Y:S01]  /*30ab0*/  IMAD.WIDE R44, R2.reuse, 0x4, R230 ;  /* 0x00000004022c7825 */ /* 0x040fe200078e02e6 */
[----:B------:R-:W4:Y:S04]  /*30ac0*/  LDL.LU.64 R234, [R1+0x8b8] ;  /* 0x0008b80001ea7983 */ /* 0x000f280000300a00 */
[----:B------:R-:W4:Y:S01]  /*30ad0*/  LDL.LU.64 R230, [R1+0x8b0] ;  /* 0x0008b00001e67983 */ /* 0x000f220000300a00 */
[----:B------:R-:W-:-:S03]  /*30ae0*/  IMAD.WIDE R46, R2, 0x4, R232 ;  /* 0x00000004022e7825 */ /* 0x000fc600078e02e8 */
[----:B------:R-:W4:Y:S01]  /*30af0*/  LDL.LU.64 R232, [R1+0x8a8] ;  /* 0x0008a80001e87983 */ /* 0x000f220000300a00 */
[----:B-1----:R-:W-:-:S03]  /*30b00*/  VIADD R50, R51, 0xfffffd20 ;  /* 0xfffffd2033327836 */ /* 0x002fc60000000000 */
[----:B------:R-:W-:Y:S02]  /*30b10*/  STL.64 [R1+0x1348], R40 ;  /* 0x0013482801007387 */ /* 0x000fe40000100a00 */
[----:B------:R-:W-:Y:S02]  /*30b20*/  ISETP.GE.U32.AND P3, PT, R50, 0x7ffffca1, PT ;  /* 0x7ffffca13200780c */ /* 0x000fe40003f66070 */
[----:B------:R-:W-:Y:S04]  /*30b30*/  LDGSTS.E [R49+-0x48c00], desc[UR16][R42.64], !P5 ;  /* 0xb74000002a317fae */ /* 0x000fe8000e9a1010 */
[----:B------:R-:W-:Y:S04]  /*30b40*/  STL.64 [R1+0x1350], R42 ;  /* 0x0013502a01007387 */ /* 0x000fe80000100a00 */
[----:B------:R1:W-:Y:S04]  /*30b50*/  LDGSTS.E [R48+-0x48a00], desc[UR16][R44.64], !P5 ;  /* 0xb76000002c307fae */ /* 0x0003e8000e9a1010 */
[----:B------:R-:W-:Y:S04]  /*30b60*/  STL.64 [R1+0x1358], R44 ;  /* 0x0013582c01007387 */ /* 0x000fe80000100a00 */
[----:B------:R-:W-:Y:S01]  /*30b70*/  STL.64 [R1+0x1360], R46 ;  /* 0x0013602e01007387 */ /* 0x000fe20000100a00 */
[----:B-1----:R-:W-:-:S04]  /*30b80*/  IMAD.WIDE R48, R2, 0x4, R222 ;  /* 0x0000000402307825 */ /* 0x002fc800078e02de */
[C---:B--2---:R-:W-:Y:S01]  /*30b90*/  IMAD.WIDE R50, R2.reuse, 0x4, R224 ;  /* 0x0000000402327825 */ /* 0x044fe200078e02e0 */
[----:B------:R-:W2:Y:S03]  /*30ba0*/  LDL.LU.64 R222, [R1+0x8a0] ;  /* 0x0008a00001de7983 */ /* 0x000ea60000300a00 */
[----:B---3--:R-:W-:Y:S01]  /*30bb0*/  IMAD.WIDE R52, R2, 0x4, R84 ;  /* 0x0000000402347825 */ /* 0x008fe200078e0254 */
[----:B------:R-:W3:Y:S04]  /*30bc0*/  LDL.LU.64 R224, [R1+0x898] ;  /* 0x0008980001e07983 */ /* 0x000ee80000300a00 */
[----:B------:R-:W2:Y:S01]  /*30bd0*/  LDL.LU.64 R84, [R1+0x890] ;  /* 0x0008900001547983 */ /* 0x000ea20000300a00 */
[----:B------:R-:W-:Y:S01]  /*30be0*/  ISETP.GE.U32.AND P5, PT, R56, 0x7ffffca0, PT ;  /* 0x7ffffca03800780c */ /* 0x000fe20003fa6070 */
[----:B------:R-:W-:-:S02]  /*30bf0*/  VIADD R56, R57, 0xfffffd1e ;  /* 0xfffffd1e39387836 */ /* 0x000fc40000000000 */
[----:B------:R-:W-:Y:S04]  /*30c00*/  LDGSTS.E [R0+-0x48800], desc[UR16][R46.64], !P4 ;  /* 0xb78000002e007fae */ /* 0x000fe8000e1a1010 */
[----:B------:R-:W-:Y:S01]  /*30c10*/  LDGSTS.E [R55+-0x48600], desc[UR16][R48.64], !P4 ;  /* 0xb7a0000030377fae */ /* 0x000fe2000e1a1010 */
[----:B------:R-:W-:-:S03]  /*30c20*/  ISETP.GE.U32.AND P4, PT, R56, 0x7ffffc9f, PT ;  /* 0x7ffffc9f3800780c */ /* 0x000fc60003f86070 */
[----:B------:R-:W-:Y:S04]  /*30c30*/  STL.64 [R1+0x1368], R48 ;  /* 0x0013683001007387 */ /* 0x000fe80000100a00 */
[----:B------:R4:W-:Y:S04]  /*30c40*/  LDGSTS.E [R54+-0x48400], desc[UR16][R50.64], !P3 ;  /* 0xb7c0000032367fae */ /* 0x0009e8000d9a1010 */
[----:B------:R-:W-:Y:S04]  /*30c50*/  STL.64 [R1+0x1370], R50 ;  /* 0x0013703201007387 */ /* 0x000fe80000100a00 */
[----:B------:R-:W-:Y:S04]  /*30c60*/  STL.64 [R1+0x1380], R52 ;  /* 0x0013803401007387 */ /* 0x000fe80000100a00 */
[----:B------:R-:W-:Y:S01]  /*30c70*/  LDGSTS.E [R0+-0x48200], desc[UR16][R52.64], !P3 ;  /* 0xb7e0000034007fae */ /* 0x000fe2000d9a1010 */
[----:B----4-:R-:W-:-:S03]  /*30c80*/  IMAD.WIDE R54, R2, 0x4, R234 ;  /* 0x0000000402367825 */ /* 0x010fc600078e02ea */
[----:B------:R-:W4:Y:S01]  /*30c90*/  LDL.LU.64 R234, [R1+0x888] ;  /* 0x0008880001ea7983 */ /* 0x000f220000300a00 */
[----:B------:R-:W-:-:S03]  /*30ca0*/  IMAD.WIDE R56, R2, 0x4, R230 ;  /* 0x0000000402387825 */ /* 0x000fc600078e02e6 */
[----:B------:R-:W4:Y:S01]  /*30cb0*/  LDL.LU.64 R230, [R1+0x880] ;  /* 0x0008800001e67983 */ /* 0x000f220000300a00 */
[----:B------:R-:W-:-:S03]  /*30cc0*/  IMAD.WIDE R58, R2, 0x4, R232 ;  /* 0x00000004023a7825 */ /* 0x000fc600078e02e8 */
[----:B------:R-:W4:Y:S04]  /*30cd0*/  LDL.LU.64 R232, [R1+0x878] ;  /* 0x0008780001e87983 */ /* 0x000f280000300a00 */
[----:B------:R1:W-:Y:S04]  /*30ce0*/  LDGSTS.E [R61+-0x48000], desc[UR16][R54.64], !P5 ;  /* 0xb8000000363d7fae */ /* 0x0003e8000e9a1010 */
[----:B------:R-:W-:Y:S04]  /*30cf0*/  STL.64 [R1+0x1388], R54 ;  /* 0x0013883601007387 */ /* 0x000fe80000100a00 */
[----:B------:R2:W-:Y:S01]  /*30d00*/  LDGSTS.E [R60+-0x47e00], desc[UR16][R56.64], !P5 ;  /* 0xb8200000383c7fae */ /* 0x0005e2000e9a1010 */
[----:B------:R-:W-:Y:S01]  /*30d10*/  ISETP.GE.U32.AND P5, PT, R62, 0x7ffffc9e, PT ;  /* 0x7ffffc9e3e00780c */ /* 0x000fe20003fa6070 */
[----:B-1----:R-:W-:-:S02]  /*30d20*/  VIADD R61, R63, 0xfffffd1c ;  /* 0xfffffd1c3f3d7836 */ /* 0x002fc40000000000 */
[----:B------:R-:W-:Y:S04]  /*30d30*/  STL.64 [R1+0x1390], R56 ;  /* 0x0013903801007387 */ /* 0x000fe80000100a00 */
[----:B------:R-:W-:Y:S01]  /*30d40*/  STL.64 [R1+0x1398], R58 ;  /* 0x0013983a01007387 */ /* 0x000fe20000100a00 */
[----:B------:R-:W-:-:S03]  /*30d50*/  ISETP.GE.U32.AND P6, PT, R68, 0x7ffffc9c, PT ;  /* 0x7ffffc9c4400780c */ /* 0x000fc60003fc6070 */
[----:B------:R-:W-:Y:S01]  /*30d60*/  LDGSTS.E [R0+-0x47c00], desc[UR16][R58.64], !P4 ;  /* 0xb84000003a007fae */ /* 0x000fe2000e1a1010 */
[----:B---3--:R-:W-:-:S03]  /*30d70*/  IMAD.WIDE R62, R2, 0x4, R224 ;  /* 0x00000004023e7825 */ /* 0x008fc600078e02e0 */
[----:B------:R-:W3:Y:S01]  /*30d80*/  LDL.LU.64 R224, [R1+0x870] ;  /* 0x0008700001e07983 */ /* 0x000ee20000300a00 */
[----:B--2---:R-:W-:-:S03]  /*30d90*/  IMAD.WIDE R64, R2, 0x4, R84 ;  /* 0x0000000402407825 */ /* 0x004fc600078e0254 */
[----:B------:R-:W2:Y:S01]  /*30da0*/  LDL.LU.64 R84, [R1+0x868] ;  /* 0x0008680001547983 */ /* 0x000ea20000300a00 */
[----:B------:R-:W-:Y:S01]  /*30db0*/  ISETP.GE.U32.AND P3, PT, R61, 0x7ffffc9d, PT ;  /* 0x7ffffc9d3d00780c */ /* 0x000fe20003f66070 */
[----:B------:R-:W-:-:S05]  /*30dc0*/  IMAD.WIDE R60, R2, 0x4, R222 ;  /* 0x00000004023c7825 */ /* 0x000fca00078e02de */
[----:B------:R-:W-:Y:S04]  /*30dd0*/  STL.64 [R1+0x13a0], R60 ;  /* 0x0013a03c01007387 */ /* 0x000fe80000100a00 */
[----:B------:R-:W-:Y:S04]  /*30de0*/  LDGSTS.E [R67+-0x47a00], desc[UR16][R60.64], !P4 ;  /* 0xb86000003c437fae */ /* 0x000fe8000e1a1010 */
[----:B------:R-:W-:Y:S04]  /*30df0*/  STL.64 [R1+0x13a8], R62 ;  /* 0x0013a83e01007387 */ /* 0x000fe80000100a00 */
[----:B------:R1:W-:Y:S04]  /*30e00*/  LDGSTS.E [R66+-0x47800], desc[UR16][R62.64], !P5 ;  /* 0xb88000003e427fae */ /* 0x0003e8000e9a1010 */
[----:B------:R-:W-:Y:S04]  /*30e10*/  STL.64 [R1+0x13b0], R64 ;  /* 0x0013b04001007387 */ /* 0x000fe80000100a00 */
[----:B------:R-:W2:Y:S01]  /*30e20*/  LDL.LU.64 R236, [R1+0x860] ;  /* 0x0008600001ec7983 */ /* 0x000ea20000300a00 */
[----:B----4-:R-:W-:-:S03]  /*30e30*/  IMAD.WIDE R68, R2, 0x4, R230 ;  /* 0x0000000402447825 */ /* 0x010fc600078e02e6 */
[----:B------:R-:W-:Y:S01]  /*30e40*/  LDGSTS.E [R0+-0x47600], desc[UR16][R64.64], !P5 ;  /* 0xb8a0000040007fae */ /* 0x000fe2000e9a1010 */
[----:B-1----:R-:W-:-:S03]  /*30e50*/  IMAD.WIDE R66, R2, 0x4, R234 ;  /* 0x0000000402427825 */ /* 0x002fc600078e02ea */
        /* <DEDUP_REMOVED lines=11> */
[----:B---3--:R-:W-:Y:S01]  /*30f10*/  IMAD.WIDE R72, R2, 0x4, R224 ;  /* 0x0000000402487825 */ /* 0x008fe200078e02e0 */
[----:B------:R-:W-:-:S02]  /*30f20*/  ISETP.GE.U32.AND P5, PT, R78, 0x7ffffc9a, PT ;  /* 0x7ffffc9a4e00780c */ /* 0x000fc40003fa6070 */
[----:B------:R-:W3:Y:S01]  /*30f30*/  LDL.LU.64 R224, [R1+0x838] ;  /* 0x0008380001e07983 */ /* 0x000ee20000300a00 */
[----:B--2---:R-:W-:-:S03]  /*30f40*/  IMAD.WIDE R74, R2, 0x4, R84 ;  /* 0x00000004024a7825 */ /* 0x004fc600078e0254 */
[----:B------:R-:W2:Y:S04]  /*30f50*/  LDL.LU.64 R84, [R1+0x830] ;  /* 0x0008300001547983 */ /* 0x000ea80000300a00 */
[----:B------:R-:W-:Y:S04]  /*30f60*/  STL.64 [R1+0x13d0], R72 ;  /* 0x0013d04801007387 */ /* 0x000fe80000100a00 */
[----:B------:R-:W-:Y:S01]  /*30f70*/  STL.64 [R1+0x13d8], R74 ;  /* 0x0013d84a01007387 */ /* 0x000fe20000100a00 */
[----:B------:R-:W-:-:S03]  /*30f80*/  ISETP.GE.U32.AND P3, PT, R77, 0x7ffffc99, PT ;  /* 0x7ffffc994d00780c */ /* 0x000fc60003f66070 */
[----:B------:R-:W-:Y:S04]  /*30f90*/  LDGSTS.E [R0+-0x47000], desc[UR16][R70.64], !P6 ;  /* 0xb900000046007fae */ /* 0x000fe8000f1a1010 */
        /* <DEDUP_REMOVED lines=12> */
[----:B------:R-:W-:Y:S04]  /*31060*/  STL.64 [R1+0x13e8], R78 ;  /* 0x0013e84e01007387 */ /* 0x000fe80000100a00 */
[----:B------:R-:W-:Y:S04]  /*31070*/  STL.64 [R1+0x13f0], R80 ;  /* 0x0013f05001007387 */ /* 0x000fe80000100a00 */
[----:B------:R-:W-:Y:S04]  /*31080*/  STL.64 [R1+0x13f8], R94 ;  /* 0x0013f85e01007387 */ /* 0x000fe80000100a00 */
[----:B------:R1:W-:Y:S04]  /*31090*/  LDGSTS.E [R96+-0x46800], desc[UR16][R78.64], !P5 ;  /* 0xb98000004e607fae */ /* 0x0003e8000e9a1010 */
[----:B------:R-:W-:Y:S01]  /*310a0*/  LDGSTS.E [R93+-0x46600], desc[UR16][R80.64], !P5 ;  /* 0xb9a00000505d7fae */ /* 0x000fe2000e9a1010 */
[----:B---3--:R-:W-:-:S04]  /*310b0*/  IMAD.WIDE R98, R2, 0x4, R224 ;  /* 0x0000000402627825 */ /* 0x008fc800078e02e0 */
[C---:B--2---:R-:W-:Y:S01]  /*310c0*/  IMAD.WIDE R100, R2.reuse, 0x4, R84 ;  /* 0x0000000402647825 */ /* 0x044fe200078e0254 */
[----:B------:R-:W2:Y:S04]  /*310d0*/  LDL.LU.64 R224, [R1+0x810] ;  /* 0x0008100001e07983 */ /* 0x000ea80000300a00 */
[----:B------:R-:W3:Y:S01]  /*310e0*/  LDL.LU.64 R84, [R1+0x808] ;  /* 0x0008080001547983 */ /* 0x000ee20000300a00 */
[----:B------:R-:W-:Y:S01]  /*310f0*/  ISETP.GE.U32.AND P5, PT, R97, 0x7ffffc98, PT ;  /* 0x7ffffc986100780c */ /* 0x000fe20003fa6070 */
[----:B-1----:R-:W-:Y:S01]  /*31100*/  IMAD.WIDE R96, R2, 0x4, R222 ;  /* 0x0000000402607825 */ /* 0x002fe200078e02de */
[----:B------:R-:W-:Y:S01]  /*31110*/  ISETP.GE.U32.AND P6, PT, R103, 0x7ffffc96, PT ;  /* 0x7ffffc966700780c */ /* 0x000fe20003fc6070 */
[----:B------:R-:W-:Y:S01]  /*31120*/  LDGSTS.E [R0+-0x46400], desc[UR16][R94.64], !P3 ;  /* 0xb9c000005e007fae */ /* 0x000fe2000d9a1010 */
[----:B------:R-:W-:-:S03]  /*31130*/  ISETP.GE.U32.AND P4, PT, R104, 0x7ffffc97, PT ;  /* 0x7ffffc976800780c */ /* 0x000fc60003f86070 */
[----:B------:R-:W-:Y:S04]  /*31140*/  STL.64 [R1+0x1400], R96 ;  /* 0x0014006001007387 */ /* 0x000fe80000100a00 */
[----:B------:R-:W-:Y:S04]  /*31150*/  STL.64 [R1+0x1408], R98 ;  /* 0x0014086201007387 */ /* 0x000fe80000100a00 */
[----:B------:R4:W-:Y:S04]  /*31160*/  LDGSTS.E [R102+-0x46200], desc[UR16][R96.64], !P3 ;  /* 0xb9e0000060667fae */ /* 0x0009e8000d9a1010 */
[----:B------:R-:W-:Y:S04]  /*31170*/  STL.64 [R1+0x1410], R100 ;  /* 0x0014106401007387 */ /* 0x000fe80000100a00 */
[----:B------:R-:W2:Y:S01]  /*31180*/  LDL.LU.64 R236, [R1+0x800] ;  /* 0x0008000001ec7983 */ /* 0x000ea20000300a00 */
        /* <DEDUP_REMOVED lines=16> */
[----:B------:R-:W-:Y:S01]  /*31290*/  LDGSTS.E [R93+-0x45a00], desc[UR16][R104.64], !P4 ;  /* 0xba600000685d7fae */ /* 0x000fe2000e1a1010 */
[----:B--2---:R-:W-:-:S03]  /*312a0*/  IMAD.WIDE R108, R2, 0x4, R224 ;  /* 0x00000004026c7825 */ /* 0x004fc600078e02e0 */
[----:B------:R-:W2:Y:S04]  /*312b0*/  LDL.LU.64 R224, [R1+0x7d8] ;  /* 0x0007d80001e07983 */ /* 0x000ea80000300a00 */
[----:B------:R-:W3:Y:S04]  /*312c0*/  LDL.LU.64 R84, [R1+0x7d0] ;  /* 0x0007d00001547983 */ /* 0x000ee80000300a00 */
[----:B------:R-:W-:Y:S01]  /*312d0*/  STL.64 [R1+0x1430], R108 ;  /* 0x0014306c01007387 */ /* 0x000fe20000100a00 */
[----:B------:R-:W-:-:S03]  /*312e0*/  ISETP.GE.U32.AND P4, PT, R112, 0x7ffffc93, PT ;  /* 0x7ffffc937000780c */ /* 0x000fc60003f86070 */
[----:B------:R-:W-:Y:S04]  /*312f0*/  STL.64 [R1+0x1438], R110 ;  /* 0x0014386e01007387 */ /* 0x000fe80000100a00 */
[----:B------:R-:W-:Y:S01]  /*31300*/  LDGSTS.E [R0+-0x45800], desc[UR16][R106.64], !P6 ;  /* 0xba8000006a007fae */ /* 0x000fe2000f1a1010 */
[----:B------:R-:W-:-:S03]  /*31310*/  IMAD.WIDE R112, R2, 0x4, R236 ;  /* 0x0000000402707825 */ /* 0x000fc600078e02ec */
[----:B------:R-:W-:Y:S04]  /*31320*/  LDGSTS.E [R93+-0x45600], desc[UR16][R108.64], !P6 ;  /* 0xbaa000006c5d7fae */ /* 0x000fe8000f1a1010 */
[----:B------:R-:W-:Y:S04]  /*31330*/  LDGSTS.E [R0+-0x45400], desc[UR16][R110.64], !P3 ;  /* 0xbac000006e007fae */ /* 0x000fe8000d9a1010 */
        /* <DEDUP_REMOVED lines=8> */
[----:B------:R-:W-:Y:S01]  /*313c0*/  STL.64 [R1+0x1440], R112 ;  /* 0x0014407001007387 */ /* 0x000fe20000100a00 */
[----:B------:R-:W-:-:S03]  /*313d0*/  ISETP.GE.U32.AND P3, PT, R121, 0x7ffffc92, PT ;  /* 0x7ffffc927900780c */ /* 0x000fc60003f66070 */
[----:B------:R1:W-:Y:S04]  /*313e0*/  STL.64 [R1+0x1448], R114 ;  /* 0x0014487201007387 */ /* 0x0003e80000100a00 */
[----:B------:R1:W-:Y:S04]  /*313f0*/  LDGSTS.E [R120+-0x45000], desc[UR16][R114.64], !P5 ;  /* 0xbb00000072787fae */ /* 0x0003e8000e9a1010 */
[----:B------:R-:W-:Y:S04]  /*31400*/  STL.64 [R1+0x1458], R116 ;  /* 0x0014587401007387 */ /* 0x000fe80000100a00 */
[----:B------:R-:W-:Y:S01]  /*31410*/  STL.64 [R1+0x1460], R118 ;  /* 0x0014607601007387 */ /* 0x000fe20000100a00 */
[----:B-1----:R-:W-:-:S03]  /*31420*/  IMAD.WIDE R120, R2, 0x4, R222 ;  /* 0x0000000402787825 */ /* 0x002fc600078e02de */
[----:B------:R-:W-:Y:S04]  /*31430*/  LDGSTS.E [R93+-0x44e00], desc[UR16][R116.64], !P5 ;  /* 0xbb200000745d7fae */ /* 0x000fe8000e9a1010 */
[----:B------:R-:W4:Y:S01]  /*31440*/  LDL.LU.64 R222, [R1+0x7b0] ;  /* 0x0007b00001de7983 */ /* 0x000f220000300a00 */
[----:B--2---:R-:W-:-:S04]  /*31450*/  IMAD.WIDE R122, R2, 0x4, R224 ;  /* 0x00000004027a7825 */ /* 0x004fc800078e02e0 */
[----:B---3--:R-:W-:Y:S01]  /*31460*/  IMAD.WIDE R124, R2, 0x4, R84 ;  /* 0x00000004027c7825 */ /* 0x008fe200078e0254 */
[----:B------:R-:W2:Y:S04]  /*31470*/  LDL.LU.64 R224, [R1+0x7a8] ;  /* 0x0007a80001e07983 */ /* 0x000ea80000300a00 */
[----:B------:R-:W3:Y:S01]  /*31480*/  LDL.LU.64 R84, [R1+0x7a0] ;  /* 0x0007a00001547983 */ /* 0x000ee20000300a00 */
[----:B------:R-:W-:Y:S02]  /*31490*/  ISETP.GE.U32.AND P5, PT, R127, 0x7ffffc91, PT ;  /* 0x7ffffc917f00780c */ /* 0x000fe40003fa6070 */
[----:B------:R-:W-:Y:S01]  /*314a0*/  IADD3 R127, PT, PT, R128, -0x2f1, RZ ;  /* 0xfffffd0f807f7810 */ /* 0x000fe20007ffe0ff */
[----:B------:R-:W-:Y:S04]  /*314b0*/  LDGSTS.E [R0+-0x44c00], desc[UR16][R118.64], !P4 ;  /* 0xbb40000076007fae */ /* 0x000fe8000e1a1010 */
[----:B------:R4:W-:Y:S01]  /*314c0*/  LDGSTS.E [R126+-0x44a00], desc[UR16][R120.64], !P4 ;  /* 0xbb600000787e7fae */ /* 0x0009e2000e1a1010 */
[----:B------:R-:W-:-:S03]  /*314d0*/  ISETP.GE.U32.AND P4, PT, R127, 0x7ffffc90, PT ;  /* 0x7ffffc907f00780c */ /* 0x000fc60003f86070 */
[----:B------:R-:W-:Y:S04]  /*314e0*/  STL.64 [R1+0x1468], R120 ;  /* 0x0014687801007387 */ /* 0x000fe80000100a00 */
[----:B------:R-:W-:Y:S04]  /*314f0*/  STL.64 [R1+0x1470], R122 ;  /* 0x0014707a01007387 */ /* 0x000fe80000100a00 */
[----:B------:R-:W-:Y:S04]  /*31500*/  STL.64 [R1+0x1478], R124 ;  /* 0x0014787c01007387 */ /* 0x000fe80000100a00 */
[----:B------:R-:W-:Y:S04]  /*31510*/  LDGSTS.E [R93+-0x44800], desc[UR16][R122.64], !P3 ;  /* 0xbb8000007a5d7fae */ /* 0x000fe8000d9a1010 */
        /* <DEDUP_REMOVED lines=9> */
[----:B------:R-:W-:Y:S01]  /*315b0*/  STL.64 [R1+0x1488], R128 ;  /* 0x0014888001007387 */ /* 0x000fe20000100a00 */
[----:B-1----:R-:W-:-:S03]  /*315c0*/  VIADD R132, R134, 0xfffffd0d ;  /* 0xfffffd0d86847836 */ /* 0x002fc60000000000 */
[----:B------:R-:W-:Y:S04]  /*315d0*/  STL.64 [R1+0x1490], R130 ;  /* 0x0014908201007387 */ /* 0x000fe80000100a00 */
[----:B------:R-:W-:Y:S01]  /*315e0*/  LDGSTS.E [R93+-0x44200], desc[UR16][R128.64], !P5 ;  /* 0xbbe00000805d7fae */ /* 0x000fe2000e9a1010 */
[----:B--2---:R-:W-:-:S04]  /*315f0*/  IMAD.WIDE R134, R2, 0x4, R224 ;  /* 0x0000000402867825 */ /* 0x004fc800078e02e0 */
[----:B---3--:R-:W-:Y:S01]  /*31600*/  IMAD.WIDE R136, R2, 0x4, R84 ;  /* 0x0000000402887825 */ /* 0x008fe200078e0254 */
[----:B------:R-:W2:Y:S04]  /*31610*/  LDL.LU.64 R224, [R1+0x780] ;  /* 0x0007800001e07983 */ /* 0x000ea80000300a00 */
[----:B------:R-:W3:Y:S01]  /*31620*/  LDL.LU.64 R84, [R1+0x778] ;  /* 0x0007780001547983 */ /* 0x000ee20000300a00 */
[----:B------:R-:W-:Y:S02]  /*31630*/  ISETP.GE.U32.AND P5, PT, R133, 0x7ffffc8f, PT ;  /* 0x7ffffc8f8500780c */ /* 0x000fe40003fa6070 */
[----:B------:R-:W-:Y:S01]  /*31640*/  ISETP.GE.U32.AND P3, PT, R132, 0x7ffffc8e, PT ;  /* 0x7ffffc8e8400780c */ /* 0x000fe20003f66070 */
[----:B------:R-:W-:Y:S01]  /*31650*/  IMAD.WIDE R132, R2, 0x4, R222 ;  /* 0x0000000402847825 */ /* 0x000fe200078e02de */
        /* <DEDUP_REMOVED lines=21> */
[----:B---3--:R-:W-:-:S03]  /*317b0*/  IMAD.WIDE R146, R2, 0x4, R84 ;  /* 0x0000000402927825 */ /* 0x008fc600078e0254 */
[----:B------:R-:W-:Y:S01]  /*317c0*/  LDGSTS.E [R93+-0x43600], desc[UR16][R140.64], !P3 ;  /* 0xbca000008c5d7fae */ /* 0x000fe2000d9a1010 */
[----:B--2---:R-:W-:Y:S01]  /*317d0*/  IMAD.WIDE R144, R2, 0x4, R224 ;  /* 0x0000000402907825 */ /* 0x004fe200078e02e0 */
[----:B------:R-:W-:Y:S02]  /*317e0*/  ISETP.GE.U32.AND P5, PT, R149, 0x7ffffc8b, PT ;  /* 0x7ffffc8b9500780c */ /* 0x000fe40003fa6070 */
[----:B------:R-:W2:Y:S04]  /*317f0*/  LDL.LU.64 R224, [R1+0x748] ;  /* 0x0007480001e07983 */ /* 0x000ea80000300a00 */
[----:B------:R-:W3:Y:S04]  /*31800*/  LDL.LU.64 R84, [R1+0x588] ;  /* 0x0005880001547983 */ /* 0x000ee80000300a00 */
[----:B------:R-:W-:Y:S04]  /*31810*/  STL.64 [R1+0x14c8], R144 ;  /* 0x0014c89001007387 */ /* 0x000fe80000100a00 */
[----:B------:R-:W-:Y:S01]  /*31820*/  STL.64 [R1+0x14d0], R146 ;  /* 0x0014d09201007387 */ /* 0x000fe20000100a00 */
[----:B------:R-:W-:-:S03]  /*31830*/  ISETP.GE.U32.AND P3, PT, R148, 0x7ffffc8a, PT ;  /* 0x7ffffc8a9400780c */ /* 0x000fc60003f66070 */
[----:B------:R-:W-:Y:S01]  /*31840*/  LDGSTS.E [R0+-0x43400], desc[UR16][R142.64], !P6 ;  /* 0xbcc000008e007fae */ /* 0x000fe2000f1a1010 */
[----:B------:R-:W-:-:S03]  /*31850*/  IMAD.WIDE R148, R2, 0x4, R236 ;  /* 0x0000000402947825 */ /* 0x000fc600078e02ec */
[----:B------:R-:W-:Y:S04]  /*31860*/  LDGSTS.E [R93+-0x43200], desc[UR16][R144.64], !P6 ;  /* 0xbce00000905d7fae */ /* 0x000fe8000f1a1010 */
[----:B------:R-:W-:Y:S01]  /*31870*/  LDGSTS.E [R0+-0x43000], desc[UR16][R146.64], !P4 ;  /* 0xbd00000092007fae */ /* 0x000fe2000e1a1010 */
[----:B----4-:R-:W-:-:S03]  /*31880*/  IMAD.WIDE R150, R2, 0x4, R234 ;  /* 0x0000000402967825 */ /* 0x010fc600078e02ea */
[----:B------:R1:W-:Y:S01]  /*31890*/  LDGSTS.E [R157+-0x42e00], desc[UR16][R148.64], !P4 ;  /* 0xbd200000949d7fae */ /* 0x0003e2000e1a1010 */
[----:B------:R-:W-:-:S03]  /*318a0*/  IMAD.WIDE R152, R2, 0x4, R230 ;  /* 0x0000000402987825 */ /* 0x000fc600078e02e6 */
[----:B------:R-:W4:Y:S04]  /*318b0*/  LDL.LU.64 R234, [R1+0x558] ;  /* 0x0005580001ea7983 */ /* 0x000f280000300a00 */
        /* <DEDUP_REMOVED lines=10> */
[----:B--2---:R-:W-:-:S04]  /*31960*/  IMAD.WIDE R158, R2, 0x4, R224 ;  /* 0x00000004029e7825 */ /* 0x004fc800078e02e0 */
[C---:B---3--:R-:W-:Y:S01]  /*31970*/  IMAD.WIDE R160, R2.reuse, 0x4, R84 ;  /* 0x0000000402a07825 */ /* 0x048fe200078e0254 */
        /* <DEDUP_REMOVED lines=18> */
[----:B------:R-:W4:Y:S04]  /*31aa0*/  LDL.LU.64 R232, [R1+0x398] ;  /* 0x0003980001e87983 */ /* 0x000f280000300a00 */
[----:B------:R-:W-:Y:S04]  /*31ab0*/  STL.64 [R1+0x1510], R162 ;  /* 0x001510a201007387 */ /* 0x000fe80000100a00 */
[----:B------:R-:W-:Y:S04]  /*31ac0*/  STL.64 [R1+0x1518], R164 ;  /* 0x001518a401007387 */ /* 0x000fe80000100a00 */
[----:B------:R-:W-:Y:S01]  /*31ad0*/  STL.64 [R1+0x1528], R166 ;  /* 0x001528a601007387 */ /* 0x000fe20000100a00 */
[----:B---3--:R-:W-:-:S03]  /*31ae0*/  IMAD.WIDE R170, R2, 0x4, R84 ;  /* 0x0000000402aa7825 */ /* 0x008fc600078e0254 */
[----:B------:R-:W-:Y:S04]  /*31af0*/  LDGSTS.E [R0+-0x42200], desc[UR16][R160.64], !P5 ;  /* 0xbde00000a0007fae */ /* 0x000fe8000e9a1010 */
[----:B------:R-:W3:Y:S01]  /*31b00*/  LDL.LU.64 R84, [R1+0x388] ;  /* 0x0003880001547983 */ /* 0x000ee20000300a00 */
[----:B------:R-:W-:-:S03]  /*31b10*/  ISETP.GE.U32.AND P3, PT, R169, 0x7ffffc86, PT ;  /* 0x7ffffc86a900780c */ /* 0x000fc60003f66070 */
[----:B------:R2:W-:Y:S04]  /*31b20*/  LDGSTS.E [R168+-0x42000], desc[UR16][R162.64], !P4 ;  /* 0xbe000000a2a87fae */ /* 0x0005e8000e1a1010 */
[----:B------:R-:W3:Y:S01]  /*31b30*/  LDL.LU.64 R222, [R1+0x378] ;  /* 0x0003780001de7983 */ /* 0x000ee20000300a00 */
[----:B------:R-:W-:-:S03]  /*31b40*/  ISETP.GE.U32.AND P5, PT, R172, 0x7ffffc84, PT ;  /* 0x7ffffc84ac00780c */ /* 0x000fc60003fa6070 */
[----:B------:R-:W-:Y:S01]  /*31b50*/  LDGSTS.E [R93+-0x41e00], desc[UR16][R164.64], !P4 ;  /* 0xbe200000a45d7fae */ /* 0x000fe2000e1a1010 */
[C---:B--2---:R-:W-:Y:S01]  /*31b60*/  IMAD.WIDE R168, R2.reuse, 0x4, R224 ;  /* 0x0000000402a87825 */ /* 0x044fe200078e02e0 */
[----:B------:R-:W-:Y:S02]  /*31b70*/  ISETP.GE.U32.AND P4, PT, R173, 0x7ffffc85, PT ;  /* 0x7ffffc85ad00780c */ /* 0x000fe40003f86070 */
[----:B------:R-:W2:Y:S04]  /*31b80*/  LDL.LU.64 R224, [R1+0x368] ;  /* 0x0003680001e07983 */ /* 0x000ea80000300a00 */
[----:B------:R-:W-:Y:S01]  /*31b90*/  STL.64 [R1+0x1530], R168 ;  /* 0x001530a801007387 */ /* 0x000fe20000100a00 */
[----:B------:R-:W-:-:S03]  /*31ba0*/  IMAD.WIDE R172, R2, 0x4, R236 ;  /* 0x0000000402ac7825 */ /* 0x000fc600078e02ec */
[----:B------:R-:W-:Y:S01]  /*31bb0*/  STL.64 [R1+0x1538], R170 ;  /* 0x001538aa01007387 */ /* 0x000fe20000100a00 */
[----:B----4-:R-:W-:-:S03]  /*31bc0*/  IMAD.WIDE R174, R2, 0x4, R234 ;  /* 0x0000000402ae7825 */ /* 0x010fc600078e02ea */
[----:B------:R-:W4:Y:S01]  /*31bd0*/  LDL.LU.64 R234, [R1+0x358] ;  /* 0x0003580001ea7983 */ /* 0x000f220000300a00 */
[----:B------:R-:W-:-:S03]  /*31be0*/  IMAD.WIDE R176, R2, 0x4, R230 ;  /* 0x0000000402b07825 */ /* 0x000fc600078e02e6 */
[----:B------:R-:W4:Y:S01]  /*31bf0*/  LDL.LU.64 R230, [R1+0x2b0] ;  /* 0x0002b00001e67983 */ /* 0x000f220000300a00 */
[----:B------:R-:W-:-:S03]  /*31c00*/  IMAD.WIDE R178, R2, 0x4, R232 ;  /* 0x0000000402b27825 */ /* 0x000fc600078e02e8 */
[----:B------:R-:W-:Y:S04]  /*31c10*/  STL.64 [R1+0x1540], R172 ;  /* 0x001540ac01007387 */ /* 0x000fe80000100a00 */
[----:B------:R-:W-:Y:S04]  /*31c20*/  LDGSTS.E [R0+-0x41c00], desc[UR16][R166.64], !P6 ;  /* 0xbe400000a6007fae */ /* 0x000fe8000f1a1010 */
[----:B------:R-:W-:Y:S04]  /*31c30*/  STL.64 [R1+0x1548], R174 ;  /* 0x001548ae01007387 */ /* 0x000fe80000100a00 */
[----:B------:R-:W-:Y:S04]  /*31c40*/  LDGSTS.E [R93+-0x41a00], desc[UR16][R168.64], !P6 ;  /* 0xbe600000a85d7fae */ /* 0x000fe8000f1a1010 */
[----:B------:R-:W-:Y:S04]  /*31c50*/  STL.64 [R1+0x1550], R176 ;  /* 0x001550b001007387 */ /* 0x000fe80000100a00 */
[----:B------:R-:W-:Y:S04]  /*31c60*/  LDGSTS.E [R0+-0x41800], desc[UR16][R170.64], !P3 ;  /* 0xbe800000aa007fae */ /* 0x000fe8000d9a1010 */
[----:B------:R-:W-:Y:S04]  /*31c70*/  STL.64 [R1+0x1558], R178 ;  /* 0x001558b201007387 */ /* 0x000fe80000100a00 */
[----:B------:R1:W-:Y:S04]  /*31c80*/  LDGSTS.E [R181+-0x41600], desc[UR16][R172.64], !P3 ;  /* 0xbea00000acb57fae */ /* 0x0003e8000d9a1010 */
[----:B------:R-:W4:Y:S04]  /*31c90*/  LDL.LU.64 R232, [R1+0x250] ;  /* 0x0002500001e87983 */ /* 0x000f280000300a00 */
[----:B------:R3:W-:Y:S01]  /*31ca0*/  LDGSTS.E [R180+-0x41400], desc[UR16][R174.64], !P4 ;  /* 0xbec00000aeb47fae */ /* 0x0007e2000e1a1010 */
[----:B-1----:R-:W-:-:S03]  /*31cb0*/  IADD3 R181, PT, PT, R182, -0x2fe, RZ ;  /* 0xfffffd02b6b57810 */ /* 0x002fc60007ffe0ff */
[----:B------:R-:W-:Y:S01]  /*31cc0*/  LDGSTS.E [R93+-0x41200], desc[UR16][R176.64], !P4 ;  /* 0xbee00000b05d7fae */ /* 0x000fe2000e1a1010 */
[----:B------:R-:W-:-:S03]  /*31cd0*/  ISETP.GE.U32.AND P4, PT, R181, 0x7ffffc83, PT ;  /* 0x7ffffc83b500780c */ /* 0x000fc60003f86070 */
[----:B------:R-:W-:Y:S01]  /*31ce0*/  LDGSTS.E [R0+-0x41000], desc[UR16][R178.64], !P5 ;  /* 0xbf000000b2007fae */ /* 0x000fe2000e9a1010 */
[----:B---3--:R-:W-:-:S03]  /*31cf0*/  IMAD.WIDE R180, R2, 0x4, R84 ;  /* 0x0000000402b47825 */ /* 0x008fc600078e0254 */
[----:B------:R-:W3:Y:S01]  /*31d00*/  LDL.LU.64 R84, [R1+0x220] ;  /* 0x0002200001547983 */ /* 0x000ee20000300a00 */
[----:B------:R-:W-:-:S03]  /*31d10*/  ISETP.GE.U32.AND P3, PT, R187, 0x7ffffc82, PT ;  /* 0x7ffffc82bb00780c */ /* 0x000fc60003f66070 */
[----:B------:R4:W-:Y:S01]  /*31d20*/  LDGSTS.E [R186+-0x40e00], desc[UR16][R180.64], !P5 ;  /* 0xbf200000b4ba7fae */ /* 0x0009e2000e9a1010 */
[----:B------:R-:W-:-:S03]  /*31d30*/  IMAD.WIDE R182, R2, 0x4, R222 ;  /* 0x0000000402b67825 */ /* 0x000fc600078e02de */
[----:B------:R-:W-:Y:S01]  /*31d40*/  STL.64 [R1+0x1560], R180 ;  /* 0x001560b401007387 */ /* 0x000fe20000100a00 */
[----:B------:R-:W-:-:S03]  /*31d50*/  VIADD R190, R82, 0x100000 ;  /* 0x0010000052be7836 */ /* 0x000fc60000000000 */
[----:B------:R-:W-:Y:S01]  /*31d60*/  STL.64 [R1+0x1568], R182 ;  /* 0x001568b601007387 */ /* 0x000fe20000100a00 */
[----:B--2---:R-:W-:-:S03]  /*31d70*/  IMAD.WIDE R184, R2, 0x4, R224 ;  /* 0x0000000402b87825 */ /* 0x004fc600078e02e0 */
[----:B------:R-:W-:Y:S04]  /*31d80*/  LDGSTS.E [R93+-0x40c00], desc[UR16][R182.64], !P4 ;  /* 0xbf400000b65d7fae */ /* 0x000fe8000e1a1010 */
[----:B------:R-:W-:Y:S01]  /*31d90*/  STL.64 [R1+0x1570], R184 ;  /* 0x001570b801007387 */ /* 0x000fe20000100a00 */
[----:B------:R-:W-:-:S03]  /*31da0*/  ISETP.GE.AND P6, PT, R83, R191, PT ;  /* 0x000000bf5300720c */ /* 0x000fc60003fc6270 */
[----:B------:R-:W-:Y:S01]  /*31db0*/  LDGSTS.E [R0+-0x40a00], desc[UR16][R184.64], !P4 ;  /* 0xbf600000b8007fae */ /* 0x000fe2000e1a1010 */
[----:B----4-:R-:W-:-:S03]  /*31dc0*/  IMAD.WIDE R186, R2, 0x4, R234 ;  /* 0x0000000402ba7825 */ /* 0x010fc600078e02ea */
[----:B------:R-:W2:Y:S01]  /*31dd0*/  LDL.LU.64 R234, [R1+0xdc0] ;  /* 0x000dc00001ea7983 */ /* 0x000ea20000300a00 */
[----:B------:R-:W-:-:S03]  /*31de0*/  IMAD.WIDE R188, R2, 0x4, R230 ;  /* 0x0000000402bc7825 */ /* 0x000fc600078e02e6 */
[----:B------:R-:W-:Y:S01]  /*31df0*/  STL.64 [R1+0x1578], R186 ;  /* 0x001578ba01007387 */ /* 0x000fe20000100a00 */
[----:B------:R-:W-:-:S03]  /*31e00*/  ISETP.GE.U32.AND P4, PT, R191, 0x7ffffc81, PT ;  /* 0x7ffffc81bf00780c */ /* 0x000fc60003f86070 */
[----:B------:R-:W-:Y:S04]  /*31e10*/  STL.64 [R1+0x1580], R188 ;  /* 0x001580bc01007387 */ /* 0x000fe80000100a00 */
[----:B------:R-:W4:Y:S04]  /*31e20*/  LDL.LU.64 R230, [R1+0xdb8] ;  /* 0x000db80001e67983 */ /* 0x000f280000300a00 */
[----:B------:R1:W-:Y:S01]  /*31e30*/  LDGSTS.E [R190+-0x40800], desc[UR16][R186.64], !P3 ;  /* 0xbf800000babe7fae */ /* 0x0003e2000d9a1010 */
[----:B---3--:R-:W-:Y:S01]  /*31e40*/  IMAD.WIDE R192, R2, 0x4, R84 ;  /* 0x0000000402c07825 */ /* 0x008fe200078e0254 */
[----:B------:R-:W-:-:S02]  /*31e50*/  IADD3 R252, PT, PT, R252, 0x7f, RZ ;  /* 0x0000007ffcfc7810 */ /* 0x000fc40007ffe0ff */
[----:B------:R-:W-:Y:S01]  /*31e60*/  LDGSTS.E [R93+-0x40600], desc[UR16][R188.64], !P3 ;  /* 0xbfa00000bc5d7fae */ /* 0x000fe2000d9a1010 */
[----:B-1----:R-:W-:-:S03]  /*31e70*/  IMAD.WIDE R190, R2, 0x4, R232 ;  /* 0x0000000402be7825 */ /* 0x002fc600078e02e8 */
[----:B------:R-:W3:Y:S04]  /*31e80*/  LDL.LU.64 R232, [R1+0xdb0] ;  /* 0x000db00001e87983 */ /* 0x000ee80000300a00 */
[----:B------:R-:W3:Y:S04]  /*31e90*/  LDL.LU.64 R84, [R1+0xda8] ;  /* 0x000da80001547983 */ /* 0x000ee80000300a00 */
[----:B------:R-:W3:Y:S04]  /*31ea0*/  LDL.LU.64 R206, [R1+0xda0] ;  /* 0x000da00001ce7983 */ /* 0x000ee80000300a00 */
[----:B------:R-:W3:Y:S04]  /*31eb0*/  LDL.LU.64 R214, [R1+0xd98] ;  /* 0x000d980001d67983 */ /* 0x000ee80000300a00 */
[----:B------:R-:W3:Y:S01]  /*31ec0*/  LDL.LU.64 R210, [R1+0xd90] ;  /* 0x000d900001d27983 */ /* 0x000ee20000300a00 */
[----:B------:R-:W-:Y:S01]  /*31ed0*/  ISETP.GT.AND P5, PT, R252, 0x37f, PT ;  /* 0x0000037ffc00780c */ /* 0x000fe20003fa4270 */
[----:B------:R-:W-:Y:S01]  /*31ee0*/  VIADD R201, R201, 0xfffffcfd ;  /* 0xfffffcfdc9c97836 */ /* 0x000fe20000000000 */
[----:B------:R-:W-:Y:S01]  /*31ef0*/  SEL R0, RZ, 0x4, P6 ;  /* 0x00000004ff007807 */ /* 0x000fe20003000000 */
[----:B------:R-:W-:Y:S01]  /*31f00*/  STL.64 [R1+0x1588], R190 ;  /* 0x001588be01007387 */ /* 0x000fe20000100a00 */
[----:B------:R-:W-:Y:S01]  /*31f10*/  VIADD R195, R195, 0xfffffcff ;  /* 0xfffffcffc3c37836 */ /* 0x000fe20000000000 */
[----:B------:R-:W1:Y:S02]  /*31f20*/  LDC R252, c[0x0][0x3a0] ;  /* 0x0000e800fffc7b82 */ /* 0x000e640000000800 */
[----:B------:R-:W-:Y:S01]  /*31f30*/  STL.64 [R1+0x1590], R192 ;  /* 0x001590c001007387 */ /* 0x000fe20000100a00 */
[----:B------:R-:W-:-:S03]  /*31f40*/  SEL R0, R0, RZ, P5 ;  /* 0x000000ff00007207 */ /* 0x000fc60002800000 */
[----:B------:R-:W-:Y:S04]  /*31f50*/  STL [R1+0x1598], R244 ;  /* 0x001598f401007387 */ /* 0x000fe80000100800 */
[----:B------:R-:W-:Y:S01]  /*31f60*/  STL [R1+0x159c], R4 ;  /* 0x00159c0401007387 */ /* 0x000fe20000100800 */
[----:B------:R-:W-:-:S03]  /*31f70*/  ISETP.NE.U32.AND P3, PT, R0, RZ, PT ;  /* 0x000000ff0000720c */ /* 0x000fc60003f65070 */
[----:B------:R-:W-:Y:S01]  /*31f80*/  STL.64 [R1+0x15a0], R200 ;  /* 0x0015a0c801007387 */ /* 0x000fe20000100a00 */
[----:B------:R-:W-:-:S03]  /*31f90*/  IADD3 R0, PT, PT, R196, -0x302, RZ ;  /* 0xfffffcfec4007810 */ /* 0x000fc60007ffe0ff */
[----:B------:R-:W-:Y:S01]  /*31fa0*/  STL.64 [R1+0x15a8], R92 ;  /* 0x0015a85c01007387 */ /* 0x000fe20000100a00 */
[----:B----4-:R-:W-:-:S03]  /*31fb0*/  IMAD.WIDE R196, R3, 0x4, R230 ;  /* 0x0000000403c47825 */ /* 0x010fc600078e02e6 */
[----:B------:R-:W-:Y:S04]  /*31fc0*/  STL.64 [R1+0x15b0], R82 ;  /* 0x0015b05201007387 */ /* 0x000fe80000100a00 */
[----:B------:R-:W4:Y:S04]  /*31fd0*/  LDL.LU.64 R212, [R1+0xd88] ;  /* 0x000d880001d47983 */ /* 0x000f280000300a00 */
[----:B------:R-:W4:Y:S04]  /*31fe0*/  LDL.LU.64 R220, [R1+0xd80] ;  /* 0x000d800001dc7983 */ /* 0x000f280000300a00 */
[----:B------:R-:W4:Y:S04]  /*31ff0*/  LDL.LU.64 R216, [R1+0xd78] ;  /* 0x000d780001d87983 */ /* 0x000f280000300a00 */
[----:B------:R-:W4:Y:S04]  /*32000*/  LDL.LU.64 R218, [R1+0xd70] ;  /* 0x000d700001da7983 */ /* 0x000f280000300a00 */
[----:B------:R-:W4:Y:S04]  /*32010*/  LDL.LU.64 R228, [R1+0xd68] ;  /* 0x000d680001e47983 */ /* 0x000f280000300a00 */
[----:B------:R-:W4:Y:S04]  /*32020*/  LDL.LU.64 R222, [R1+0xd60] ;  /* 0x000d600001de7983 */ /* 0x000f280000300a00 */
[----:B------:R-:W4:Y:S04]  /*32030*/  LDL.LU.64 R224, [R1+0xd58] ;  /* 0x000d580001e07983 */ /* 0x000f280000300a00 */
[----:B------:R-:W-:Y:S04]  /*32040*/  STL.64 [R1+0x15b8], R196 ;  /* 0x0015b8c401007387 */ /* 0x000fe80000100a00 */
[----:B------:R-:W4:Y:S04]  /*32050*/  LDL.LU.64 R226, [R1+0xd50] ;  /* 0x000d500001e27983 */ /* 0x000f280000300a00 */
[----:B------:R2:W-:Y:S04]  /*32060*/  LDGSTS.E [R194+-0x40400], desc[UR16][R190.64], !P4 ;  /* 0xbfc00000bec27fae */ /* 0x0005e8000e1a1010 */
[----:B------:R-:W4:Y:S04]  /*32070*/  LDL.LU.64 R236, [R1+0xd48] ;  /* 0x000d480001ec7983 */ /* 0x000f280000300a00 */
[----:B------:R1:W-:Y:S01]  /*32080*/  LDGSTS.E [R93+-0x40200], desc[UR16][R192.64], !P4 ;  /* 0xbfe00000c05d7fae */ /* 0x0003e2000e1a1010 */
[----:B------:R-:W-:-:S03]  /*32090*/  ISETP.GE.U32.AND P4, PT, R195, 0x7ffffc80, PT ;  /* 0x7ffffc80c300780c */ /* 0x000fc60003f86070 */
[----:B------:R-:W4:Y:S01]  /*320a0*/  LDL.LU.64 R230, [R1+0xd40] ;  /* 0x000d400001e67983 */ /* 0x000f220000300a00 */
[----:B--2---:R-:W-:-:S04]  /*320b0*/  IMAD.WIDE R194, R3, 0x4, R234 ;  /* 0x0000000403c27825 */ /* 0x004fc800078e02ea */
[----:B---3--:R-:W-:-:S04]  /*320c0*/  IMAD.WIDE R202, R3, 0x4, R232 ;  /* 0x0000000403ca7825 */ /* 0x008fc800078e02e8 */
[C---:B------:R-:W-:Y:S01]  /*320d0*/  IMAD.WIDE R204, R3.reuse, 0x4, R84 ;  /* 0x0000000403cc7825 */ /* 0x040fe200078e0254 */
[----:B------:R-:W-:Y:S04]  /*320e0*/  STL.64 [R1+0x15c0], R202 ;  /* 0x0015c0ca01007387 */ /* 0x000fe80000100a00 */
[----:B------:R-:W2:Y:S04]  /*320f0*/  LDL.LU.64 R232, [R1+0xd38] ;  /* 0x000d380001e87983 */ /* 0x000ea80000300a00 */
[----:B------:R-:W3:Y:S04]  /*32100*/  LDL.LU.64 R234, [R1+0xd30] ;  /* 0x000d300001ea7983 */ /* 0x000ee80000300a00 */
[----:B------:R-:W2:Y:S01]  /*32110*/  LDL.LU.64 R84, [R1+0xd28] ;  /* 0x000d280001547983 */ /* 0x000ea20000300a00 */
[----:B------:R-:W-:-:S03]  /*32120*/  IMAD.WIDE R206, R3, 0x4, R206 ;  /* 0x0000000403ce7825 */ /* 0x000fc600078e02ce */
[----:B------:R-:W-:Y:S04]  /*32130*/  STL.64 [R1+0x15c8], R204 ;  /* 0x0015c8cc01007387 */ /* 0x000fe80000100a00 */
[----:B------:R-:W3:Y:S04]  /*32140*/  LDL.LU.64 R10, [R1+0xd20] ;  /* 0x000d2000010a7983 */ /* 0x000ee80000300a00 */
[----:B------:R-:W3:Y:S01]  /*32150*/  LDL.LU.64 R250, [R1+0xd18] ;  /* 0x000d180001fa7983 */ /* 0x000ee20000300a00 */
[----:B------:R-:W-:-:S03]  /*32160*/  IMAD.WIDE R208, R3, 0x4, R214 ;  /* 0x0000000403d07825 */ /* 0x000fc600078e02d6 */
[----:B------:R-:W3:Y:S01]  /*32170*/  LDL.LU.64 R8, [R1+0xd10] ;  /* 0x000d100001087983 */ /* 0x000ee20000300a00 */
[----:B------:R-:W-:-:S03]  /*32180*/  IMAD.WIDE R210, R3, 0x4, R210 ;  /* 0x0000000403d27825 */ /* 0x000fc600078e02d2 */
[----:B------:R-:W3:Y:S04]  /*32190*/  LDL.LU.64 R246, [R1+0xd08] ;  /* 0x000d080001f67983 */ /* 0x000ee80000300a00 */
[----:B------:R-:W-:Y:S04]  /*321a0*/  STL.64 [R1+0x15d0], R206 ;  /* 0x0015d0ce01007387 */ /* 0x000fe80000100a00 */
[----:B------:R-:W3:Y:S04]  /*321b0*/  LDL.LU.64 R6, [R1+0xd00] ;  /* 0x000d000001067983 */ /* 0x000ee80000300a00 */
[----:B------:R-:W-:Y:S04]  /*321c0*/  STL.64 [R1+0x15d8], R208 ;  /* 0x0015d8d001007387 */ /* 0x000fe80000100a00 */
[----:B------:R-:W3:Y:S04]  /*321d0*/  LDL.LU.64 R238, [R1+0xcf8] ;  /* 0x000cf80001ee7983 */ /* 0x000ee80000300a00 */
[----:B------:R1:W-:Y:S04]  /*321e0*/  STL.64 [R1+0x15e0], R210 ;  /* 0x0015e0d201007387 */ /* 0x0003e80000100a00 */
[----:B------:R-:W3:Y:S04]  /*321f0*/  LDL.LU.64 R240, [R1+0xcf0] ;  /* 0x000cf00001f07983 */ /* 0x000ee80000300a00 */
[----:B------:R-:W3:Y:S01]  /*32200*/  LDL.LU.64 R242, [R1+0xce8] ;  /* 0x000ce80001f27983 */ /* 0x000ee20000300a00 */
[----:B----4-:R-:W-:-:S03]  /*32210*/  IMAD.WIDE R214, R3, 0x4, R220 ;  /* 0x0000000403d67825 */ /* 0x010fc600078e02dc */
[----:B------:R-:W4:Y:S01]  /*32220*/  LDL.LU.64 R198, [R1+0xce0] ;  /* 0x000ce00001c67983 */ /* 0x000f220000300a00 */
[----:B------:R-:W-:-:S03]  /*32230*/  IMAD.WIDE R220, R3, 0x4, R228 ;  /* 0x0000000403dc7825 */ /* 0x000fc600078e02e4 */
[----:B------:R-:W4:Y:S04]  /*32240*/  LDL.LU.64 R14, [R1+0xcd8] ;  /* 0x000cd800010e7983 */ /* 0x000f280000300a00 */
[----:B------:R-:W4:Y:S04]  /*32250*/  LDL.LU.64 R248, [R1+0xcd0] ;  /* 0x000cd00001f87983 */ /* 0x000f280000300a00 */
[----:B------:R-:W4:Y:S01]  /*32260*/  LDL.LU.64 R12, [R1+0xcc8] ;  /* 0x000cc800010c7983 */ /* 0x000f220000300a00 */
[----:B------:R-:W-:-:S03]  /*32270*/  ISETP.GE.U32.AND P5, PT, R0, 0x7ffffc7f, PT ;  /* 0x7ffffc7f0000780c */ /* 0x000fc60003fa6070 */
[----:B------:R-:W0:Y:S01]  /*32280*/  LDGDEPBAR ;  /* 0x00000000000079af */ /* 0x000e220000000000 */
[----:B------:R-:W-:-:S04]  /*32290*/  IMAD.WIDE R228, R3, 0x4, R236 ;  /* 0x0000000403e47825 */ /* 0x000fc800078e02ec */
[C---:B--2---:R-:W-:Y:S02]  /*322a0*/  IMAD.WIDE R236, R3.reuse, 0x4, R84 ;  /* 0x0000000403ec7825 */ /* 0x044fe400078e0254 */
[----:B------:R-:W2:Y:S02]  /*322b0*/  LDL.LU.64 R84, [R1+0xcc0] ;  /* 0x000cc00001547983 */ /* 0x000ea40000300a00 */
[----:B---3--:R-:W-:-:S04]  /*322c0*/  IMAD.WIDE R114, R3, 0x4, R10 ;  /* 0x0000000403727825 */ /* 0x008fc800078e020a */
[C---:B------:R-:W-:Y:S02]  /*322d0*/  IMAD.WIDE R76, R3.reuse, 0x4, R250 ;  /* 0x00000004034c7825 */ /* 0x040fe400078e02fa */
[----:B------:R-:W3:Y:S02]  /*322e0*/  LDL.LU.64 R250, [R1+0xcb8] ;  /* 0x000cb80001fa7983 */ /* 0x000ee40000300a00 */
[C---:B------:R-:W-:Y:S02]  /*322f0*/  IMAD.WIDE R50, R3.reuse, 0x4, R8 ;  /* 0x0000000403327825 */ /* 0x040fe400078e0208 */
[----:B------:R-:W-:Y:S04]  /*32300*/  STL.64 [R1+0x220], R114 ;  /* 0x0002207201007387 */ /* 0x000fe80000100a00 */
[----:B------:R-:W3:Y:S04]  /*32310*/  LDL.LU.64 R10, [R1+0xcb0] ;  /* 0x000cb000010a7983 */ /* 0x000ee80000300a00 */
[----:B------:R-:W-:Y:S01]  /*32320*/  STL.64 [R1+0x230], R76 ;  /* 0x0002304c01007387 */ /* 0x000fe20000100a00 */
[----:B-1----:R-:W-:-:S03]  /*32330*/  IMAD.WIDE R210, R3, 0x4, R6 ;  /* 0x0000000403d27825 */ /* 0x002fc600078e0206 */
[----:B------:R-:W3:Y:S04]  /*32340*/  LDL.LU.64 R8, [R1+0xca8] ;  /* 0x000ca80001087983 */ /* 0x000ee80000300a00 */
[----:B------:R-:W3:Y:S01]  /*32350*/  LDL.LU.64 R6, [R1+0xca0] ;  /* 0x000ca00001067983 */ /* 0x000ee20000300a00 */
[----:B------:R-:W-:-:S03]  /*32360*/  IMAD.WIDE R188, R3, 0x4, R238 ;  /* 0x0000000403bc7825 */ /* 0x000fc600078e02ee */
[----:B------:R-:W-:Y:S04]  /*32370*/  STL.64 [R1+0x240], R50 ;  /* 0x0002403201007387 */ /* 0x000fe80000100a00 */
[----:B------:R-:W-:Y:S01]  /*32380*/  STL.64 [R1+0x260], R210 ;  /* 0x000260d201007387 */ /* 0x000fe20000100a00 */
[----:B------:R-:W-:-:S03]  /*32390*/  IMAD.WIDE R164, R3, 0x4, R240 ;  /* 0x0000000403a47825 */ /* 0x000fc600078e02f0 */
[----:B------:R-:W3:Y:S04]  /*323a0*/  LDL.LU.64 R238, [R1+0xc98] ;  /* 0x000c980001ee7983 */ /* 0x000ee80000300a00 */
[----:B------:R-:W3:Y:S01]  /*323b0*/  LDL.LU.64 R240, [R1+0x3a0] ;  /* 0x0003a00001f07983 */ /* 0x000ee20000300a00 */
[----:B------:R-:W-:-:S04]  /*323c0*/  IMAD.WIDE R246, R3, 0x4, R246 ;  /* 0x0000000403f67825 */ /* 0x000fc800078e02f6 */
[C---:B----4-:R-:W-:Y:S01]  /*323d0*/  IMAD.WIDE R112, R3.reuse, 0x4, R198 ;  /* 0x0000000403707825 */ /* 0x050fe200078e02c6 */
[----:B------:R-:W-:Y:S03]  /*323e0*/  STL.64 [R1+0x250], R246 ;  /* 0x000250f601007387 */ /* 0x000fe60000100a00 */
[C---:B------:R-:W-:Y:S01]  /*323f0*/  IMAD.WIDE R138, R3.reuse, 0x4, R242 ;  /* 0x00000004038a7825 */ /* 0x040fe200078e02f2 */
[----:B------:R-:W-:Y:S04]  /*32400*/  STL.64 [R1+0x270], R188 ;  /* 0x000270bc01007387 */ /* 0x000fe80000100a00 */
[----:B------:R-:W4:Y:S01]  /*32410*/  LDL.LU.64 R198, [R1+0xc90] ;  /* 0x000c900001c67983 */ /* 0x000f220000300a00 */
[----:B------:R-:W-:-:S03]  /*32420*/  IMAD.WIDE R48, R3, 0x4, R248 ;  /* 0x0000000403307825 */ /* 0x000fc600078e02f8 */
[----:B------:R-:W4:Y:S04]  /*32430*/  LDL.LU.64 R242, [R1+0x3b0] ;  /* 0x0003b00001f27983 */ /* 0x000f280000300a00 */
[----:B------:R-:W-:Y:S04]  /*32440*/  STL.64 [R1+0x2b0], R164 ;  /* 0x0002b0a401007387 */ /* 0x000fe80000100a00 */
[----:B------:R-:W4:Y:S04]  /*32450*/  LDL.LU.64 R248, [R1+0xc88] ;  /* 0x000c880001f87983 */ /* 0x000f280000300a00 */
[----:B------:R-:W-:Y:S04]  /*32460*/  STL.64 [R1+0x2b8], R138 ;  /* 0x0002b88a01007387 */ /* 0x000fe80000100a00 */
[----:B------:R-:W-:Y:S01]  /*32470*/  STL.64 [R1+0x2c0], R112 ;  /* 0x0002c07001007387 */ /* 0x000fe20000100a00 */
[----:B------:R-:W-:-:S04]  /*32480*/  IMAD.WIDE R74, R3, 0x4, R14 ;  /* 0x00000004034a7825 */ /* 0x000fc800078e020e */
[----:B------:R-:W-:-:S04]  /*32490*/  IMAD.WIDE R24, R3, 0x4, R12 ;  /* 0x0000000403187825 */ /* 0x000fc800078e020c */
[C---:B--2---:R-:W-:Y:S02]  /*324a0*/  IMAD.WIDE R208, R3.reuse, 0x4, R84 ;  /* 0x0000000403d07825 */ /* 0x044fe400078e0254 */
[----:B------:R-:W2:Y:S04]  /*324b0*/  LDL.LU.64 R84, [R1+0x3c0] ;  /* 0x0003c00001547983 */ /* 0x000ea80000300a00 */
[----:B------:R-:W-:Y:S04]  /*324c0*/  STL.64 [R1+0x358], R74 ;  /* 0x0003584a01007387 */ /* 0x000fe80000100a00 */
[----:B------:R-:W2:Y:S01]  /*324d0*/  LDL.LU.64 R14, [R1+0xc80] ;  /* 0x000c8000010e7983 */ /* 0x000ea20000300a00 */
[----:B---3--:R-:W-:-:S03]  /*324e0*/  IMAD.WIDE R186, R3, 0x4, R250 ;  /* 0x0000000403ba7825 */ /* 0x008fc600078e02fa */
[----:B------:R-:W3:Y:S04]  /*324f0*/  LDL.LU.64 R250, [R1+0x3d0] ;  /* 0x0003d00001fa7983 */ /* 0x000ee80000300a00 */
[----:B------:R-:W-:Y:S04]  /*32500*/  STL.64 [R1+0x360], R48 ;  /* 0x0003603001007387 */ /* 0x000fe80000100a00 */
[----:B------:R-:W-:Y:S04]  /*32510*/  STL.64 [R1+0x370], R208 ;  /* 0x000370d001007387 */ /* 0x000fe80000100a00 */
[----:B------:R-:W3:Y:S01]  /*32520*/  LDL.LU.64 R16, [R1+0xc78] ;  /* 0x000c780001107983 */ /* 0x000ee20000300a00 */
[----:B------:R-:W-:-:S03]  /*32530*/  IMAD.WIDE R162, R3, 0x4, R10 ;  /* 0x0000000403a27825 */ /* 0x000fc600078e020a */
[----:B------:R-:W3:Y:S01]  /*32540*/  LDL.LU.64 R12, [R1+0x3e0] ;  /* 0x0003e000010c7983 */ /* 0x000ee20000300a00 */
[----:B------:R-:W-:-:S03]  /*32550*/  IMAD.WIDE R110, R3, 0x4, R6 ;  /* 0x00000004036e7825 */ /* 0x000fc600078e0206 */
[----:B------:R-:W-:Y:S04]  /*32560*/  STL.64 [R1+0x368], R24 ;  /* 0x0003681801007387 */ /* 0x000fe80000100a00 */
[----:B------:R-:W-:Y:S04]  /*32570*/  STL.64 [R1+0x378], R186 ;  /* 0x000378ba01007387 */ /* 0x000fe80000100a00 */
[----:B------:R-:W3:Y:S04]  /*32580*/  LDL.LU.64 R6, [R1+0xc70] ;  /* 0x000c700001067983 */ /* 0x000ee80000300a00 */
[----:B------:R-:W-:Y:S01]  /*32590*/  STL.64 [R1+0x380], R162 ;  /* 0x000380a201007387 */ /* 0x000fe20000100a00 */
[----:B------:R-:W-:-:S03]  /*325a0*/  IMAD.WIDE R46, R3, 0x4, R240 ;  /* 0x00000004032e7825 */ /* 0x000fc600078e02f0 */
[----:B------:R-:W3:Y:S04]  /*325b0*/  LDL.LU.64 R10, [R1+0x3f0] ;  /* 0x0003f000010a7983 */ /* 0x000ee80000300a00 */
[----:B------:R-:W3:Y:S01]  /*325c0*/  LDL.LU.64 R240, [R1+0xc68] ;  /* 0x000c680001f07983 */ /* 0x000ee20000300a00 */
[----:B------:R-:W-:-:S04]  /*325d0*/  IMAD.WIDE R136, R3, 0x4, R8 ;  /* 0x0000000403887825 */ /* 0x000fc800078e0208 */
[C---:B------:R-:W-:Y:S01]  /*325e0*/  IMAD.WIDE R72, R3.reuse, 0x4, R238 ;  /* 0x0000000403487825 */ /* 0x040fe200078e02ee */
[----:B------:R-:W-:Y:S04]  /*325f0*/  STL.64 [R1+0x388], R136 ;  /* 0x0003888801007387 */ /* 0x000fe80000100a00 */
[----:B------:R-:W-:Y:S01]  /*32600*/  STL.64 [R1+0x390], R110 ;  /* 0x0003906e01007387 */ /* 0x000fe20000100a00 */
[----:B----4-:R-:W-:-:S03]  /*32610*/  IMAD.WIDE R206, R3, 0x4, R242 ;  /* 0x0000000403ce7825 */ /* 0x010fc600078e02f2 */
[----:B------:R-:W4:Y:S04]  /*32620*/  LDL.LU.64 R238, [R1+0x400] ;  /* 0x0004000001ee7983 */ /* 0x000f280000300a00 */
[----:B------:R-:W-:Y:S04]  /*32630*/  STL.64 [R1+0x398], R72 ;  /* 0x0003984801007387 */ /* 0x000fe80000100a00 */
[----:B------:R-:W4:Y:S01]  /*32640*/  LDL.LU.64 R8, [R1+0x410] ;  /* 0x0004100001087983 */ /* 0x000f220000300a00 */
[----:B------:R-:W-:-:S03]  /*32650*/  IMAD.WIDE R184, R3, 0x4, R248 ;  /* 0x0000000403b87825 */ /* 0x000fc600078e02f8 */
[----:B------:R-:W4:Y:S04]  /*32660*/  LDL.LU.64 R242, [R1+0x420] ;  /* 0x0004200001f27983 */ /* 0x000f280000300a00 */
[----:B------:R-:W-:Y:S04]  /*32670*/  STL.64 [R1+0x3a0], R46 ;  /* 0x0003a02e01007387 */ /* 0x000fe80000100a00 */
[----:B------:R-:W-:Y:S04]  /*32680*/  STL.64 [R1+0x3b0], R206 ;  /* 0x0003b0ce01007387 */ /* 0x000fe80000100a00 */
[----:B------:R-:W4:Y:S01]  /*32690*/  LDL.LU.64 R248, [R1+0x430] ;  /* 0x0004300001f87983 */ /* 0x000f220000300a00 */
[----:B------:R-:W-:-:S04]  /*326a0*/  IMAD.WIDE R198, R3, 0x4, R198 ;  /* 0x0000000403c67825 */ /* 0x000fc800078e02c6 */
[C---:B--2---:R-:W-:Y:S02]  /*326b0*/  IMAD.WIDE R160, R3.reuse, 0x4, R84 ;  /* 0x0000000403a07825 */ /* 0x044fe400078e0254 */
[----:B------:R-:W2:Y:S04]  /*326c0*/  LDL.LU.64 R84, [R1+0x440] ;  /* 0x0004400001547983 */ /* 0x000ea80000300a00 */
[----:B------:R-:W-:Y:S01]  /*326d0*/  STL.64 [R1+0x3a8], R198 ;  /* 0x0003a8c601007387 */ /* 0x000fe20000100a00 */
[----:B------:R-:W-:-:S03]  /*326e0*/  IMAD.WIDE R134, R3, 0x4, R14 ;  /* 0x0000000403867825 */ /* 0x000fc600078e020e */
[----:B------:R-:W-:Y:S01]  /*326f0*/  STL.64 [R1+0x3b8], R184 ;  /* 0x0003b8b801007387 */ /* 0x000fe20000100a00 */
[----:B---3--:R-:W-:-:S03]  /*32700*/  IMAD.WIDE R108, R3, 0x4, R250 ;  /* 0x00000004036c7825 */ /* 0x008fc600078e02fa */
[----:B------:R-:W3:Y:S04]  /*32710*/  LDL.LU.64 R14, [R1+0x450] ;  /* 0x00045000010e7983 */ /* 0x000ee80000300a00 */
[----:B------:R-:W3:Y:S04]  /*32720*/  LDL.LU.64 R250, [R1+0x460] ;  /* 0x0004600001fa7983 */ /* 0x000ee80000300a00 */
[----:B------:R-:W-:Y:S01]  /*32730*/  STL.64 [R1+0x3c0], R160 ;  /* 0x0003c0a001007387 */ /* 0x000fe20000100a00 */
[----:B------:R-:W-:-:S04]  /*32740*/  IMAD.WIDE R70, R3, 0x4, R16 ;  /* 0x0000000403467825 */ /* 0x000fc800078e0210 */
[C---:B------:R-:W-:Y:S02]  /*32750*/  IMAD.WIDE R44, R3.reuse, 0x4, R12 ;  /* 0x00000004032c7825 */ /* 0x040fe400078e020c */
[----:B------:R-:W3:Y:S04]  /*32760*/  LDL.LU.64 R12, [R1+0x470] ;  /* 0x00047000010c7983 */ /* 0x000ee80000300a00 */
[----:B------:R-:W-:Y:S01]  /*32770*/  STL.64 [R1+0x3c8], R134 ;  /* 0x0003c88601007387 */ /* 0x000fe20000100a00 */
[----:B------:R-:W-:-:S03]  /*32780*/  IMAD.WIDE R22, R3, 0x4, R6 ;  /* 0x0000000403167825 */ /* 0x000fc600078e0206 */
[----:B------:R-:W3:Y:S04]  /*32790*/  LDL.LU.64 R6, [R1+0x480] ;  /* 0x0004800001067983 */ /* 0x000ee80000300a00 */
[----:B------:R-:W-:Y:S01]  /*327a0*/  STL.64 [R1+0x3d0], R108 ;  /* 0x0003d06c01007387 */ /* 0x000fe20000100a00 */
[----:B------:R-:W-:-:S03]  /*327b0*/  IMAD.WIDE R204, R3, 0x4, R10 ;  /* 0x0000000403cc7825 */ /* 0x000fc600078e020a */
[----:B------:R-:W-:Y:S01]  /*327c0*/  STL.64 [R1+0x3d8], R70 ;  /* 0x0003d84601007387 */ /* 0x000fe20000100a00 */
[----:B------:R-:W-:-:S03]  /*327d0*/  IMAD.WIDE R182, R3, 0x4, R240 ;  /* 0x0000000403b67825 */ /* 0x000fc600078e02f0 */
[----:B------:R-:W3:Y:S04]  /*327e0*/  LDL.LU.64 R10, [R1+0x490] ;  /* 0x00049000010a7983 */ /* 0x000ee80000300a00 */
[----:B------:R-:W3:Y:S04]  /*327f0*/  LDL.LU.64 R240, [R1+0x4a0] ;  /* 0x0004a00001f07983 */ /* 0x000ee80000300a00 */
[----:B------:R-:W-:Y:S04]  /*32800*/  STL.64 [R1+0x3e0], R44 ;  /* 0x0003e02c01007387 */ /* 0x000fe80000100a00 */
[----:B------:R-:W-:Y:S01]  /*32810*/  STL.64 [R1+0x3f0], R204 ;  /* 0x0003f0cc01007387 */ /* 0x000fe20000100a00 */
[----:B----4-:R-:W-:-:S03]  /*32820*/  IMAD.WIDE R158, R3, 0x4, R238 ;  /* 0x00000004039e7825 */ /* 0x010fc600078e02ee */
[----:B------:R-:W4:Y:S04]  /*32830*/  LDL.LU.64 R238, [R1+0x4b0] ;  /* 0x0004b00001ee7983 */ /* 0x000f280000300a00 */
[----:B------:R-:W-:Y:S01]  /*32840*/  STL.64 [R1+0x3e8], R22 ;  /* 0x0003e81601007387 */ /* 0x000fe20000100a00 */
[----:B------:R-:W-:-:S03]  /*32850*/  IMAD.WIDE R132, R3, 0x4, R8 ;  /* 0x0000000403847825 */ /* 0x000fc600078e0208 */
[----:B------:R-:W-:Y:S01]  /*32860*/  STL.64 [R1+0x3f8], R182 ;  /* 0x0003f8b601007387 */ /* 0x000fe20000100a00 */
[----:B------:R-:W-:-:S03]  /*32870*/  IMAD.WIDE R106, R3, 0x4, R242 ;  /* 0x00000004036a7825 */ /* 0x000fc600078e02f2 */
[----:B------:R-:W4:Y:S04]  /*32880*/  LDL.LU.64 R8, [R1+0x4c0] ;  /* 0x0004c00001087983 */ /* 0x000f280000300a00 */
[----:B------:R-:W4:Y:S04]  /*32890*/  LDL.LU.64 R242, [R1+0x4d0] ;  /* 0x0004d00001f27983 */ /* 0x000f280000300a00 */
[----:B------:R-:W-:Y:S01]  /*328a0*/  STL.64 [R1+0x400], R158 ;  /* 0x0004009e01007387 */ /* 0x000fe20000100a00 */
[----:B------:R-:W-:-:S03]  /*328b0*/  IMAD.WIDE R68, R3, 0x4, R248 ;  /* 0x0000000403447825 */ /* 0x000fc600078e02f8 */
[----:B------:R-:W4:Y:S01]  /*328c0*/  LDL.LU.64 R248, [R1+0x4e0] ;  /* 0x0004e00001f87983 */ /* 0x000f220000300a00 */
[----:B--2---:R-:W-:-:S03]  /*328d0*/  IMAD.WIDE R42, R3, 0x4, R84 ;  /* 0x00000004032a7825 */ /* 0x004fc600078e0254 */
[----:B------:R-:W2:Y:S04]  /*328e0*/  LDL.LU.64 R84, [R1+0x4f0] ;  /* 0x0004f00001547983 */ /* 0x000ea80000300a00 */
[----:B------:R-:W-:Y:S04]  /*328f0*/  STL.64 [R1+0x410], R132 ;  /* 0x0004108401007387 */ /* 0x000fe80000100a00 */
[----:B------:R-:W-:Y:S01]  /*32900*/  STL.64 [R1+0x420], R106 ;  /* 0x0004206a01007387 */ /* 0x000fe20000100a00 */
[----:B---3--:R-:W-:-:S03]  /*32910*/  IMAD.WIDE R202, R3, 0x4, R250 ;  /* 0x0000000403ca7825 */ /* 0x008fc600078e02fa */
[----:B------:R-:W3:Y:S01]  /*32920*/  LDL.LU.64 R250, [R1+0x500] ;  /* 0x0005000001fa7983 */ /* 0x000ee20000300a00 */
[----:B------:R-:W-:-:S03]  /*32930*/  IMAD.WIDE R20, R3, 0x4, R14 ;  /* 0x0000000403147825 */ /* 0x000fc600078e020e */
[----:B------:R-:W-:Y:S01]  /*32940*/  STL.64 [R1+0x430], R68 ;  /* 0x0004304401007387 */ /* 0x000fe20000100a00 */
[----:B------:R-:W-:-:S03]  /*32950*/  IMAD.WIDE R180, R3, 0x4, R12 ;  /* 0x0000000403b47825 */ /* 0x000fc600078e020c */
[----:B------:R-:W3:Y:S04]  /*32960*/  LDL.LU.64 R12, [R1+0x510] ;  /* 0x00051000010c7983 */ /* 0x000ee80000300a00 */
[----:B------:R-:W-:Y:S04]  /*32970*/  STL.64 [R1+0x440], R42 ;  /* 0x0004402a01007387 */ /* 0x000fe80000100a00 */
[----:B------:R-:W-:Y:S01]  /*32980*/  STL.64 [R1+0x460], R202 ;  /* 0x000460ca01007387 */ /* 0x000fe20000100a00 */
[----:B------:R-:W-:-:S03]  /*32990*/  IMAD.WIDE R156, R3, 0x4, R6 ;  /* 0x00000004039c7825 */ /* 0x000fc600078e0206 */
[----:B------:R-:W3:Y:S04]  /*329a0*/  LDL.LU.64 R6, [R1+0xc60] ;  /* 0x000c600001067983 */ /* 0x000ee80000300a00 */
[----:B------:R-:W-:Y:S04]  /*329b0*/  STL.64 [R1+0x450], R20 ;  /* 0x0004501401007387 */ /* 0x000fe80000100a00 */
[----:B------:R-:W-:Y:S04]  /*329c0*/  STL.64 [R1+0x470], R180 ;  /* 0x000470b401007387 */ /* 0x000fe80000100a00 */
[----:B------:R-:W3:Y:S01]  /*329d0*/  LDL.LU.64 R26, [R1+0xc58] ;  /* 0x000c5800011a7983 */ /* 0x000ee20000300a00 */
[----:B------:R-:W-:-:S03]  /*329e0*/  IMAD.WIDE R104, R3, 0x4, R240 ;  /* 0x0000000403687825 */ /* 0x000fc600078e02f0 */
[----:B------:R-:W3:Y:S04]  /*329f0*/  LDL.LU.64 R16, [R1+0xc50] ;  /* 0x000c500001107983 */ /* 0x000ee80000300a00 */
[----:B------:R-:W3:Y:S01]  /*32a00*/  LDL.LU.64 R240, [R1+0xc48] ;  /* 0x000c480001f07983 */ /* 0x000ee20000300a00 */
[----:B------:R-:W-:-:S03]  /*32a10*/  IMAD.WIDE R130, R3, 0x4, R10 ;  /* 0x0000000403827825 */ /* 0x000fc600078e020a */
[----:B------:R-:W3:Y:S01]  /*32a20*/  LDL.LU.64 R10, [R1+0xc40] ;  /* 0x000c4000010a7983 */ /* 0x000ee20000300a00 */
[----:B----4-:R-:W-:-:S03]  /*32a30*/  IMAD.WIDE R66, R3, 0x4, R238 ;  /* 0x0000000403427825 */ /* 0x010fc600078e02ee */
[----:B------:R-:W-:Y:S04]  /*32a40*/  STL.64 [R1+0x480], R156 ;  /* 0x0004809c01007387 */ /* 0x000fe80000100a00 */
[----:B------:R-:W4:Y:S04]  /*32a50*/  LDL.LU.64 R238, [R1+0xc38] ;  /* 0x000c380001ee7983 */ /* 0x000f280000300a00 */
[----:B------:R-:W-:Y:S01]  /*32a60*/  STL.64 [R1+0x490], R130 ;  /* 0x0004908201007387 */ /* 0x000fe20000100a00 */
[----:B------:R-:W-:-:S04]  /*32a70*/  IMAD.WIDE R40, R3, 0x4, R8 ;  /* 0x0000000403287825 */ /* 0x000fc800078e0208 */
[C---:B------:R-:W-:Y:S02]  /*32a80*/  IMAD.WIDE R18, R3.reuse, 0x4, R242 ;  /* 0x0000000403127825 */ /* 0x040fe400078e02f2 */
[----:B------:R-:W4:Y:S04]  /*32a90*/  LDL.LU.64 R242, [R1+0xc30] ;  /* 0x000c300001f27983 */ /* 0x000f280000300a00 */
[----:B------:R-:W-:Y:S01]  /*32aa0*/  STL.64 [R1+0x4a0], R104 ;  /* 0x0004a06801007387 */ /* 0x000fe20000100a00 */
[----:B------:R-:W-:-:S03]  /*32ab0*/  IMAD.WIDE R196, R3, 0x4, R248 ;  /* 0x0000000403c47825 */ /* 0x000fc600078e02f8 */
[----:B------:R-:W-:Y:S04]  /*32ac0*/  STL.64 [R1+0x4b0], R66 ;  /* 0x0004b04201007387 */ /* 0x000fe80000100a00 */
[----:B------:R-:W4:Y:S01]  /*32ad0*/  LDL.LU.64 R8, [R1+0xc28] ;  /* 0x000c280001087983 */ /* 0x000f220000300a00 */
[----:B--2---:R-:W-:-:S03]  /*32ae0*/  IMAD.WIDE R178, R3, 0x4, R84 ;  /* 0x0000000403b27825 */ /* 0x004fc600078e0254 */
[----:B------:R-:W2:Y:S04]  /*32af0*/  LDL.LU.64 R84, [R1+0xc20] ;  /* 0x000c200001547983 */ /* 0x000ea80000300a00 */
[----:B------:R-:W-:Y:S04]  /*32b00*/  STL.64 [R1+0x4c0], R40 ;  /* 0x0004c02801007387 */ /* 0x000fe80000100a00 */
[----:B------:R-:W-:Y:S04]  /*32b10*/  STL.64 [R1+0x4e0], R196 ;  /* 0x0004e0c401007387 */ /* 0x000fe80000100a00 */
[----:B------:R-:W2:Y:S01]  /*32b20*/  LDL.LU.64 R248, [R1+0xc18] ;  /* 0x000c180001f87983 */ /* 0x000ea20000300a00 */
[----:B---3--:R-:W-:-:S03]  /*32b30*/  IMAD.WIDE R154, R3, 0x4, R250 ;  /* 0x00000004039a7825 */ /* 0x008fc600078e02fa */
[----:B------:R-:W3:Y:S04]  /*32b40*/  LDL.LU.64 R250, [R1+0xc10] ;  /* 0x000c100001fa7983 */ /* 0x000ee80000300a00 */
[----:B------:R-:W-:Y:S04]  /*32b50*/  STL.64 [R1+0x4d0], R18 ;  /* 0x0004d01201007387 */ /* 0x000fe80000100a00 */
[----:B------:R-:W-:Y:S01]  /*32b60*/  STL.64 [R1+0x4f0], R178 ;  /* 0x0004f0b201007387 */ /* 0x000fe20000100a00 */
[----:B------:R-:W-:-:S03]  /*32b70*/  IMAD.WIDE R128, R3, 0x4, R12 ;  /* 0x0000000403807825 */ /* 0x000fc600078e020c */
[----:B------:R-:W3:Y:S04]  /*32b80*/  LDL.LU.64 R14, [R1+0xc08] ;  /* 0x000c0800010e7983 */ /* 0x000ee80000300a00 */
[----:B------:R-:W3:Y:S01]  /*32b90*/  LDL.LU.64 R12, [R1+0xc00] ;  /* 0x000c0000010c7983 */ /* 0x000ee20000300a00 */
[----:B------:R-:W-:-:S03]  /*32ba0*/  IMAD.WIDE R4, R3, 0x4, R6 ;  /* 0x0000000403047825 */ /* 0x000fc600078e0206 */
[----:B------:R-:W3:Y:S04]  /*32bb0*/  LDL.LU.64 R6, [R1+0xbf8] ;  /* 0x000bf80001067983 */ /* 0x000ee80000300a00 */
[----:B------:R1:W-:Y:S04]  /*32bc0*/  STL.64 [R1+0x528], R4 ;  /* 0x0005280401007387 */ /* 0x0003e80000100a00 */
[----:B------:R-:W-:Y:S04]  /*32bd0*/  STL.64 [R1+0x500], R154 ;  /* 0x0005009a01007387 */ /* 0x000fe80000100a00 */
[----:B------:R-:W-:Y:S01]  /*32be0*/  STL.64 [R1+0x510], R128 ;  /* 0x0005108001007387 */ /* 0x000fe20000100a00 */
[----:B------:R-:W-:-:S04]  /*32bf0*/  IMAD.WIDE R38, R3, 0x4, R16 ;  /* 0x0000000403267825 */ /* 0x000fc800078e0210 */
[C---:B------:R-:W-:Y:S02]  /*32c00*/  IMAD.WIDE R16, R3.reuse, 0x4, R240 ;  /* 0x0000000403107825 */ /* 0x040fe400078e02f0 */
[----:B------:R-:W3:Y:S02]  /*32c10*/  LDL.LU.64 R240, [R1+0xbf0] ;  /* 0x000bf00001f07983 */ /* 0x000ee40000300a00 */
[----:B------:R-:W-:Y:S01]  /*32c20*/  IMAD.WIDE R64, R3, 0x4, R26 ;  /* 0x0000000403407825 */ /* 0x000fe200078e021a */
[----:B------:R-:W-:-:S03]  /*32c30*/  IADD3 R0, PT, PT, R82, 0x100000, RZ ;  /* 0x0010000052007810 */ /* 0x000fc60007ffe0ff */
[C---:B------:R-:W-:Y:S01]  /*32c40*/  IMAD.WIDE R82, R3.reuse, 0x4, R10 ;  /* 0x0000000403527825 */ /* 0x040fe200078e020a */
[----:B------:R-:W-:Y:S03]  /*32c50*/  STL.64 [R1+0x558], R64 ;  /* 0x0005584001007387 */ /* 0x000fe60000100a00 */
[C---:B----4-:R-:W-:Y:S01]  /*32c60*/  IMAD.WIDE R176, R3.reuse, 0x4, R238 ;  /* 0x0000000403b07825 */ /* 0x050fe200078e02ee */
[----:B------:R-:W4:Y:S04]  /*32c70*/  LDL.LU.64 R10, [R1+0xbe8] ;  /* 0x000be800010a7983 */ /* 0x000f280000300a00 */
[----:B------:R-:W4:Y:S04]  /*32c80*/  LDL.LU.64 R238, [R1+0xbe0] ;  /* 0x000be00001ee7983 */ /* 0x000f280000300a00 */
[----:B------:R-:W-:Y:S01]  /*32c90*/  STL.64 [R1+0x588], R38 ;  /* 0x0005882601007387 */ /* 0x000fe20000100a00 */
[----:B------:R-:W-:-:S03]  /*32ca0*/  IMAD.WIDE R152, R3, 0x4, R242 ;  /* 0x0000000403987825 */ /* 0x000fc600078e02f2 */
[----:B------:R1:W-:Y:S04]  /*32cb0*/  STL.64 [R1+0x778], R82 ;  /* 0x0007785201007387 */ /* 0x0003e80000100a00 */
[----:B------:R-:W4:Y:S04]  /*32cc0*/  LDL.LU.64 R242, [R1+0xbd8] ;  /* 0x000bd80001f27983 */ /* 0x000f280000300a00 */
[----:B------:R-:W-:Y:S01]  /*32cd0*/  STL.64 [R1+0x760], R16 ;  /* 0x0007601001007387 */ /* 0x000fe20000100a00 */
[----:B------:R-:W-:-:S03]  /*32ce0*/  IMAD.WIDE R126, R3, 0x4, R8 ;  /* 0x00000004037e7825 */ /* 0x000fc600078e0208 */
[----:B------:R-:W-:Y:S04]  /*32cf0*/  STL.64 [R1+0x790], R176 ;  /* 0x000790b001007387 */ /* 0x000fe80000100a00 */
[----:B------:R-:W4:Y:S01]  /*32d00*/  LDL.LU.64 R8, [R1+0xbd0] ;  /* 0x000bd00001087983 */ /* 0x000f220000300a00 */
[----:B--2---:R-:W-:-:S03]  /*32d10*/  IMAD.WIDE R102, R3, 0x4, R84 ;  /* 0x0000000403667825 */ /* 0x004fc600078e0254 */
[----:B------:R-:W2:Y:S04]  /*32d20*/  LDL.LU.64 R84, [R1+0xbc8] ;  /* 0x000bc80001547983 */ /* 0x000ea80000300a00 */
[----:B------:R-:W-:Y:S01]  /*32d30*/  STL.64 [R1+0x7a8], R152 ;  /* 0x0007a89801007387 */ /* 0x000fe20000100a00 */
[----:B------:R-:W-:-:S03]  /*32d40*/  IMAD.WIDE R62, R3, 0x4, R248 ;  /* 0x00000004033e7825 */ /* 0x000fc600078e02f8 */
[----:B------:R-:W2:Y:S01]  /*32d50*/  LDL.LU.64 R248, [R1+0xbc0] ;  /* 0x000bc00001f87983 */ /* 0x000ea20000300a00 */
[----:B---3--:R-:W-:-:S03]  /*32d60*/  IMAD.WIDE R36, R3, 0x4, R250 ;  /* 0x0000000403247825 */ /* 0x008fc600078e02fa */
[----:B------:R-:W3:Y:S04]  /*32d70*/  LDL.LU.64 R250, [R1+0xbb8] ;  /* 0x000bb80001fa7983 */ /* 0x000ee80000300a00 */
[----:B------:R-:W-:Y:S04]  /*32d80*/  STL.64 [R1+0x7d0], R126 ;  /* 0x0007d07e01007387 */ /* 0x000fe80000100a00 */
[----:B------:R-:W-:Y:S04]  /*32d90*/  STL.64 [R1+0x7e8], R102 ;  /* 0x0007e86601007387 */ /* 0x000fe80000100a00 */
[----:B------:R-:W-:Y:S01]  /*32da0*/  STL.64 [R1+0x800], R62 ;  /* 0x0008003e01007387 */ /* 0x000fe20000100a00 */
[----:B------:R-:W-:-:S03]  /*32db0*/  IMAD.WIDE R92, R3, 0x4, R12 ;  /* 0x00000004035c7825 */ /* 0x000fc600078e020c */
[----:B------:R-:W3:Y:S04]  /*32dc0*/  LDL.LU.64 R32, [R1+0xbb0] ;  /* 0x000bb00001207983 */ /* 0x000ee80000300a00 */
[----:B------:R-:W3:Y:S01]  /*32dd0*/  LDL.LU.64 R26, [R1+0xba8] ;  /* 0x000ba800011a7983 */ /* 0x000ee20000300a00 */
[----:B------:R-:W-:-:S03]  /*32de0*/  IMAD.WIDE R174, R3, 0x4, R6 ;  /* 0x0000000403ae7825 */ /* 0x000fc600078e0206 */
[----:B------:R-:W-:Y:S04]  /*32df0*/  STL.64 [R1+0x818], R36 ;  /* 0x0008182401007387 */ /* 0x000fe80000100a00 */
[----:B------:R1:W-:Y:S04]  /*32e00*/  STL.64 [R1+0x858], R92 ;  /* 0x0008585c01007387 */ /* 0x0003e80000100a00 */
[----:B------:R-:W3:Y:S04]  /*32e10*/  LDL.LU.64 R6, [R1+0xba0] ;  /* 0x000ba00001067983 */ /* 0x000ee80000300a00 */
[----:B------:R-:W3:Y:S01]  /*32e20*/  LDL.LU.64 R30, [R1+0xb98] ;  /* 0x000b9800011e7983 */ /* 0x000ee20000300a00 */
[----:B------:R-:W-:-:S03]  /*32e30*/  IMAD.WIDE R150, R3, 0x4, R240 ;  /* 0x0000000403967825 */ /* 0x000fc600078e02f0 */
[----:B------:R-:W3:Y:S01]  /*32e40*/  LDL.LU.64 R240, [R1+0xb90] ;  /* 0x000b900001f07983 */ /* 0x000ee20000300a00 */
[----:B------:R-:W-:-:S05]  /*32e50*/  IMAD.WIDE R14, R3, 0x4, R14 ;  /* 0x00000004030e7825 */ /* 0x000fca00078e020e */
[----:B------:R-:W-:Y:S01]  /*32e60*/  STL.64 [R1+0x840], R14 ;  /* 0x0008400e01007387 */ /* 0x000fe20000100a00 */
[----:B----4-:R-:W-:-:S03]  /*32e70*/  IMAD.WIDE R124, R3, 0x4, R10 ;  /* 0x00000004037c7825 */ /* 0x010fc600078e020a */
[----:B------:R-:W-:Y:S01]  /*32e80*/  STL.64 [R1+0x870], R174 ;  /* 0x000870ae01007387 */ /* 0x000fe20000100a00 */
[----:B------:R-:W-:-:S03]  /*32e90*/  IMAD.WIDE R100, R3, 0x4, R238 ;  /* 0x0000000403647825 */ /* 0x000fc600078e02ee */
[----:B------:R-:W4:Y:S04]  /*32ea0*/  LDL.LU.64 R10, [R1+0xb88] ;  /* 0x000b8800010a7983 */ /* 0x000f280000300a00 */
[----:B------:R-:W1:Y:S04]  /*32eb0*/  LDL.LU.64 R238, [R1+0xb80] ;  /* 0x000b800001ee7983 */ /* 0x000e680000300a00 */
[----:B------:R-:W-:Y:S01]  /*32ec0*/  STL.64 [R1+0x888], R150 ;  /* 0x0008889601007387 */ /* 0x000fe20000100a00 */
[----:B------:R-:W-:-:S03]  /*32ed0*/  IMAD.WIDE R60, R3, 0x4, R242 ;  /* 0x00000004033c7825 */ /* 0x000fc600078e02f2 */
[----:B------:R-:W4:Y:S04]  /*32ee0*/  LDL.LU.64 R242, [R1+0xb78] ;  /* 0x000b780001f27983 */ /* 0x000f280000300a00 */
[----:B------:R-:W-:Y:S01]  /*32ef0*/  STL.64 [R1+0x8b0], R124 ;  /* 0x0008b07c01007387 */ /* 0x000fe20000100a00 */
[----:B------:R-:W-:-:S04]  /*32f00*/  IMAD.WIDE R34, R3, 0x4, R8 ;  /* 0x0000000403227825 */ /* 0x000fc800078e0208 */
[C---:B--2---:R-:W-:Y:S02]  /*32f10*/  IMAD.WIDE R12, R3.reuse, 0x4, R84 ;  /* 0x00000004030c7825 */ /* 0x044fe400078e0254 */
[----:B------:R-:W2:Y:S04]  /*32f20*/  LDL.LU.64 R84, [R1+0xb70] ;  /* 0x000b700001547983 */ /* 0x000ea80000300a00 */
[----:B------:R-:W-:Y:S04]  /*32f30*/  STL.64 [R1+0x8c8], R100 ;  /* 0x0008c86401007387 */ /* 0x000fe80000100a00 */
[----:B------:R-:W-:Y:S01]  /*32f40*/  STL.64 [R1+0x8e0], R60 ;  /* 0x0008e03c01007387 */ /* 0x000fe20000100a00 */
[----:B------:R-:W-:-:S03]  /*32f50*/  IMAD.WIDE R200, R3, 0x4, R248 ;  /* 0x0000000403c87825 */ /* 0x000fc600078e02f8 */
[----:B------:R-:W2:Y:S04]  /*32f60*/  LDL.LU.64 R28, [R1+0xb68] ;  /* 0x000b6800011c7983 */ /* 0x000ea80000300a00 */
[----:B------:R-:W2:Y:S04]  /*32f70*/  LDL.LU.64 R8, [R1+0xb60] ;  /* 0x000b600001087983 */ /* 0x000ea80000300a00 */
[----:B------:R-:W2:Y:S01]  /*32f80*/  LDL.LU.64 R248, [R1+0xb58] ;  /* 0x000b580001f87983 */ /* 0x000ea20000300a00 */
[----:B---3--:R-:W-:-:S03]  /*32f90*/  IMAD.WIDE R172, R3, 0x4, R250 ;  /* 0x0000000403ac7825 */ /* 0x008fc600078e02fa */
[----:B------:R-:W3:Y:S04]  /*32fa0*/  LDL.LU.64 R250, [R1+0xb50] ;  /* 0x000b500001fa7983 */ /* 0x000ee80000300a00 */
[----:B------:R-:W-:Y:S04]  /*32fb0*/  STL.64 [R1+0x8f8], R34 ;  /* 0x0008f82201007387 */ /* 0x000fe80000100a00 */
[----:B------:R-:W-:Y:S01]  /*32fc0*/  STL.64 [R1+0x938], R200 ;  /* 0x000938c801007387 */ /* 0x000fe20000100a00 */
[----:B------:R-:W-:-:S03]  /*32fd0*/  IMAD.WIDE R122, R3, 0x4, R26 ;  /* 0x00000004037a7825 */ /* 0x000fc600078e021a */
[----:B------:R-:W-:Y:S04]  /*32fe0*/  STL.64 [R1+0x920], R12 ;  /* 0x0009200c01007387 */ /* 0x000fe80000100a00 */
[----:B------:R-:W-:Y:S01]  /*32ff0*/  STL.64 [R1+0x950], R172 ;  /* 0x000950ac01007387 */ /* 0x000fe20000100a00 */
[----:B------:R-:W-:-:S03]  /*33000*/  IMAD.WIDE R148, R3, 0x4, R32 ;  /* 0x0000000403947825 */ /* 0x000fc600078e0220 */
[----:B------:R-:W3:Y:S01]  /*33010*/  LDL.LU.64 R26, [R1+0xb40] ;  /* 0x000b4000011a7983 */ /* 0x000ee20000300a00 */
[----:B------:R-:W-:-:S03]  /*33020*/  IMAD.WIDE R98, R3, 0x4, R6 ;  /* 0x0000000403627825 */ /* 0x000fc600078e0206 */
[----:B------:R-:W3:Y:S04]  /*33030*/  LDL.LU.64 R6, [R1+0xb38] ;  /* 0x000b380001067983 */ /* 0x000ee80000300a00 */
[----:B------:R-:W-:Y:S01]  /*33040*/  STL.64 [R1+0x968], R148 ;  /* 0x0009689401007387 */ /* 0x000fe20000100a00 */
[----:B------:R-:W-:-:S03]  /*33050*/  IMAD.WIDE R32, R3, 0x4, R240 ;  /* 0x0000000403207825 */ /* 0x000fc600078e02f0 */
[----:B------:R-:W3:Y:S01]  /*33060*/  LDL.LU.64 R240, [R1+0x740] ;  /* 0x0007400001f07983 */ /* 0x000ee20000300a00 */
[----:B------:R-:W-:-:S03]  /*33070*/  IMAD.WIDE R58, R3, 0x4, R30 ;  /* 0x00000004033a7825 */ /* 0x000fc600078e021e */
[----:B------:R-:W-:Y:S04]  /*33080*/  STL.64 [R1+0x990], R122 ;  /* 0x0009907a01007387 */ /* 0x000fe80000100a00 */
[----:B------:R-:W-:Y:S04]  /*33090*/  STL.64 [R1+0x9a8], R98 ;  /* 0x0009a86201007387 */ /* 0x000fe80000100a00 */
[----:B------:R-:W-:Y:S01]  /*330a0*/  STL.64 [R1+0x9c0], R58 ;  /* 0x0009c03a01007387 */ /* 0x000fe20000100a00 */
[----:B----4-:R-:W-:-:S04]  /*330b0*/  IMAD.WIDE R10, R3, 0x4, R10 ;  /* 0x00000004030a7825 */ /* 0x010fc800078e020a */
[C---:B-1----:R-:W-:Y:S02]  /*330c0*/  IMAD.WIDE R4, R3.reuse, 0x4, R238 ;  /* 0x0000000403047825 */ /* 0x042fe400078e02ee */
[----:B------:R-:W4:Y:S04]  /*330d0*/  LDL.LU.64 R238, [R1+0x738] ;  /* 0x0007380001ee7983 */ /* 0x000f280000300a00 */
[----:B------:R-:W-:Y:S01]  /*330e0*/  STL.64 [R1+0x9d8], R32 ;  /* 0x0009d82001007387 */ /* 0x000fe20000100a00 */
[----:B------:R-:W-:-:S03]  /*330f0*/  IMAD.WIDE R170, R3, 0x4, R242 ;  /* 0x0000000403aa7825 */ /* 0x000fc600078e02f2 */
[----:B------:R1:W-:Y:S04]  /*33100*/  STL.64 [R1+0xa18], R4 ;  /* 0x000a180401007387 */ /* 0x0003e80000100a00 */
[----:B------:R-:W4:Y:S01]  /*33110*/  LDL.LU.64 R242, [R1+0x728] ;  /* 0x0007280001f27983 */ /* 0x000f220000300a00 */
[----:B--2---:R-:W-:-:S03]  /*33120*/  IMAD.WIDE R146, R3, 0x4, R84 ;  /* 0x0000000403927825 */ /* 0x004fc600078e0254 */
[----:B------:R-:W2:Y:S04]  /*33130*/  LDL.LU.64 R84, [R1+0x720] ;  /* 0x0007200001547983 */ /* 0x000ea80000300a00 */
[----:B------:R-:W-:Y:S04]  /*33140*/  STL.64 [R1+0xa00], R10 ;  /* 0x000a000a01007387 */ /* 0x000fe80000100a00 */
[----:B------:R-:W-:Y:S01]  /*33150*/  STL.64 [R1+0xa50], R170 ;  /* 0x000a50aa01007387 */ /* 0x000fe20000100a00 */
[----:B------:R-:W-:-:S03]  /*33160*/  IMAD.WIDE R120, R3, 0x4, R28 ;  /* 0x0000000403787825 */ /* 0x000fc600078e021c */
[----:B------:R-:W-:Y:S01]  /*33170*/  STL.64 [R1+0xa78], R146 ;  /* 0x000a789201007387 */ /* 0x000fe20000100a00 */
[----:B------:R-:W-:-:S04]  /*33180*/  IMAD.WIDE R96, R3, 0x4, R8 ;  /* 0x0000000403607825 */ /* 0x000fc800078e0208 */
[C---:B------:R-:W-:Y:S02]  /*33190*/  IMAD.WIDE R56, R3.reuse, 0x4, R248 ;  /* 0x0000000403387825 */ /* 0x040fe400078e02f8 */
[----:B------:R-:W2:Y:S02]  /*331a0*/  LDL.LU.64 R248, [R1+0x710] ;  /* 0x0007100001f87983 */ /* 0x000ea40000300a00 */
[C---:B------:R-:W-:Y:S02]  /*331b0*/  IMAD.WIDE R8, R3.reuse, 0x4, R88 ;  /* 0x0000000403087825 */ /* 0x040fe400078e0258 */
        /* <DEDUP_REMOVED lines=8> */
[----:B------:R-:W-:Y:S04]  /*33240*/  STL.64 [R1+0xbf8], R30 ;  /* 0x000bf81e01007387 */ /* 0x000fe80000100a00 */
[----:B------:R1:W-:Y:S04]  /*33250*/  STL.64 [R1+0xbe8], R244 ;  /* 0x000be8f401007387 */ /* 0x0003e80000100a00 */
[----:B------:R-:W3:Y:S01]  /*33260*/  LDL.LU.64 R80, [R1+0x6f8] ;  /* 0x0006f80001507983 */ /* 0x000ee20000300a00 */
[----:B------:R-:W-:-:S03]  /*33270*/  IMAD.WIDE R144, R3, 0x4, R240 ;  /* 0x0000000403907825 */ /* 0x000fc600078e02f0 */
[----:B------:R-:W3:Y:S04]  /*33280*/  LDL.LU.64 R52, [R1+0x6f0] ;  /* 0x0006f00001347983 */ /* 0x000ee80000300a00 */
[----:B------:R-:W3:Y:S04]  /*33290*/  LDL.LU.64 R26, [R1+0x6e8] ;  /* 0x0006e800011a7983 */ /* 0x000ee80000300a00 */
[----:B------:R-:W3:Y:S01]  /*332a0*/  LDL.LU.64 R240, [R1+0x6e0] ;  /* 0x0006e00001f07983 */ /* 0x000ee20000300a00 */
[----:B------:R-:W-:-:S03]  /*332b0*/  IMAD.WIDE R168, R3, 0x4, R6 ;  /* 0x0000000403a87825 */ /* 0x000fc600078e0206 */
[----:B------:R-:W-:Y:S04]  /*332c0*/  STL.64 [R1+0xbf0], R8 ;  /* 0x000bf00801007387 */ /* 0x000fe80000100a00 */
[----:B------:R-:W-:Y:S01]  /*332d0*/  STL.64 [R1+0xbe0], R168 ;  /* 0x000be0a801007387 */ /* 0x000fe20000100a00 */
[----:B----4-:R-:W-:-:S03]  /*332e0*/  IMAD.WIDE R118, R3, 0x4, R238 ;  /* 0x0000000403767825 */ /* 0x010fc600078e02ee */
[----:B------:R-:W4:Y:S01]  /*332f0*/  LDL.LU.64 R140, [R1+0x6d0] ;  /* 0x0006d000018c7983 */ /* 0x000f220000300a00 */
[----:B------:R-:W-:-:S04]  /*33300*/  IMAD.WIDE R54, R3, 0x4, R242 ;  /* 0x0000000403367825 */ /* 0x000fc800078e02f2 */
[----:B------:R-:W-:-:S04]  /*33310*/  IMAD.WIDE R242, R3, 0x4, R86 ;  /* 0x0000000403f27825 */ /* 0x000fc800078e0256 */
[----:B--2---:R-:W-:-:S04]  /*33320*/  IMAD.WIDE R28, R3, 0x4, R84 ;  /* 0x00000004031c7825 */ /* 0x004fc800078e0254 */
[----:B------:R-:W-:-:S04]  /*33330*/  IMAD.WIDE R192, R3, 0x4, R248 ;  /* 0x0000000403c07825 */ /* 0x000fc800078e02f8 */
[C---:B------:R-:W-:Y:S02]  /*33340*/  IMAD.WIDE R94, R3.reuse, 0x4, R88 ;  /* 0x00000004035e7825 */ /* 0x040fe400078e0258 */
[----:B------:R-:W2:Y:S04]  /*33350*/  LDL.LU.64 R88, [R1+0x6c8] ;  /* 0x0006c80001587983 */ /* 0x000ea80000300a00 */
[----:B------:R-:W-:Y:S04]  /*33360*/  STL.64 [R1+0xbd8], R144 ;  /* 0x000bd89001007387 */ /* 0x000fe80000100a00 */
[----:B------:R-:W2:Y:S04]  /*33370*/  LDL.LU.64 R78, [R1+0x6c0] ;  /* 0x0006c000014e7983 */ /* 0x000ea80000300a00 */
[----:B------:R-:W-:Y:S04]  /*33380*/  STL.64 [R1+0xbd0], R118 ;  /* 0x000bd07601007387 */ /* 0x000fe80000100a00 */
[----:B------:R-:W2:Y:S04]  /*33390*/  LDL.LU.64 R86, [R1+0x6b8] ;  /* 0x0006b80001567983 */ /* 0x000ea80000300a00 */
[----:B------:R-:W2:Y:S01]  /*333a0*/  LDL.LU.64 R84, [R1+0x6b0] ;  /* 0x0006b00001547983 */ /* 0x000ea20000300a00 */
[----:B---3--:R-:W-:-:S03]  /*333b0*/  IMAD.WIDE R166, R3, 0x4, R250 ;  /* 0x0000000403a67825 */ /* 0x008fc600078e02fa */
[----:B------:R-:W-:Y:S04]  /*333c0*/  STL.64 [R1+0xbc8], R94 ;  /* 0x000bc85e01007387 */ /* 0x000fe80000100a00 */
[----:B------:R-:W3:Y:S01]  /*333d0*/  LDL.LU.64 R248, [R1+0x6a0] ;  /* 0x0006a00001f87983 */ /* 0x000ee20000300a00 */
[----:B------:R-:W-:-:S03]  /*333e0*/  IMAD.WIDE R142, R3, 0x4, R116 ;  /* 0x00000004038e7825 */ /* 0x000fc600078e0274 */
[----:B------:R-:W3:Y:S01]  /*333f0*/  LDL.LU.64 R238, [R1+0x698] ;  /* 0x0006980001ee7983 */ /* 0x000ee20000300a00 */
[----:B------:R-:W-:-:S03]  /*33400*/  IMAD.WIDE R116, R3, 0x4, R80 ;  /* 0x0000000403747825 */ /* 0x000fc600078e0250 */
[----:B------:R-:W-:Y:S04]  /*33410*/  STL.64 [R1+0xbc0], R54 ;  /* 0x000bc03601007387 */ /* 0x000fe80000100a00 */
[----:B------:R-:W3:Y:S01]  /*33420*/  LDL.LU.64 R250, [R1+0x690] ;  /* 0x0006900001fa7983 */ /* 0x000ee20000300a00 */
[----:B------:R-:W-:-:S03]  /*33430*/  IMAD.WIDE R80, R3, 0x4, R52 ;  /* 0x0000000403507825 */ /* 0x000fc600078e0234 */
[----:B------:R-:W3:Y:S01]  /*33440*/  LDL.LU.64 R6, [R1+0x688] ;  /* 0x0006880001067983 */ /* 0x000ee20000300a00 */
[----:B------:R-:W-:-:S03]  /*33450*/  IMAD.WIDE R52, R3, 0x4, R26 ;  /* 0x0000000403347825 */ /* 0x000fc600078e021a */
[----:B------:R-:W-:Y:S01]  /*33460*/  STL.64 [R1+0xbb8], R28 ;  /* 0x000bb81c01007387 */ /* 0x000fe20000100a00 */
[----:B------:R-:W-:-:S03]  /*33470*/  IMAD.WIDE R26, R3, 0x4, R240 ;  /* 0x00000004031a7825 */ /* 0x000fc600078e02f0 */
[----:B------:R1:W-:Y:S01]  /*33480*/  STL.64 [R1+0xba0], R192 ;  /* 0x000ba0c001007387 */ /* 0x0003e20000100a00 */
[----:B------:R-:W-:-:S03]  /*33490*/  IMAD.WIDE R240, R3, 0x4, R90 ;  /* 0x0000000403f07825 */ /* 0x000fc600078e025a */
[----:B------:R-:W-:Y:S04]  /*334a0*/  STL.64 [R1+0xbb0], R242 ;  /* 0x000bb0f201007387 */ /* 0x000fe80000100a00 */
[----:B------:R-:W-:Y:S04]  /*334b0*/  STL.64 [R1+0xb98], R166 ;  /* 0x000b98a601007387 */ /* 0x000fe80000100a00 */
[----:B------:R-:W-:Y:S04]  /*334c0*/  STL.64 [R1+0xb90], R142 ;  /* 0x000b908e01007387 */ /* 0x000fe80000100a00 */
[----:B------:R-:W-:Y:S04]  /*334d0*/  STL.64 [R1+0xb88], R116 ;  /* 0x000b887401007387 */ /* 0x000fe80000100a00 */
[----:B------:R-:W3:Y:S01]  /*334e0*/  LDL.LU.64 R90, [R1+0x15f0] ;  /* 0x0015f000015a7983 */ /* 0x000ee20000300a00 */
[----:B----4-:R-:W-:-:S03]  /*334f0*/  IMAD.WIDE R190, R3, 0x4, R140 ;  /* 0x0000000403be7825 */ /* 0x010fc600078e028c */
[----:B------:R-:W-:Y:S04]  /*33500*/  STL.64 [R1+0xb80], R80 ;  /* 0x000b805001007387 */ /* 0x000fe80000100a00 */
[----:B------:R-:W-:Y:S04]  /*33510*/  STL.64 [R1+0xb78], R52 ;  /* 0x000b783401007387 */ /* 0x000fe80000100a00 */
[----:B------:R-:W-:Y:S04]  /*33520*/  STL.64 [R1+0xb70], R26 ;  /* 0x000b701a01007387 */ /* 0x000fe80000100a00 */
[----:B------:R4:W-:Y:S04]  /*33530*/  STL.64 [R1+0xb58], R190 ;  /* 0x000b58be01007387 */ /* 0x0009e80000100a00 */
[----:B------:R-:W-:Y:S01]  /*33540*/  STL.64 [R1+0xb60], R240 ;  /* 0x000b60f001007387 */ /* 0x000fe20000100a00 */
[----:B--2---:R-:W-:-:S04]  /*33550*/  IMAD.WIDE R88, R3, 0x4, R88 ;  /* 0x0000000403587825 */ /* 0x004fc800078e0258 */
[C---:B------:R-:W-:Y:S01]  /*33560*/  IMAD.WIDE R140, R3.reuse, 0x4, R78 ;  /* 0x00000004038c7825 */ /* 0x040fe200078e024e */
[----:B------:R2:W-:Y:S04]  /*33570*/  STL.64 [R1+0xb50], R88 ;  /* 0x000b505801007387 */ /* 0x0005e80000100a00 */
[----:B------:R1:W-:Y:S01]  /*33580*/  STL.64 [R1+0xb48], R140 ;  /* 0x000b488c01007387 */ /* 0x0003e20000100a00 */
[----:B------:R-:W-:-:S04]  /*33590*/  IMAD.WIDE R78, R3, 0x4, R84 ;  /* 0x00000004034e7825 */ /* 0x000fc800078e0254 */
[C---:B---3--:R-:W-:Y:S02]  /*335a0*/  IMAD.WIDE R84, R3.reuse, 0x4, R90 ;  /* 0x0000000403547825 */ /* 0x048fe400078e025a */
[----:B------:R-:W3:Y:S02]  /*335b0*/  LDL.LU.64 R90, [R1+0x15e8] ;  /* 0x0015e800015a7983 */ /* 0x000ee40000300a00 */
[----:B------:R-:W-:-:S04]  /*335c0*/  IMAD.WIDE R86, R3, 0x4, R86 ;  /* 0x0000000403567825 */ /* 0x000fc800078e0256 */
[C---:B------:R-:W-:Y:S01]  /*335d0*/  IMAD.WIDE R248, R3.reuse, 0x4, R248 ;  /* 0x0000000403f87825 */ /* 0x040fe200078e02f8 */
[----:B------:R1:W-:Y:S03]  /*335e0*/  STL.64 [R1+0xb40], R86 ;  /* 0x000b405601007387 */ /* 0x0003e60000100a00 */
[C---:B------:R-:W-:Y:S01]  /*335f0*/  IMAD.WIDE R238, R3.reuse, 0x4, R238 ;  /* 0x0000000403ee7825 */ /* 0x040fe200078e02ee */
[----:B------:R-:W-:Y:S03]  /*33600*/  STL.64 [R1+0xb30], R78 ;  /* 0x000b304e01007387 */ /* 0x000fe60000100a00 */
[C---:B------:R-:W-:Y:S01]  /*33610*/  IMAD.WIDE R230, R3.reuse, 0x4, R230 ;  /* 0x0000000403e67825 */ /* 0x040fe200078e02e6 */
[----:B------:R-:W-:Y:S03]  /*33620*/  STL.64 [R1+0xb28], R84 ;  /* 0x000b285401007387 */ /* 0x000fe60000100a00 */
[C---:B------:R-:W-:Y:S01]  /*33630*/  IMAD.WIDE R250, R2.reuse, 0x4, R250 ;  /* 0x0000000402fa7825 */ /* 0x040fe200078e02fa */
[----:B------:R-:W-:Y:S03]  /*33640*/  STL.64 [R1+0xb20], R248 ;  /* 0x000b20f801007387 */ /* 0x000fe60000100a00 */
[----:B------:R-:W-:Y:S01]  /*33650*/  IMAD.WIDE R6, R2, 0x4, R6 ;  /* 0x0000000402067825 */ /* 0x000fe200078e0206 */
[----:B------:R-:W-:Y:S04]  /*33660*/  STL.64 [R1+0xb10], R238 ;  /* 0x000b10ee01007387 */ /* 0x000fe80000100a00 */
[----:B------:R-:W-:Y:S04]  /*33670*/  STL.64 [R1+0xa40], R250 ;  /* 0x000a40fa01007387 */ /* 0x000fe80000100a00 */
[----:B------:R-:W-:Y:S04]  /*33680*/  STL.64 [R1+0xa38], R6 ;  /* 0x000a380601007387 */ /* 0x000fe80000100a00 */
[----:B---3--:R-:W-:Y:S04]  /*33690*/  LDGSTS.E [R91+0x30000], desc[UR16][R194.64], P1 ;  /* 0x30000000c25b7fae */ /* 0x008fe800089a1010 */
[----:B------:R-:W-:Y:S04]  /*336a0*/  LDGSTS.E [R91+0x30400], desc[UR16][R214.64], P1 ;  /* 0x30400000d65b7fae */ /* 0x000fe800089a1010 */
[----:B------:R-:W-:Y:S04]  /*336b0*/  LDGSTS.E [R91+0x30800], desc[UR16][R230.64], P1 ;  /* 0x30800000e65b7fae */ /* 0x000fe800089a1010 */
[----:B------:R-:W-:Y:S04]  /*336c0*/  LDGSTS.E [R91+0x30c00], desc[UR16][R210.64], P1 ;  /* 0x30c00000d25b7fae */ /* 0x000fe800089a1010 */
[----:B------:R-:W-:Y:S04]  /*336d0*/  LDGSTS.E [R91+0x31000], desc[UR16][R208.64], P1 ;  /* 0x31000000d05b7fae */ /* 0x000fe800089a1010 */
[----:B------:R-:W-:Y:S04]  /*336e0*/  LDGSTS.E [R91+0x31400], desc[UR16][R206.64], P1 ;  /* 0x31400000ce5b7fae */ /* 0x000fe800089a1010 */
[----:B------:R-:W3:Y:S04]  /*336f0*/  LDL.LU.64 R210, [R1+0x15e0] ;  /* 0x0015e00001d27983 */ /* 0x000ee80000300a00 */
[----:B------:R-:W2:Y:S04]  /*33700*/  LDL.LU.64 R208, [R1+0x15d8] ;  /* 0x0015d80001d07983 */ /* 0x000ea80000300a00 */
[----:B------:R-:W2:Y:S04]  /*33710*/  LDL.LU.64 R206, [R1+0x15d0] ;  /* 0x0015d00001ce7983 */ /* 0x000ea80000300a00 */
[----:B------:R-:W-:Y:S04]  /*33720*/  LDGSTS.E [R91+0x31800], desc[UR16][R204.64], P1 ;  /* 0x31800000cc5b7fae */ /* 0x000fe800089a1010 */
[----:B------:R-:W-:Y:S04]  /*33730*/  LDGSTS.E [R91+0x31c00], desc[UR16][R202.64], P1 ;  /* 0x31c00000ca5b7fae */ /* 0x000fe800089a1010 */
[----:B------:R-:W-:Y:S04]  /*33740*/  LDGSTS.E [R91+0x32000], desc[UR16][R196.64], P1 ;  /* 0x32000000c45b7fae */ /* 0x000fe800089a1010 */
[----:B------:R-:W2:Y:S04]  /*33750*/  LDL.LU.64 R204, [R1+0x15c8] ;  /* 0x0015c80001cc7983 */ /* 0x000ea80000300a00 */
[----:B------:R-:W2:Y:S04]  /*33760*/  LDL.LU.64 R202, [R1+0x15c0] ;  /* 0x0015c00001ca7983 */ /* 0x000ea80000300a00 */
[----:B------:R-:W2:Y:S01]  /*33770*/  LDL.LU.64 R196, [R1+0x15b8] ;  /* 0x0015b80001c47983 */ /* 0x000ea20000300a00 */
[----:B------:R-:W-:-:S03]  /*33780*/  IMAD.WIDE R216, R3, 0x4, R216 ;  /* 0x0000000403d87825 */ /* 0x000fc600078e02d8 */
[----:B------:R-:W-:Y:S01]  /*33790*/  LDGSTS.E [R91+0x32400], desc[UR16][R82.64], P1 ;  /* 0x32400000525b7fae */ /* 0x000fe200089a1010 */
[----:B------:R-:W-:-:S03]  /*337a0*/  IMAD.WIDE R232, R3, 0x4, R232 ;  /* 0x0000000403e87825 */ /* 0x000fc600078e02e8 */
[----:B------:R-:W-:Y:S04]  /*337b0*/  LDGSTS.E [R91+0x32800], desc[UR16][R92.64], P1 ;  /* 0x328000005c5b7fae */ /* 0x000fe800089a1010 */
[----:B------:R-:W-:Y:S04]  /*337c0*/  LDGSTS.E [R91+0x32c00], desc[UR16][R200.64], P1 ;  /* 0x32c00000c85b7fae */ /* 0x000fe800089a1010 */
[----:B------:R1:W-:Y:S04]  /*337d0*/  LDGSTS.E [R91+0x33000], desc[UR16][R4.64], P1 ;  /* 0x33000000045b7fae */ /* 0x0003e800089a1010 */
[----:B------:R-:W3:Y:S04]  /*337e0*/  LDL.LU.64 R82, [R1+0x15b0] ;  /* 0x0015b00001527983 */ /* 0x000ee80000300a00 */
[----:B------:R-:W-:Y:S04]  /*337f0*/  LDGSTS.E [R91+0x33400], desc[UR16][R244.64], P1 ;  /* 0x33400000f45b7fae */ /* 0x000fe800089a1010 */
[----:B------:R-:W3:Y:S01]  /*33800*/  LDL.LU.64 R92, [R1+0x15a8] ;  /* 0x0015a800015c7983 */ /* 0x000ee20000300a00 */
[C---:B------:R-:W-:Y:S01]  /*33810*/  IMAD.WIDE R218, R3.reuse, 0x4, R218 ;  /* 0x0000000403da7825 */ /* 0x040fe200078e02da */
[----:B-1----:R-:W1:Y:S02]  /*33820*/  LDC R5, c[0x0][0x3a0] ;  /* 0x0000e800ff057b82 */ /* 0x002e640000000800 */
[----:B------:R-:W-:Y:S04]  /*33830*/  LDGSTS.E [R91+0x33800], desc[UR16][R192.64], P1 ;  /* 0x33800000c05b7fae */ /* 0x000fe800089a1010 */
[----:B------:R-:W3:Y:S04]  /*33840*/  LDL.LU.64 R200, [R1+0x15a0] ;  /* 0x0015a00001c87983 */ /* 0x000ee80000300a00 */
[----:B------:R-:W-:Y:S04]  /*33850*/  LDGSTS.E [R91+0x33c00], desc[UR16][R190.64], P1 ;  /* 0x33c00000be5b7fae */ /* 0x000fe800089a1010 */
[----:B------:R-:W3:Y:S04]  /*33860*/  LDL.LU R4, [R1+0x159c] ;  /* 0x00159c0001047983 */ /* 0x000ee80000300800 */
[----:B------:R-:W3:Y:S04]  /*33870*/  LDL.LU R244, [R1+0x1598] ;  /* 0x0015980001f47983 */ /* 0x000ee80000300800 */
[----:B------:R-:W3:Y:S04]  /*33880*/  LDL.LU.64 R192, [R1+0x1590] ;  /* 0x0015900001c07983 */ /* 0x000ee80000300a00 */
[----:B----4-:R-:W4:Y:S04]  /*33890*/  LDL.LU.64 R190, [R1+0x1588] ;  /* 0x0015880001be7983 */ /* 0x010f280000300a00 */
[----:B--2---:R-:W-:Y:S04]  /*338a0*/  LDGSTS.E [R90+0x30080], desc[UR16][R196.64], P1 ;  /* 0x30080000c45a7fae */ /* 0x004fe800089a1010 */
[----:B------:R-:W-:Y:S04]  /*338b0*/  LDGSTS.E [R90+0x30480], desc[UR16][R216.64], P1 ;  /* 0x30480000d85a7fae */ /* 0x000fe800089a1010 */
[----:B------:R-:W-:Y:S04]  /*338c0*/  LDGSTS.E [R90+0x30880], desc[UR16][R232.64], P1 ;  /* 0x30880000e85a7fae */ /* 0x000fe800089a1010 */
        /* <DEDUP_REMOVED lines=26> */
[----:B------:R-:W-:-:S03]  /*33a70*/  IMAD.WIDE R234, R3, 0x4, R234 ;  /* 0x0000000403ea7825 */ /* 0x000fc600078e02ea */
[----:B--2---:R-:W-:Y:S04]  /*33a80*/  LDGSTS.E [R89+0x30100], desc[UR16][R202.64], P1 ;  /* 0x30100000ca597fae */ /* 0x004fe800089a1010 */
        /* <DEDUP_REMOVED lines=56> */
[----:B------:R-:W2:Y:S04]  /*33e10*/  LDL.LU.64 R86, [R1+0x1450] ;  /* 0x0014500001567983 */ /* 0x000ea80000300a00 */
[----:B------:R1:W-:Y:S04]  /*33e20*/  STL.64 [R1+0x1220], R88 ;  /* 0x0012205801007387 */ /* 0x0003e80000100a00 */
[----:B-1----:R-:W3:Y:S01]  /*33e30*/  LDL.LU.64 R88, [R1+0x528] ;  /* 0x0005280001587983 */ /* 0x002ee20000300a00 */
        /* <DEDUP_REMOVED lines=13> */
[----:B---3--:R-:W-:Y:S04]  /*33f10*/  LDGSTS.E [R87+0x32200], desc[UR16][R88.64], P1 ;  /* 0x3220000058577fae */ /* 0x008fe800089a1010 */
[----:B------:R-:W3:Y:S04]  /*33f20*/  LDL.LU.64 R108, [R1+0x1430] ;  /* 0x00143000016c7983 */ /* 0x000ee80000300a00 */
        /* <DEDUP_REMOVED lines=43> */
[----:B------:R1:W-:Y:S04]  /*341e0*/  LDGSTS.E [R86+0x33e80], desc[UR16][R84.64], P1 ;  /* 0x33e8000054567fae */ /* 0x0003e800089a1010 */
[----:B------:R-:W2:Y:S04]  /*341f0*/  LDL.LU.64 R52, [R1+0x1380] ;  /* 0x0013800001347983 */ /* 0x000ea80000300a00 */
[----:B------:R-:W2:Y:S01]  /*34200*/  LDL.LU.64 R84, [R1+0x1378] ;  /* 0x0013780001547983 */ /* 0x000ea20000300a00 */
[----:B------:R-:W-:-:S03]  /*34210*/  IMAD.WIDE R226, R3, 0x4, R226 ;  /* 0x0000000403e27825 */ /* 0x000fc600078e02e2 */
[----:B------:R1:W-:Y:S01]  /*34220*/  STL.64 [R1+0x1228], R86 ;  /* 0x0012285601007387 */ /* 0x0003e20000100a00 */
[----:B------:R-:W-:-:S03]  /*34230*/  IMAD.WIDE R212, R3, 0x4, R212 ;  /* 0x0000000403d47825 */ /* 0x000fc600078e02d4 */
[----:B--2---:R-:W-:Y:S04]  /*34240*/  LDGSTS.E [R85+0x30300], desc[UR16][R210.64], P1 ;  /* 0x30300000d2557fae */ /* 0x004fe800089a1010 */
        /* <DEDUP_REMOVED lines=29> */
[----:B------:R-:W1:Y:S04]  /*34420*/  LDL.LU.64 R248, [R1+0x680] ;  /* 0x0006800001f87983 */ /* 0x000e680000300a00 */
        /* <DEDUP_REMOVED lines=18> */
[----:B------:R-:W0:Y:S01]  /*34550*/  LDGDEPBAR ;  /* 0x00000000000079af */ /* 0x000e220000000000 */
[----:B------:R-:W-:Y:S06]  /*34560*/  BAR.SYNC.DEFER_BLOCKING 0x0 ;  /* 0x0000000000007b1d */ /* 0x000fec0000010000 */
        /* <DEDUP_REMOVED lines=9> */
[----:B------:R-:W4:Y:S04]  /*34600*/  LDL.LU.64 R240, [R1+0x660] ;  /* 0x0006600001f07983 */ /* 0x000f280000300a00 */
[----:B------:R-:W4:Y:S04]  /*34610*/  LDL.LU.64 R242, [R1+0x658] ;  /* 0x0006580001f27983 */ /* 0x000f280000300a00 */
[----:B------:R1:W-:Y:S04]  /*34620*/  STL.64 [R1+0x1230], R84 ;  /* 0x0012305401007387 */ /* 0x0003e80000100a00 */
[----:B------:R-:W-:Y:S01]  /*34630*/  @!PT LDS RZ, [RZ] ;  /* 0x00000000fffff984 */ /* 0x000fe20000000800 */
[----:B------:R-:W-:Y:S01]  /*34640*/  @!PT LDS RZ, [RZ] ;  /* 0x00000000fffff984 */ /* 0x000fe20000000800 */
[----:B------:R-:W-:Y:S01]  /*34650*/  @!PT LDS RZ, [RZ] ;  /* 0x00000000fffff984 */ /* 0x000fe20000000800 */
[----:B------:R-:W-:Y:S04]  /*34660*/  LDGSTS.E [R93+-0x40000], desc[UR16][R250.64], !P4 ;  /* 0xc0000000fa5d7fae */ /* 0x000fe8000e1a1010 */
[----:B------:R2:W-:Y:S04]  /*34670*/  LDGSTS.E [R0+-0x3fe00], desc[UR16][R6.64], !P4 ;  /* 0xc020000006007fae */ /* 0x0005e8000e1a1010 */
[----:B------:R-:W4:Y:S01]  /*34680*/  LDL.LU.64 R250, [R1+0x650] ;  /* 0x0006500001fa7983 */ /* 0x000f220000300a00 */
[----:B-1----:R-:W-:-:S03]  /*34690*/  IMAD.WIDE R86, R2, 0x4, R248 ;  /* 0x0000000402567825 */ /* 0x002fc600078e02f8 */
[----:B------:R-:W4:Y:S04]  /*346a0*/  LDL.LU.64 R248, [R1+0x648] ;  /* 0x0006480001f87983 */ /* 0x000f280000300a00 */
[----:B------:R4:W-:Y:S01]  /*346b0*/  STL.64 [R1+0xa30], R86 ;  /* 0x000a305601007387 */ /* 0x0009e20000100a00 */
[----:B--2---:R-:W-:-:S03]  /*346c0*/  IMAD.WIDE R6, R2, 0x4, R198 ;  /* 0x0000000402067825 */ /* 0x004fc600078e02c6 */
[----:B------:R-:W2:Y:S01]  /*346d0*/  LDL.LU.64 R198, [R1+0x640] ;  /* 0x0006400001c67983 */ /* 0x000ea20000300a00 */
[----:B------:R-:W-:Y:S01]  /*346e0*/  ISETP.GE.U32.AND P4, PT, R201, 0x7ffffc7e, PT ;  /* 0x7ffffc7ec900780c */ /* 0x000fe20003f86070 */
[C---:B------:R-:W-:Y:S01]  /*346f0*/  VIADD R93, R82.reuse, 0x100000 ;  /* 0x00100000525d7836 */ /* 0x040fe20000000000 */
[----:B------:R-:W-:Y:S01]  /*34700*/  IADD3 R201, PT, PT, R82, 0x100000, RZ ;  /* 0x0010000052c97810 */ /* 0x000fe20007ffe0ff */
[----:B------:R-:W-:-:S04]  /*34710*/  IMAD.WIDE R84, R2, 0x4, R246 ;  /* 0x0000000402547825 */ /* 0x000fc800078e02f6 */
[----:B------:R-:W-:Y:S01]  /*34720*/  VIADD R252, R252, 0xfffffcfc ;  /* 0xfffffcfcfcfc7836 */ /* 0x000fe20000000000 */
[----:B------:R1:W-:Y:S04]  /*34730*/  LDGSTS.E [R201+-0x3fc00], desc[UR16][R86.64], !P5 ;  /* 0xc040000056c97fae */ /* 0x0003e8000e9a1010 */
[----:B------:R-:W-:Y:S01]  /*34740*/  LDGSTS.E [R93+-0x3fa00], desc[UR16][R84.64], !P5 ;  /* 0xc0600000545d7fae */ /* 0x000fe2000e9a1010 */
[----:B------:R-:W-:Y:S02]  /*34750*/  ISETP.GE.U32.AND P5, PT, R252, 0x7ffffc7d, PT ;  /* 0x7ffffc7dfc00780c */ /* 0x000fe40003fa6070 */
[----:B------:R-:W-:Y:S01]  /*34760*/  IADD3 R0, PT, PT, R82, 0x100000, RZ ;  /* 0x0010000052007810 */ /* 0x000fe20007ffe0ff */
[----:B-1----:R-:W-:Y:S01]  /*34770*/  VIADD R201, R244, 0xfffffcfb ;  /* 0xfffffcfbf4c97836 */ /* 0x002fe20000000000 */
[----:B------:R-:W-:Y:S04]  /*34780*/  STL.64 [R1+0x10c0], R84 ;  /* 0x0010c05401007387 */ /* 0x000fe80000100a00 */
[----:B------:R-:W-:Y:S01]  /*34790*/  ISETP.GE.U32.AND P1, PT, R201, 0x7ffffc7c, PT ;  /* 0x7ffffc7cc900780c */ /* 0x000fe20003f26070 */
[----:B------:R1:W-:Y:S01]  /*347a0*/  STL.64 [R1+0xa20], R6 ;  /* 0x000a200601007387 */ /* 0x0003e20000100a00 */
[----:B------:R-:W-:-:S03]  /*347b0*/  VIADD R201, R82, 0x100000 ;  /* 0x0010000052c97836 */ /* 0x000fc60000000000 */
[----:B------:R-:W2:Y:S04]  /*347c0*/  LDL.LU.64 R244, [R1+0x638] ;  /* 0x0006380001f47983 */ /* 0x000ea80000300a00 */
[----:B------:R-:W2:Y:S04]  /*347d0*/  LDL.LU.64 R246, [R1+0x630] ;  /* 0x0006300001f67983 */ /* 0x000ea80000300a00 */
[----:B------:R1:W-:Y:S01]  /*347e0*/  LDGSTS.E [R0+-0x3f800], desc[UR16][R6.64], !P4 ;  /* 0xc080000006007fae */ /* 0x0003e2000e1a1010 */
[----:B---3--:R-:W-:-:S04]  /*347f0*/  IMAD.WIDE R238, R2, 0x4, R238 ;  /* 0x0000000402ee7825 */ /* 0x008fc800078e02ee */
[----:B----4-:R-:W-:Y:S01]  /*34800*/  IMAD.WIDE R86, R2, 0x4, R240 ;  /* 0x0000000402567825 */ /* 0x010fe200078e02f0 */
[----:B------:R-:W-:Y:S01]  /*34810*/  STL.64 [R1+0x10b8], R238 ;  /* 0x0010b8ee01007387 */ /* 0x000fe20000100a00 */
[----:B------:R-:W-:Y:S01]  /*34820*/  IADD3 R252, PT, PT, R4, -0x306, RZ ;  /* 0xfffffcfa04fc7810 */ /* 0x000fe20007ffe0ff */
[----:B-1----:R-:W1:Y:S01]  /*34830*/  LDC R6, c[0x0][0x3a0] ;  /* 0x0000e800ff067b82 */ /* 0x002e620000000800 */
[C---:B------:R-:W-:Y:S01]  /*34840*/  IMAD.WIDE R84, R2.reuse, 0x4, R242 ;  /* 0x0000000402547825 */ /* 0x040fe200078e02f2 */
[----:B------:R-:W-:Y:S04]  /*34850*/  LDGSTS.E [R201+-0x3f600], desc[UR16][R238.64], !P4 ;  /* 0xc0a00000eec97fae */ /* 0x000fe8000e1a1010 */
[----:B------:R3:W-:Y:S02]  /*34860*/  STL.64 [R1+0xa10], R86 ;  /* 0x000a105601007387 */ /* 0x0007e40000100a00 */
[----:B------:R-:W4:Y:S02]  /*34870*/  LDC R4, c[0x0][0x3a0] ;  /* 0x0000e800ff047b82 */ /* 0x000f240000000800 */
[----:B------:R3:W-:Y:S04]  /*34880*/  LDGSTS.E [R93+-0x3f400], desc[UR16][R86.64], !P5 ;  /* 0xc0c00000565d7fae */ /* 0x0007e8000e9a1010 */
[----:B------:R2:W-:Y:S02]  /*34890*/  STL.64 [R1+0x10b0], R84 ;  /* 0x0010b05401007387 */ /* 0x0005e40000100a00 */
[----:B------:R-:W1:Y:S02]  /*348a0*/  LDC R7, c[0x0][0x3a0] ;  /* 0x0000e800ff077b82 */ /* 0x000e640000000800 */
[----:B------:R2:W-:Y:S01]  /*348b0*/  LDGSTS.E [R0+-0x3f200], desc[UR16][R84.64], !P5 ;  /* 0xc0e0000054007fae */ /* 0x0005e2000e9a1010 */
[----:B---3--:R-:W-:-:S03]  /*348c0*/  IMAD.WIDE R86, R2, 0x4, R250 ;  /* 0x0000000402567825 */ /* 0x008fc600078e02fa */
[----:B------:R-:W3:Y:S04]  /*348d0*/  LDL.LU.64 R250, [R1+0x628] ;  /* 0x0006280001fa7983 */ /* 0x000ee80000300a00 */
[----:B------:R1:W-:Y:S01]  /*348e0*/  STL.64 [R1+0xa08], R86 ;  /* 0x000a085601007387 */ /* 0x0003e20000100a00 */
[----:B------:R-:W-:Y:S01]  /*348f0*/  ISETP.GE.U32.AND P6, PT, R252, 0x7ffffc7b, PT ;  /* 0x7ffffc7bfc00780c */ /* 0x000fe20003fc6070 */
[C---:B------:R-:W-:Y:S02]  /*34900*/  IMAD.WIDE R238, R2.reuse, 0x4, R248 ;  /* 0x0000000402ee7825 */ /* 0x040fe400078e02f8 */
[----:B------:R-:W-:Y:S04]  /*34910*/  LDGSTS.E [R201+-0x3f000], desc[UR16][R86.64], !P1 ;  /* 0xc100000056c97fae */ /* 0x000fe8000c9a1010 */
[----:B------:R-:W4:Y:S04]  /*34920*/  LDL.LU.64 R248, [R1+0x620] ;  /* 0x0006200001f87983 */ /* 0x000f280000300a00 */
[----:B------:R1:W-:Y:S01]  /*34930*/  STL.64 [R1+0x10a8], R238 ;  /* 0x0010a8ee01007387 */ /* 0x0003e20000100a00 */
[----:B--2---:R-:W-:Y:S01]  /*34940*/  IMAD.WIDE R84, R2, 0x4, R198 ;  /* 0x0000000402547825 */ /* 0x004fe200078e02c6 */
[----:B------:R-:W-:-:S02]  /*34950*/  IADD3 R252, PT, PT, R5, -0x307, RZ ;  /* 0xfffffcf905fc7810 */ /* 0x000fc40007ffe0ff */
[----:B------:R-:W2:Y:S01]  /*34960*/  LDL.LU.64 R198, [R1+0x618] ;  /* 0x0006180001c67983 */ /* 0x000ea20000300a00 */
[----:B------:R-:W2:Y:S03]  /*34970*/  LDC R5, c[0x0][0x3a0] ;  /* 0x0000e800ff057b82 */ /* 0x000ea60000000800 */
[----:B-1----:R-:W2:Y:S01]  /*34980*/  LDL.LU.64 R86, [R1+0x610] ;  /* 0x0006100001567983 */ /* 0x002ea20000300a00 */
[----:B------:R-:W-:-:S03]  /*34990*/  ISETP.GE.U32.AND P4, PT, R252, 0x7ffffc7a, PT ;  /* 0x7ffffc7afc00780c */ /* 0x000fc60003f86070 */
[----:B------:R1:W-:Y:S04]  /*349a0*/  LDGSTS.E [R93+-0x3ee00], desc[UR16][R238.64], !P1 ;  /* 0xc1200000ee5d7fae */ /* 0x0003e8000c9a1010 */
[----:B------:R1:W-:Y:S04]  /*349b0*/  STL.64 [R1+0x9f8], R84 ;  /* 0x0009f85401007387 */ /* 0x0003e80000100a00 */
[----:B------:R1:W-:Y:S01]  /*349c0*/  LDGSTS.E [R0+-0x3ec00], desc[UR16][R84.64], !P6 ;  /* 0xc140000054007fae */ /* 0x0003e2000f1a1010 */
[----:B------:R-:W-:-:S04]  /*349d0*/  IMAD.WIDE R240, R2, 0x4, R244 ;  /* 0x0000000402f07825 */ /* 0x000fc800078e02f4 */
[----:B---3--:R-:W-:-:S04]  /*349e0*/  IMAD.WIDE R250, R2, 0x4, R250 ;  /* 0x0000000402fa7825 */ /* 0x008fc800078e02fa */
[----:B-1----:R-:W-:Y:S01]  /*349f0*/  IMAD.WIDE R238, R2, 0x4, R246 ;  /* 0x0000000402ee7825 */ /* 0x002fe200078e02f6 */
[----:B------:R-:W-:Y:S01]  /*34a00*/  STL.64 [R1+0x1090], R240 ;  /* 0x001090f001007387 */ /* 0x000fe20000100a00 */
[----:B----4-:R-:W-:Y:S01]  /*34a10*/  IADD3 R201, PT, PT, R4, -0x309, RZ ;  /* 0xfffffcf704c97810 */ /* 0x010fe20007ffe0ff */
[----:B------:R-:W1:Y:S02]  /*34a20*/  LDC R84, c[0x0][0x3a0] ;  /* 0x0000e800ff547b82 */ /* 0x000e640000000800 */
[----:B------:R-:W-:Y:S04]  /*34a30*/  LDGSTS.E [R93+-0x3ea00], desc[UR16][R240.64], !P6 ;  /* 0xc1600000f05d7fae */ /* 0x000fe8000f1a1010 */
[----:B------:R3:W-:Y:S01]  /*34a40*/  STL.64 [R1+0x9f0], R238 ;  /* 0x0009f0ee01007387 */ /* 0x0007e20000100a00 */
[----:B--2---:R-:W-:-:S03]  /*34a50*/  IMAD.WIDE R242, R2, 0x4, R198 ;  /* 0x0000000402f27825 */ /* 0x004fc600078e02c6 */
[----:B------:R-:W-:Y:S01]  /*34a60*/  LDGSTS.E [R0+-0x3e800], desc[UR16][R238.64], !P4 ;  /* 0xc1800000ee007fae */ /* 0x000fe2000e1a1010 */
[----:B------:R-:W2:Y:S01]  /*34a70*/  LDC R4, c[0x0][0x3a0] ;  /* 0x0000e800ff047b82 */ /* 0x000ea20000000800 */
[----:B------:R-:W-:Y:S02]  /*34a80*/  IMAD.WIDE R244, R2, 0x4, R248 ;  /* 0x0000000402f47825 */ /* 0x000fe400078e02f8 */
[----:B---3--:R-:W3:Y:S04]  /*34a90*/  LDL.LU.64 R238, [R1+0x608] ;  /* 0x0006080001ee7983 */ /* 0x008ee80000300a00 */
[----:B------:R-:W4:Y:S04]  /*34aa0*/  LDL.LU.64 R240, [R1+0x600] ;  /* 0x0006000001f07983 */ /* 0x000f280000300a00 */
[----:B------:R-:W2:Y:S04]  /*34ab0*/  LDL.LU.64 R246, [R1+0x5f8] ;  /* 0x0005f80001f67983 */ /* 0x000ea80000300a00 */
[----:B------:R-:W2:Y:S04]  /*34ac0*/  LDL.LU.64 R248, [R1+0x5f0] ;  /* 0x0005f00001f87983 */ /* 0x000ea80000300a00 */
[----:B------:R-:W-:Y:S04]  /*34ad0*/  STL.64 [R1+0x1070], R250 ;  /* 0x001070fa01007387 */ /* 0x000fe80000100a00 */
[----:B------:R-:W4:Y:S01]  /*34ae0*/  LDL.LU.64 R198, [R1+0x5e8] ;  /* 0x0005e80001c67983 */ /* 0x000f220000300a00 */
[----:B------:R-:W-:Y:S01]  /*34af0*/  VIADD R252, R6, 0xfffffcf8 ;  /* 0xfffffcf806fc7836 */ /* 0x000fe20000000000 */
[----:B------:R-:W-:Y:S01]  /*34b00*/  ISETP.GE.U32.AND P1, PT, R201, 0x7ffffc78, PT ;  /* 0x7ffffc78c900780c */ /* 0x000fe20003f26070 */
[----:B------:R-:W-:Y:S01]  /*34b10*/  IMAD.WIDE R86, R2, 0x4, R86 ;  /* 0x0000000402567825 */ /* 0x000fe200078e0256 */
[----:B------:R-:W-:Y:S01]  /*34b20*/  STL.64 [R1+0x9e8], R244 ;  /* 0x0009e8f401007387 */ /* 0x000fe20000100a00 */
[----:B------:R-:W-:Y:S01]  /*34b30*/  IADD3 R7, PT, PT, R7, -0x30b, RZ ;  /* 0xfffffcf507077810 */ /* 0x000fe20007ffe0ff */
[----:B------:R-:W1:Y:S01]  /*34b40*/  LDC R6, c[0x0][0x3a0] ;  /* 0x0000e800ff067b82 */ /* 0x000e620000000800 */
[----:B------:R-:W-:Y:S01]  /*34b50*/  ISETP.GE.U32.AND P5, PT, R252, 0x7ffffc79, PT ;  /* 0x7ffffc79fc00780c */ /* 0x000fe20003fa6070 */
[C---:B------:R-:W-:Y:S01]  /*34b60*/  VIADD R252, R82.reuse, 0x100000 ;  /* 0x0010000052fc7836 */ /* 0x040fe20000000000 */
[----:B------:R-:W-:Y:S01]  /*34b70*/  IADD3 R201, PT, PT, R82, 0x100000, RZ ;  /* 0x0010000052c97810 */ /* 0x000fe20007ffe0ff */
[----:B------:R1:W-:Y:S04]  /*34b80*/  STL.64 [R1+0x1060], R242 ;  /* 0x001060f201007387 */ /* 0x0003e80000100a00 */
[----:B------:R1:W-:Y:S04]  /*34b90*/  LDGSTS.E [R252+-0x3e600], desc[UR16][R250.64], !P4 ;  /* 0xc1a00000fafc7fae */ /* 0x0003e8000e1a1010 */
[----:B------:R4:W-:Y:S04]  /*34ba0*/  STL.64 [R1+0x9e0], R86 ;  /* 0x0009e05601007387 */ /* 0x0009e80000100a00 */
[----:B------:R-:W-:Y:S04]  /*34bb0*/  LDGSTS.E [R201+-0x3e400], desc[UR16][R244.64], !P5 ;  /* 0xc1c00000f4c97fae */ /* 0x000fe8000e9a1010 */
[----:B------:R-:W-:Y:S01]  /*34bc0*/  LDGSTS.E [R93+-0x3e200], desc[UR16][R242.64], !P5 ;  /* 0xc1e00000f25d7fae */ /* 0x000fe2000e9a1010 */
[----:B-1----:R-:W-:-:S02]  /*34bd0*/  VIADD R252, R5, 0xfffffcf6 ;  /* 0xfffffcf605fc7836 */ /* 0x002fc40000000000 */
[----:B---3--:R-:W-:Y:S01]  /*34be0*/  IMAD.WIDE R238, R2, 0x4, R238 ;  /* 0x0000000402ee7825 */ /* 0x008fe200078e02ee */
[----:B------:R-:W3:Y:S02]  /*34bf0*/  LDL.LU.64 R242, [R1+0x5e0] ;  /* 0x0005e00001f27983 */ /* 0x000ee40000300a00 */
[----:B------:R-:W-:Y:S01]  /*34c00*/  ISETP.GE.U32.AND P5, PT, R252, 0x7ffffc77, PT ;  /* 0x7ffffc77fc00780c */ /* 0x000fe20003fa6070 */
[----:B------:R-:W1:Y:S01]  /*34c10*/  LDC R5, c[0x0][0x3a0] ;  /* 0x0000e800ff057b82 */ /* 0x000e620000000800 */
[----:B------:R-:W3:Y:S04]  /*34c20*/  LDL.LU.64 R244, [R1+0x5d8] ;  /* 0x0005d80001f47983 */ /* 0x000ee80000300a00 */
[----:B------:R-:W3:Y:S01]  /*34c30*/  LDL.LU.64 R250, [R1+0x5d0] ;  /* 0x0005d00001fa7983 */ /* 0x000ee20000300a00 */
[----:B------:R-:W-:-:S03]  /*34c40*/  VIADD R252, R84, 0xfffffcf4 ;  /* 0xfffffcf454fc7836 */ /* 0x000fc60000000000 */
[----:B------:R4:W-:Y:S01]  /*34c50*/  LDGSTS.E [R0+-0x3e000], desc[UR16][R86.64], !P1 ;  /* 0xc200000056007fae */ /* 0x0009e2000c9a1010 */
[----:B--2---:R-:W-:-:S03]  /*34c60*/  IMAD.WIDE R84, R2, 0x4, R246 ;  /* 0x0000000402547825 */ /* 0x004fc600078e02f6 */
[----:B------:R2:W-:Y:S04]  /*34c70*/  STL.64 [R1+0x1048], R238 ;  /* 0x001048ee01007387 */ /* 0x0005e80000100a00 */
[----:B------:R2:W-:Y:S01]  /*34c80*/  LDGSTS.E [R201+-0x3de00], desc[UR16][R238.64], !P1 ;  /* 0xc2200000eec97fae */ /* 0x0005e2000c9a1010 */
[----:B----4-:R-:W-:-:S05]  /*34c90*/  IMAD.WIDE R86, R2, 0x4, R240 ;  /* 0x0000000402567825 */ /* 0x010fca00078e02f0 */
[----:B------:R4:W-:Y:S01]  /*34ca0*/  STL.64 [R1+0x9d0], R86 ;  /* 0x0009d05601007387 */ /* 0x0009e20000100a00 */
[----:B--2---:R-:W-:-:S03]  /*34cb0*/  IMAD.WIDE R238, R2, 0x4, R248 ;  /* 0x0000000402ee7825 */ /* 0x004fc600078e02f8 */
[----:B------:R4:W-:Y:S04]  /*34cc0*/  LDGSTS.E [R93+-0x3dc00], desc[UR16][R86.64], !P5 ;  /* 0xc2400000565d7fae */ /* 0x0009e8000e9a1010 */
[----:B------:R3:W-:Y:S04]  /*34cd0*/  STL.64 [R1+0x1040], R84 ;  /* 0x0010405401007387 */ /* 0x0007e80000100a00 */
[----:B------:R-:W2:Y:S01]  /*34ce0*/  LDL.LU.64 R240, [R1+0x5c8] ;  /* 0x0005c80001f07983 */ /* 0x000ea20000300a00 */
[----:B----4-:R-:W-:Y:S01]  /*34cf0*/  IMAD.WIDE R86, R2, 0x4, R198 ;  /* 0x0000000402567825 */ /* 0x010fe200078e02c6 */
[----:B------:R-:W-:-:S02]  /*34d00*/  ISETP.GE.U32.AND P4, PT, R7, 0x7ffffc76, PT ;  /* 0x7ffffc760700780c */ /* 0x000fc40003f86070 */
[----:B------:R-:W4:Y:S01]  /*34d10*/  LDL.LU.64 R198, [R1+0x5c0] ;  /* 0x0005c00001c67983 */ /* 0x000f220000300a00 */
[----:B------:R-:W-:Y:S01]  /*34d20*/  ISETP.GE.U32.AND P6, PT, R252, 0x7ffffc75, PT ;  /* 0x7ffffc75fc00780c */ /* 0x000fe20003fc6070 */
[----:B------:R-:W2:Y:S02]  /*34d30*/  LDC R7, c[0x0][0x3a0] ;  /* 0x0000e800ff077b82 */ /* 0x000ea40000000800 */
[----:B------:R-:W-:Y:S04]  /*34d40*/  STL.64 [R1+0x9c8], R238 ;  /* 0x0009c8ee01007387 */ /* 0x000fe80000100a00 */
[----:B------:R-:W4:Y:S04]  /*34d50*/  LDL.LU.64 R246, [R1+0x5b8] ;  /* 0x0005b80001f67983 */ /* 0x000f280000300a00 */
[----:B------:R-:W4:Y:S04]  /*34d60*/  LDL.LU.64 R248, [R1+0x5b0] ;  /* 0x0005b00001f87983 */ /* 0x000f280000300a00 */
[----:B------:R-:W-:Y:S01]  /*34d70*/  LDGSTS.E [R0+-0x3da00], desc[UR16][R84.64], !P5 ;  /* 0xc260000054007fae */ /* 0x000fe2000e9a1010 */
[----:B------:R-:W-:-:S02]  /*34d80*/  IADD3 R252, PT, PT, R4, -0x30d, RZ ;  /* 0xfffffcf304fc7810 */ /* 0x000fc40007ffe0ff */
[----:B------:R-:W2:Y:S01]  /*34d90*/  LDC R4, c[0x0][0x3a0] ;  /* 0x0000e800ff047b82 */ /* 0x000ea20000000800 */
[----:B------:R1:W-:Y:S04]  /*34da0*/  LDGSTS.E [R201+-0x3d800], desc[UR16][R238.64], !P4 ;  /* 0xc2800000eec97fae */ /* 0x0003e8000e1a1010 */
[----:B------:R3:W-:Y:S04]  /*34db0*/  STL.64 [R1+0x1038], R86 ;  /* 0x0010385601007387 */ /* 0x0007e80000100a00 */
[----:B------:R3:W-:Y:S01]  /*34dc0*/  LDGSTS.E [R93+-0x3d600], desc[UR16][R86.64], !P4 ;  /* 0xc2a00000565d7fae */ /* 0x0007e2000e1a1010 */
[----:B------:R-:W-:Y:S01]  /*34dd0*/  ISETP.GE.U32.AND P1, PT, R252, 0x7ffffc74, PT ;  /* 0x7ffffc74fc00780c */ /* 0x000fe20003f26070 */
[----:B------:R-:W-:Y:S01]  /*34de0*/  VIADD R252, R6, 0xfffffcf2 ;  /* 0xfffffcf206fc7836 */ /* 0x000fe20000000000 */
[----:B-1----:R-:W-:Y:S01]  /*34df0*/  IADD3 R201, PT, PT, R5, -0x30f, RZ ;  /* 0xfffffcf105c97810 */ /* 0x002fe20007ffe0ff */
[----:B------:R-:W1:Y:S03]  /*34e00*/  LDC R6, c[0x0][0x3a0] ;  /* 0x0000e800ff067b82 */ /* 0x000e660000000800 */
[----:B------:R-:W-:Y:S01]  /*34e10*/  ISETP.GE.U32.AND P5, PT, R252, 0x7ffffc73, PT ;  /* 0x7ffffc73fc00780c */ /* 0x000fe20003fa6070 */
[----:B------:R-:W-:Y:S01]  /*34e20*/  VIADD R252, R82, 0x100000 ;  /* 0x0010000052fc7836 */ /* 0x000fe20000000000 */
[----:B------:R-:W-:-:S02]  /*34e30*/  ISETP.GE.U32.AND P4, PT, R201, 0x7ffffc72, PT ;  /* 0x7ffffc72c900780c */ /* 0x000fc40003f86070 */
[----:B------:R-:W-:Y:S01]  /*34e40*/  IADD3 R201, PT, PT, R82, 0x100000, RZ ;  /* 0x0010000052c97810 */ /* 0x000fe20007ffe0ff */
[----:B------:R-:W1:Y:S01]  /*34e50*/  LDC R5, c[0x0][0x3a0] ;  /* 0x0000e800ff057b82 */ /* 0x000e620000000800 */
[----:B---3--:R-:W-:-:S04]  /*34e60*/  IMAD.WIDE R84, R2, 0x4, R242 ;  /* 0x0000000402547825 */ /* 0x008fc800078e02f2 */
[C---:B------:R-:W-:Y:S01]  /*34e70*/  IMAD.WIDE R86, R2.reuse, 0x4, R244 ;  /* 0x0000000402567825 */ /* 0x040fe200078e02f4 */
[----:B------:R3:W-:Y:S04]  /*34e80*/  STL.64 [R1+0x9b8], R84 ;  /* 0x0009b85401007387 */ /* 0x0007e80000100a00 */
[----:B------:R3:W-:Y:S04]  /*34e90*/  LDGSTS.E [R0+-0x3d400], desc[UR16][R84.64], !P6 ;  /* 0xc2c0000054007fae */ /* 0x0007e8000f1a1010 */
[----:B------:R1:W-:Y:S04]  /*34ea0*/  STL.64 [R1+0x1030], R86 ;  /* 0x0010305601007387 */ /* 0x0003e80000100a00 */
[----:B------:R1:W-:Y:S01]  /*34eb0*/  LDGSTS.E [R93+-0x3d200], desc[UR16][R86.64], !P6 ;  /* 0xc2e00000565d7fae */ /* 0x0003e2000f1a1010 */
[----:B---3--:R-:W-:-:S05]  /*34ec0*/  IMAD.WIDE R84, R2, 0x4, R250 ;  /* 0x0000000402547825 */ /* 0x008fca00078e02fa */
[----:B------:R3:W-:Y:S04]  /*34ed0*/  STL.64 [R1+0x9b0], R84 ;  /* 0x0009b05401007387 */ /* 0x0007e80000100a00 */
[----:B------:R-:W3:Y:S04]  /*34ee0*/  LDL.LU.64 R250, [R1+0x5a8] ;  /* 0x0005a80001fa7983 */ /* 0x000ee80000300a00 */
[----:B------:R-:W3:Y:S04]  /*34ef0*/  LDL.LU.64 R244, [R1+0x5a0] ;  /* 0x0005a00001f47983 */ /* 0x000ee80000300a00 */
[----:B------:R-:W3:Y:S01]  /*34f00*/  LDL.LU.64 R242, [R1+0x598] ;  /* 0x0005980001f27983 */ /* 0x000ee20000300a00 */
[----:B--2---:R-:W-:-:S03]  /*34f10*/  IMAD.WIDE R238, R2, 0x4, R240 ;  /* 0x0000000402ee7825 */ /* 0x004fc600078e02f0 */
[----:B------:R3:W-:Y:S01]  /*34f20*/  LDGSTS.E [R0+-0x3d000], desc[UR16][R84.64], !P1 ;  /* 0xc300000054007fae */ /* 0x0007e2000c9a1010 */
[----:B----4-:R-:W-:-:S03]  /*34f30*/  IMAD.WIDE R198, R2, 0x4, R198 ;  /* 0x0000000402c67825 */ /* 0x010fc600078e02c6 */
[----:B------:R-:W-:Y:S04]  /*34f40*/  STL.64 [R1+0x1028], R238 ;  /* 0x001028ee01007387 */ /* 0x000fe80000100a00 */
[----:B------:R2:W-:Y:S01]  /*34f50*/  LDGSTS.E [R252+-0x3ce00], desc[UR16][R238.64], !P1 ;  /* 0xc3200000eefc7fae */ /* 0x0005e2000c9a1010 */
[----:B-1----:R-:W-:-:S03]  /*34f60*/  IMAD.WIDE R86, R2, 0x4, R246 ;  /* 0x0000000402567825 */ /* 0x002fc600078e02f6 */
[----:B------:R-:W-:Y:S01]  /*34f70*/  LDGSTS.E [R201+-0x3cc00], desc[UR16][R198.64], !P5 ;  /* 0xc3400000c6c97fae */ /* 0x000fe2000e9a1010 */
[----:B---3--:R-:W-:-:S03]  /*34f80*/  IMAD.WIDE R84, R2, 0x4, R248 ;  /* 0x0000000402547825 */ /* 0x008fc600078e02f8 */
[----:B------:R1:W-:Y:S04]  /*34f90*/  LDGSTS.E [R93+-0x3ca00], desc[UR16][R86.64], !P5 ;  /* 0xc3600000565d7fae */ /* 0x0003e8000e9a1010 */
[----:B------:R-:W3:Y:S04]  /*34fa0*/  LDL.LU.64 R248, [R1+0x590] ;  /* 0x0005900001f87983 */ /* 0x000ee80000300a00 */
[----:B------:R4:W-:Y:S04]  /*34fb0*/  STL.64 [R1+0x9a0], R198 ;  /* 0x0009a0c601007387 */ /* 0x0009e80000100a00 */
[----:B------:R1:W-:Y:S04]  /*34fc0*/  STL.64 [R1+0x1010], R86 ;  /* 0x0010105601007387 */ /* 0x0003e80000100a00 */
[----:B------:R1:W-:Y:S04]  /*34fd0*/  STL.64 [R1+0x998], R84 ;  /* 0x0009985401007387 */ /* 0x0003e80000100a00 */
[----:B------:R-:W3:Y:S04]  /*34fe0*/  LDL.LU.64 R246, [R1+0x580] ;  /* 0x0005800001f67983 */ /* 0x000ee80000300a00 */
[----:B----4-:R-:W4:Y:S01]  /*34ff0*/  LDL.LU.64 R198, [R1+0x578] ;  /* 0x0005780001c67983 */ /* 0x010f220000300a00 */
[----:B--2---:R-:W-:Y:S01]  /*35000*/  VIADD R252, R4, 0xfffffcf0 ;  /* 0xfffffcf004fc7836 */ /* 0x004fe20000000000 */
[----:B-1----:R-:W1:Y:S02]  /*35010*/  LDC R86, c[0x0][0x3a0] ;  /* 0x0000e800ff567b82 */ /* 0x002e640000000800 */
[----:B------:R2:W-:Y:S02]  /*35020*/  LDGSTS.E [R0+-0x3c800], desc[UR16][R84.64], !P4 ;  /* 0xc380000054007fae */ /* 0x0005e4000e1a1010 */
[----:B------:R-:W-:-:S02]  /*35030*/  ISETP.GE.U32.AND P1, PT, R252, 0x7ffffc71, PT ;  /* 0x7ffffc71fc00780c */ /* 0x000fc40003f26070 */
[----:B------:R-:W4:Y:S01]  /*35040*/  LDL.LU.64 R238, [R1+0x570] ;  /* 0x0005700001ee7983 */ /* 0x000f220000300a00 */
[----:B------:R-:W-:Y:S01]  /*35050*/  IADD3 R252, PT, PT, R7, -0x311, RZ ;  /* 0xfffffcef07fc7810 */ /* 0x000fe20007ffe0ff */
[----:B------:R-:W1:Y:S03]  /*35060*/  LDC R4, c[0x0][0x3a0] ;  /* 0x0000e800ff047b82 */ /* 0x000e660000000800 */
[----:B------:R-:W-:Y:S01]  /*35070*/  ISETP.GE.U32.AND P5, PT, R252, 0x7ffffc70, PT ;  /* 0x7ffffc70fc00780c */ /* 0x000fe20003fa6070 */
[----:B------:R-:W-:-:S04]  /*35080*/  VIADD R252, R5, 0xfffffcee ;  /* 0xfffffcee05fc7836 */ /* 0x000fc80000000000 */
[----:B------:R-:W1:Y:S01]  /*35090*/  LDC R5, c[0x0][0x3a0] ;  /* 0x0000e800ff057b82 */ /* 0x000e620000000800 */
[----:B------:R-:W-:-:S04]  /*350a0*/  IMAD.WIDE R250, R2, 0x4, R250 ;  /* 0x0000000402fa7825 */ /* 0x000fc800078e02fa */
[C---:B------:R-:W-:Y:S01]  /*350b0*/  IMAD.WIDE R244, R2.reuse, 0x4, R244 ;  /* 0x0000000402f47825 */ /* 0x040fe200078e02f4 */
[----:B------:R1:W-:Y:S03]  /*350c0*/  STL.64 [R1+0x1000], R250 ;  /* 0x001000fa01007387 */ /* 0x0003e60000100a00 */
[----:B--2---:R-:W-:Y:S01]  /*350d0*/  IMAD.WIDE R84, R2, 0x4, R242 ;  /* 0x0000000402547825 */ /* 0x004fe200078e02f2 */
[----:B------:R-:W2:Y:S04]  /*350e0*/  LDL.LU.64 R240, [R1+0x568] ;  /* 0x0005680001f07983 */ /* 0x000ea80000300a00 */
[----:B------:R3:W-:Y:S04]  /*350f0*/  STL.64 [R1+0x988], R244 ;  /* 0x000988f401007387 */ /* 0x0007e80000100a00 */
[----:B------:R1:W-:Y:S04]  /*35100*/  STL.64 [R1+0xfe0], R84 ;  /* 0x000fe05401007387 */ /* 0x0003e80000100a00 */
[----:B------:R-:W2:Y:S04]  /*35110*/  LDL.LU.64 R242, [R1+0x560] ;  /* 0x0005600001f27983 */ /* 0x000ea80000300a00 */
[----:B------:R-:W-:Y:S04]  /*35120*/  LDGSTS.E [R201+-0x3c600], desc[UR16][R250.64], !P4 ;  /* 0xc3a00000fac97fae */ /* 0x000fe8000e1a1010 */
[----:B------:R3:W-:Y:S01]  /*35130*/  LDGSTS.E [R93+-0x3c400], desc[UR16][R244.64], !P1 ;  /* 0xc3c00000f45d7fae */ /* 0x0007e2000c9a1010 */
[----:B------:R-:W-:-:S03]  /*35140*/  ISETP.GE.U32.AND P4, PT, R252, 0x7ffffc6f, PT ;  /* 0x7ffffc6ffc00780c */ /* 0x000fc60003f86070 */
[----:B-1----:R-:W2:Y:S01]  /*35150*/  LDL.LU.64 R250, [R1+0x550] ;  /* 0x0005500001fa7983 */ /* 0x002ea20000300a00 */
[----:B---3--:R-:W-:-:S03]  /*35160*/  IMAD.WIDE R244, R2, 0x4, R248 ;  /* 0x0000000402f47825 */ /* 0x008fc600078e02f8 */
[----:B------:R1:W-:Y:S01]  /*35170*/  LDGSTS.E [R0+-0x3c200], desc[UR16][R84.64], !P1 ;  /* 0xc3e0000054007fae */ /* 0x0003e2000c9a1010 */
[----:B------:R-:W-:-:S03]  /*35180*/  IADD3 R252, PT, PT, R6, -0x313, RZ ;  /* 0xfffffced06fc7810 */ /* 0x000fc60007ffe0ff */
[----:B------:R-:W3:Y:S04]  /*35190*/  LDL.LU.64 R248, [R1+0x548] ;  /* 0x0005480001f87983 */ /* 0x000ee80000300a00 */
[----:B------:R1:W-:Y:S01]  /*351a0*/  STL.64 [R1+0x980], R244 ;  /* 0x000980f401007387 */ /* 0x0003e20000100a00 */
[----:B----4-:R-:W-:-:S03]  /*351b0*/  IMAD.WIDE R6, R2, 0x4, R198 ;  /* 0x0000000402067825 */ /* 0x010fc600078e02c6 */
[----:B------:R4:W-:Y:S04]  /*351c0*/  LDGSTS.E [R201+-0x3c000], desc[UR16][R244.64], !P5 ;  /* 0xc4000000f4c97fae */ /* 0x0009e8000e9a1010 */
[----:B------:R-:W3:Y:S01]  /*351d0*/  LDL.LU.64 R198, [R1+0x540] ;  /* 0x0005400001c67983 */ /* 0x000ee20000300a00 */
[----:B-1----:R-:W-:-:S05]  /*351e0*/  IMAD.WIDE R84, R2, 0x4, R246 ;  /* 0x0000000402547825 */ /* 0x002fca00078e02f6 */
[----:B------:R-:W-:Y:S01]  /*351f0*/  LDGSTS.E [R93+-0x3be00], desc[UR16][R84.64], !P5 ;  /* 0xc4200000545d7fae */ /* 0x000fe2000e9a1010 */
[----:B------:R-:W-:Y:S01]  /*35200*/  ISETP.GE.U32.AND P5, PT, R252, 0x7ffffc6e, PT ;  /* 0x7ffffc6efc00780c */ /* 0x000fe20003fa6070 */
[----:B----4-:R-:W-:Y:S02]  /*35210*/  VIADD R201, R86, 0xfffffcec ;  /* 0xfffffcec56c97836 */ /* 0x010fe40000000000 */
[----:B------:R-:W-:Y:S01]  /*35220*/  STL.64 [R1+0xfd0], R84 ;  /* 0x000fd05401007387 */ /* 0x000fe20000100a00 */
[----:B------:R-:W-:Y:S02]  /*35230*/  IMAD.WIDE R238, R2, 0x4, R238 ;  /* 0x0000000402ee7825 */ /* 0x000fe400078e02ee */
[----:B------:R-:W-:Y:S01]  /*35240*/  ISETP.GE.U32.AND P1, PT, R201, 0x7ffffc6d, PT ;  /* 0x7ffffc6dc900780c */ /* 0x000fe20003f26070 */
[----:B------:R1:W-:Y:S01]  /*35250*/  STL.64 [R1+0x978], R6 ;  /* 0x0009780601007387 */ /* 0x0003e20000100a00 */
[----:B------:R-:W-:-:S03]  /*35260*/  VIADD R201, R82, 0x100000 ;  /* 0x0010000052c97836 */ /* 0x000fc60000000000 */
[----:B------:R-:W4:Y:S04]  /*35270*/  LDL.LU.64 R244, [R1+0x538] ;  /* 0x0005380001f47983 */ /* 0x000f280000300a00 */
[----:B------:R-:W4:Y:S04]  /*35280*/  LDL.LU.64 R246, [R1+0x530] ;  /* 0x0005300001f67983 */ /* 0x000f280000300a00 */
[----:B------:R1:W-:Y:S04]  /*35290*/  LDGSTS.E [R0+-0x3bc00], desc[UR16][R6.64], !P4 ;  /* 0xc440000006007fae */ /* 0x0003e8000e1a1010 */
[----:B------:R-:W-:Y:S04]  /*352a0*/  STL.64 [R1+0xfc0], R238 ;  /* 0x000fc0ee01007387 */ /* 0x000fe80000100a00 */
[----:B------:R-:W-:Y:S01]  /*352b0*/  LDGSTS.E [R201+-0x3ba00], desc[UR16][R238.64], !P4 ;  /* 0xc4600000eec97fae */ /* 0x000fe2000e1a1010 */
[----:B------:R-:W-:-:S02]  /*352c0*/  IADD3 R252, PT, PT, R4, -0x315, RZ ;  /* 0xfffffceb04fc7810 */ /* 0x000fc40007ffe0ff */
[----:B------:R-:W2:Y:S08]  /*352d0*/  LDC R4, c[0x0][0x3a0] ;  /* 0x0000e800ff047b82 */ /* 0x000eb00000000800 */
[----:B-1----:R-:W1:Y:S08]  /*352e0*/  LDC R6, c[0x0][0x3a0] ;  /* 0x0000e800ff067b82 */ /* 0x002e700000000800 */
[----:B------:R-:W1:Y:S01]  /*352f0*/  LDC R7, c[0x0][0x3a0] ;  /* 0x0000e800ff077b82 */ /* 0x000e620000000800 */
[----:B--2---:R-:W-:-:S05]  /*35300*/  IMAD.WIDE R86, R2, 0x4, R240 ;  /* 0x0000000402567825 */ /* 0x004fca00078e02f0 */
[----:B------:R2:W-:Y:S04]  /*35310*/  STL.64 [R1+0x970], R86 ;  /* 0x0009705601007387 */ /* 0x0005e80000100a00 */
[----:B------:R2:W-:Y:S01]  /*35320*/  LDGSTS.E [R93+-0x3b800], desc[UR16][R86.64], !P5 ;  /* 0xc4800000565d7fae */ /* 0x0005e2000e9a1010 */
[----:B------:R-:W-:-:S05]  /*35330*/  IMAD.WIDE R84, R2, 0x4, R242 ;  /* 0x0000000402547825 */ /* 0x000fca00078e02f2 */
[----:B------:R1:W-:Y:S04]  /*35340*/  STL.64 [R1+0xfb8], R84 ;  /* 0x000fb85401007387 */ /* 0x0003e80000100a00 */
[----:B------:R1:W-:Y:S01]  /*35350*/  LDGSTS.E [R0+-0x3b600], desc[UR16][R84.64], !P5 ;  /* 0xc4a0000054007fae */ /* 0x0003e2000e9a1010 */
[----:B--2---:R-:W-:-:S03]  /*35360*/  IMAD.WIDE R86, R2, 0x4, R250 ;  /* 0x0000000402567825 */ /* 0x004fc600078e02fa */
[----:B------:R-:W2:Y:S04]  /*35370*/  LDL.LU.64 R250, [R1+0x520] ;  /* 0x0005200001fa7983 */ /* 0x000ea80000300a00 */
[----:B------:R1:W-:Y:S01]  /*35380*/  STL.64 [R1+0x960], R86 ;  /* 0x0009605601007387 */ /* 0x0003e20000100a00 */
[----:B---3--:R-:W-:Y:S01]  /*35390*/  IMAD.WIDE R238, R2, 0x4, R248 ;  /* 0x0000000402ee7825 */ /* 0x008fe200078e02f8 */
[----:B------:R-:W-:Y:S02]  /*353a0*/  ISETP.GE.U32.AND P6, PT, R252, 0x7ffffc6c, PT ;  /* 0x7ffffc6cfc00780c */ /* 0x000fe40003fc6070 */
[----:B------:R-:W3:Y:S04]  /*353b0*/  LDL.LU.64 R248, [R1+0x518] ;  /* 0x0005180001f87983 */ /* 0x000ee80000300a00 */
[----:B------:R4:W-:Y:S01]  /*353c0*/  STL.64 [R1+0xfb0], R238 ;  /* 0x000fb0ee01007387 */ /* 0x0009e20000100a00 */
[----:B-1----:R-:W-:-:S03]  /*353d0*/  IMAD.WIDE R84, R2, 0x4, R198 ;  /* 0x0000000402547825 */ /* 0x002fc600078e02c6 */
[----:B------:R-:W-:Y:S04]  /*353e0*/  LDGSTS.E [R201+-0x3b400], desc[UR16][R86.64], !P1 ;  /* 0xc4c0000056c97fae */ /* 0x000fe8000c9a1010 */
[----:B------:R-:W3:Y:S01]  /*353f0*/  LDL.LU.64 R198, [R1+0x508] ;  /* 0x0005080001c67983 */ /* 0x000ee20000300a00 */
[----:B------:R-:W-:Y:S02]  /*35400*/  IADD3 R252, PT, PT, R5, -0x316, RZ ;  /* 0xfffffcea05fc7810 */ /* 0x000fe40007ffe0ff */
[----:B------:R-:W1:Y:S01]  /*35410*/  LDC R5, c[0x0][0x3a0] ;  /* 0x0000e800ff057b82 */ /* 0x000e620000000800 */
[----:B------:R4:W-:Y:S01]  /*35420*/  LDGSTS.E [R93+-0x3b200], desc[UR16][R238.64], !P1 ;  /* 0xc4e00000ee5d7fae */ /* 0x0009e2000c9a1010 */
[----:B------:R-:W-:-:S03]  /*35430*/  ISETP.GE.U32.AND P4, PT, R252, 0x7ffffc6b, PT ;  /* 0x7ffffc6bfc00780c */ /* 0x000fc60003f86070 */
[----:B------:R-:W3:Y:S01]  /*35440*/  LDL.LU.64 R86, [R1+0x4f8] ;  /* 0x0004f80001567983 */ /* 0x000ee20000300a00 */
[----:B----4-:R-:W-:-:S03]  /*35450*/  IMAD.WIDE R240, R2, 0x4, R244 ;  /* 0x0000000402f07825 */ /* 0x010fc600078e02f4 */
[----:B------:R4:W-:Y:S01]  /*35460*/  STL.64 [R1+0x958], R84 ;  /* 0x0009585401007387 */ /* 0x0009e20000100a00 */
[----:B------:R-:W-:-:S03]  /*35470*/  IMAD.WIDE R238, R2, 0x4, R246 ;  /* 0x0000000402ee7825 */ /* 0x000fc600078e02f6 */
[----:B------:R4:W-:Y:S04]  /*35480*/  LDGSTS.E [R0+-0x3b000], desc[UR16][R84.64], !P6 ;  /* 0xc500000054007fae */ /* 0x0009e8000f1a1010 */
[----:B------:R-:W-:Y:S04]  /*35490*/  STL.64 [R1+0xfa8], R240 ;  /* 0x000fa8f001007387 */ /* 0x000fe80000100a00 */
[----:B------:R-:W-:Y:S04]  /*354a0*/  LDGSTS.E [R93+-0x3ae00], desc[UR16][R240.64], !P6 ;  /* 0xc5200000f05d7fae */ /* 0x000fe8000f1a1010 */
[----:B------:R1:W-:Y:S01]  /*354b0*/  STL.64 [R1+0x948], R238 ;  /* 0x000948ee01007387 */ /* 0x0003e20000100a00 */
[----:B--2---:R-:W-:-:S03]  /*354c0*/  IMAD.WIDE R250, R2, 0x4, R250 ;  /* 0x0000000402fa7825 */ /* 0x004fc600078e02fa */
[----:B------:R-:W-:Y:S01]  /*354d0*/  LDGSTS.E [R0+-0x3ac00], desc[UR16][R238.64], !P4 ;  /* 0xc5400000ee007fae */ /* 0x000fe2000e1a1010 */
[----:B------:R-:W-:Y:S01]  /*354e0*/  IADD3 R201, PT, PT, R4, -0x318, RZ ;  /* 0xfffffce804c97810 */ /* 0x000fe20007ffe0ff */
[----:B----4-:R-:W2:Y:S02]  /*354f0*/  LDC R84, c[0x0][0x3a0] ;  /* 0x0000e800ff547b82 */ /* 0x010ea40000000800 */
[----:B-1----:R-:W4:Y:S01]  /*35500*/  LDL.LU.64 R238, [R1+0x4e8] ;  /* 0x0004e80001ee7983 */ /* 0x002f220000300a00 */
[----:B---3--:R-:W-:-:S05]  /*35510*/  IMAD.WIDE R244, R2, 0x4, R248 ;  /* 0x0000000402f47825 */ /* 0x008fca00078e02f8 */
[----:B------:R-:W1:Y:S01]  /*35520*/  LDC R4, c[0x0][0x3a0] ;  /* 0x0000e800ff047b82 */ /* 0x000e620000000800 */
[----:B------:R-:W3:Y:S04]  /*35530*/  LDL.LU.64 R240, [R1+0x4d8] ;  /* 0x0004d80001f07983 */ /* 0x000ee80000300a00 */
[----:B------:R-:W3:Y:S04]  /*35540*/  LDL.LU.64 R246, [R1+0x4c8] ;  /* 0x0004c80001f67983 */ /* 0x000ee80000300a00 */
[----:B------:R-:W3:Y:S01]  /*35550*/  LDL.LU.64 R248, [R1+0x4b8] ;  /* 0x0004b80001f87983 */ /* 0x000ee20000300a00 */
[----:B------:R-:W-:-:S03]  /*35560*/  IMAD.WIDE R242, R2, 0x4, R198 ;  /* 0x0000000402f27825 */ /* 0x000fc600078e02c6 */
[----:B------:R-:W-:Y:S04]  /*35570*/  STL.64 [R1+0xfa0], R250 ;  /* 0x000fa0fa01007387 */ /* 0x000fe80000100a00 */
[----:B------:R-:W3:Y:S01]  /*35580*/  LDL.LU.64 R198, [R1+0x4a8] ;  /* 0x0004a80001c67983 */ /* 0x000ee20000300a00 */
        /* <DEDUP_REMOVED lines=14> */
[----:B--2---:R-:W-:-:S02]  /*35670*/  VIADD R252, R5, 0xfffffce7 ;  /* 0xfffffce705fc7836 */ /* 0x004fc40000000000 */
[----:B----4-:R-:W-:Y:S01]  /*35680*/  IMAD.WIDE R238, R2, 0x4, R238 ;  /* 0x0000000402ee7825 */ /* 0x010fe200078e02ee */
[----:B-1----:R-:W2:Y:S02]  /*35690*/  LDL.LU.64 R242, [R1+0x498] ;  /* 0x0004980001f27983 */ /* 0x002ea40000300a00 */
[----:B------:R-:W-:Y:S01]  /*356a0*/  ISETP.GE.U32.AND P5, PT, R252, 0x7ffffc68, PT ;  /* 0x7ffffc68fc00780c */ /* 0x000fe20003fa6070 */
[----:B------:R-:W1:Y:S01]  /*356b0*/  LDC R5, c[0x0][0x3a0] ;  /* 0x0000e800ff057b82 */ /* 0x000e620000000800 */
[----:B------:R-:W4:Y:S04]  /*356c0*/  LDL.LU.64 R244, [R1+0x488] ;  /* 0x0004880001f47983 */ /* 0x000f280000300a00 */
[----:B------:R-:W4:Y:S01]  /*356d0*/  LDL.LU.64 R250, [R1+0x478] ;  /* 0x0004780001fa7983 */ /* 0x000f220000300a00 */
[----:B------:R-:W-:-:S03]  /*356e0*/  VIADD R252, R84, 0xfffffce5 ;  /* 0xfffffce554fc7836 */ /* 0x000fc60000000000 */
[----:B------:R3:W-:Y:S02]  /*356f0*/  LDGSTS.E [R0+-0x3a400], desc[UR16][R86.64], !P1 ;  /* 0xc5c0000056007fae */ /* 0x0007e4000c9a1010 */
[C---:B---3--:R-:W-:Y:S02]  /*35700*/  IMAD.WIDE R84, R2.reuse, 0x4, R246 ;  /* 0x0000000402547825 */ /* 0x048fe400078e02f6 */
[----:B------:R3:W-:Y:S04]  /*35710*/  STL.64 [R1+0xf70], R238 ;  /* 0x000f70ee01007387 */ /* 0x0007e80000100a00 */
[----:B------:R3:W-:Y:S01]  /*35720*/  LDGSTS.E [R201+-0x3a200], desc[UR16][R238.64], !P1 ;  /* 0xc5e00000eec97fae */ /* 0x0007e2000c9a1010 */
[----:B------:R-:W-:-:S05]  /*35730*/  IMAD.WIDE R86, R2, 0x4, R240 ;  /* 0x0000000402567825 */ /* 0x000fca00078e02f0 */
[----:B------:R1:W-:Y:S01]  /*35740*/  STL.64 [R1+0x928], R86 ;  /* 0x0009285601007387 */ /* 0x0003e20000100a00 */
[----:B---3--:R-:W-:-:S03]  /*35750*/  IMAD.WIDE R238, R2, 0x4, R248 ;  /* 0x0000000402ee7825 */ /* 0x008fc600078e02f8 */
[----:B------:R1:W-:Y:S04]  /*35760*/  LDGSTS.E [R93+-0x3a000], desc[UR16][R86.64], !P5 ;  /* 0xc6000000565d7fae */ /* 0x0003e8000e9a1010 */
[----:B------:R2:W-:Y:S04]  /*35770*/  STL.64 [R1+0xf58], R84 ;  /* 0x000f585401007387 */ /* 0x0005e80000100a00 */
[----:B------:R-:W3:Y:S01]  /*35780*/  LDL.LU.64 R240, [R1+0x468] ;  /* 0x0004680001f07983 */ /* 0x000ee20000300a00 */
[----:B-1----:R-:W-:Y:S01]  /*35790*/  IMAD.WIDE R86, R2, 0x4, R198 ;  /* 0x0000000402567825 */ /* 0x002fe200078e02c6 */
[----:B------:R-:W-:-:S02]  /*357a0*/  ISETP.GE.U32.AND P4, PT, R7, 0x7ffffc67, PT ;  /* 0x7ffffc670700780c */ /* 0x000fc40003f86070 */
[----:B------:R-:W3:Y:S01]  /*357b0*/  LDL.LU.64 R198, [R1+0x458] ;  /* 0x0004580001c67983 */ /* 0x000ee20000300a00 */
[----:B------:R-:W-:Y:S01]  /*357c0*/  ISETP.GE.U32.AND P6, PT, R252, 0x7ffffc66, PT ;  /* 0x7ffffc66fc00780c */ /* 0x000fe20003fc6070 */
[----:B------:R-:W1:Y:S02]  /*357d0*/  LDC R7, c[0x0][0x3a0] ;  /* 0x0000e800ff077b82 */ /* 0x000e640000000800 */
[----:B------:R-:W-:Y:S04]  /*357e0*/  STL.64 [R1+0x918], R238 ;  /* 0x000918ee01007387 */ /* 0x000fe80000100a00 */
[----:B------:R-:W3:Y:S04]  /*357f0*/  LDL.LU.64 R246, [R1+0x448] ;  /* 0x0004480001f67983 */ /* 0x000ee80000300a00 */
[----:B------:R-:W3:Y:S04]  /*35800*/  LDL.LU.64 R248, [R1+0x438] ;  /* 0x0004380001f87983 */ /* 0x000ee80000300a00 */
[----:B------:R-:W-:Y:S01]  /*35810*/  LDGSTS.E [R0+-0x39e00], desc[UR16][R84.64], !P5 ;  /* 0xc620000054007fae */ /* 0x000fe2000e9a1010 */
[----:B------:R-:W-:-:S02]  /*35820*/  IADD3 R252, PT, PT, R4, -0x31c, RZ ;  /* 0xfffffce404fc7810 */ /* 0x000fc40007ffe0ff */
[----:B------:R-:W1:Y:S01]  /*35830*/  LDC R4, c[0x0][0x3a0] ;  /* 0x0000e800ff047b82 */ /* 0x000e620000000800 */
        /* <DEDUP_REMOVED lines=12> */
[----:B--2---:R-:W-:-:S04]  /*35900*/  IMAD.WIDE R84, R2, 0x4, R242 ;  /* 0x0000000402547825 */ /* 0x004fc800078e02f2 */
[C---:B----4-:R-:W-:Y:S01]  /*35910*/  IMAD.WIDE R86, R2.reuse, 0x4, R244 ;  /* 0x0000000402567825 */ /* 0x050fe200078e02f4 */
[----:B------:R2:W-:Y:S04]  /*35920*/  STL.64 [R1+0x910], R84 ;  /* 0x0009105401007387 */ /* 0x0005e80000100a00 */
[----:B------:R2:W-:Y:S04]  /*35930*/  LDGSTS.E [R0+-0x39800], desc[UR16][R84.64], !P6 ;  /* 0xc680000054007fae */ /* 0x0005e8000f1a1010 */
[----:B------:R4:W-:Y:S04]  /*35940*/  STL.64 [R1+0xf38], R86 ;  /* 0x000f385601007387 */ /* 0x0009e80000100a00 */
[----:B------:R4:W-:Y:S01]  /*35950*/  LDGSTS.E [R93+-0x39600], desc[UR16][R86.64], !P6 ;  /* 0xc6a00000565d7fae */ /* 0x0009e2000f1a1010 */
[----:B--2---:R-:W-:-:S05]  /*35960*/  IMAD.WIDE R84, R2, 0x4, R250 ;  /* 0x0000000402547825 */ /* 0x004fca00078e02fa */
[----:B------:R2:W-:Y:S04]  /*35970*/  STL.64 [R1+0x908], R84 ;  /* 0x0009085401007387 */ /* 0x0005e80000100a00 */
[----:B------:R-:W2:Y:S04]  /*35980*/  LDL.LU.64 R250, [R1+0x428] ;  /* 0x0004280001fa7983 */ /* 0x000ea80000300a00 */
[----:B------:R-:W2:Y:S04]  /*35990*/  LDL.LU.64 R244, [R1+0x418] ;  /* 0x0004180001f47983 */ /* 0x000ea80000300a00 */
[----:B------:R-:W2:Y:S01]  /*359a0*/  LDL.LU.64 R242, [R1+0x408] ;  /* 0x0004080001f27983 */ /* 0x000ea20000300a00 */
[----:B---3--:R-:W-:-:S03]  /*359b0*/  IMAD.WIDE R238, R2, 0x4, R240 ;  /* 0x0000000402ee7825 */ /* 0x008fc600078e02f0 */
[----:B------:R2:W-:Y:S01]  /*359c0*/  LDGSTS.E [R0+-0x39400], desc[UR16][R84.64], !P1 ;  /* 0xc6c0000054007fae */ /* 0x0005e2000c9a1010 */
[----:B------:R-:W-:-:S03]  /*359d0*/  IMAD.WIDE R198, R2, 0x4, R198 ;  /* 0x0000000402c67825 */ /* 0x000fc600078e02c6 */
[----:B------:R-:W-:Y:S04]  /*359e0*/  STL.64 [R1+0xf30], R238 ;  /* 0x000f30ee01007387 */ /* 0x000fe80000100a00 */
[----:B------:R3:W-:Y:S01]  /*359f0*/  LDGSTS.E [R252+-0x39200], desc[UR16][R238.64], !P1 ;  /* 0xc6e00000eefc7fae */ /* 0x0007e2000c9a1010 */
[----:B----4-:R-:W-:-:S03]  /*35a00*/  IMAD.WIDE R86, R2, 0x4, R246 ;  /* 0x0000000402567825 */ /* 0x010fc600078e02f6 */
[----:B------:R-:W-:Y:S01]  /*35a10*/  LDGSTS.E [R201+-0x39000], desc[UR16][R198.64], !P5 ;  /* 0xc7000000c6c97fae */ /* 0x000fe2000e9a1010 */
[----:B--2---:R-:W-:-:S03]  /*35a20*/  IMAD.WIDE R84, R2, 0x4, R248 ;  /* 0x0000000402547825 */ /* 0x004fc600078e02f8 */
[----:B------:R2:W-:Y:S04]  /*35a30*/  LDGSTS.E [R93+-0x38e00], desc[UR16][R86.64], !P5 ;  /* 0xc7200000565d7fae */ /* 0x0005e8000e9a1010 */
[----:B------:R-:W4:Y:S04]  /*35a40*/  LDL.LU.64 R248, [R1+0x350] ;  /* 0x0003500001f87983 */ /* 0x000f280000300a00 */
[----:B------:R1:W-:Y:S04]  /*35a50*/  STL.64 [R1+0x900], R198 ;  /* 0x000900c601007387 */ /* 0x0003e80000100a00 */
[----:B------:R2:W-:Y:S04]  /*35a60*/  STL.64 [R1+0xf28], R86 ;  /* 0x000f285601007387 */ /* 0x0005e80000100a00 */
[----:B------:R2:W-:Y:S04]  /*35a70*/  STL.64 [R1+0x8f0], R84 ;  /* 0x0008f05401007387 */ /* 0x0005e80000100a00 */
[----:B------:R-:W4:Y:S04]  /*35a80*/  LDL.LU.64 R246, [R1+0x348] ;  /* 0x0003480001f67983 */ /* 0x000f280000300a00 */
[----:B-1----:R-:W4:Y:S01]  /*35a90*/  LDL.LU.64 R198, [R1+0x340] ;  /* 0x0003400001c67983 */ /* 0x002f220000300a00 */
[----:B---3--:R-:W-:Y:S01]  /*35aa0*/  VIADD R252, R4, 0xfffffce1 ;  /* 0xfffffce104fc7836 */ /* 0x008fe20000000000 */
[----:B--2---:R-:W1:Y:S02]  /*35ab0*/  LDC R86, c[0x0][0x3a0] ;  /* 0x0000e800ff567b82 */ /* 0x004e640000000800 */
[----:B------:R2:W-:Y:S02]  /*35ac0*/  LDGSTS.E [R0+-0x38c00], desc[UR16][R84.64], !P4 ;  /* 0xc740000054007fae */ /* 0x0005e4000e1a1010 */
[----:B------:R-:W-:-:S02]  /*35ad0*/  ISETP.GE.U32.AND P1, PT, R252, 0x7ffffc62, PT ;  /* 0x7ffffc62fc00780c */ /* 0x000fc40003f26070 */
[----:B------:R-:W3:Y:S01]  /*35ae0*/  LDL.LU.64 R238, [R1+0x338] ;  /* 0x0003380001ee7983 */ /* 0x000ee20000300a00 */
        /* <DEDUP_REMOVED lines=17> */
[----:B----4-:R-:W-:-:S03]  /*35c00*/  IMAD.WIDE R244, R2, 0x4, R248 ;  /* 0x0000000402f47825 */ /* 0x010fc600078e02f8 */
[----:B------:R1:W-:Y:S01]  /*35c10*/  LDGSTS.E [R0+-0x38600], desc[UR16][R84.64], !P1 ;  /* 0xc7a0000054007fae */ /* 0x0003e2000c9a1010 */
[----:B------:R-:W-:-:S03]  /*35c20*/  IADD3 R252, PT, PT, R6, -0x322, RZ ;  /* 0xfffffcde06fc7810 */ /* 0x000fc60007ffe0ff */
[----:B------:R-:W4:Y:S04]  /*35c30*/  LDL.LU.64 R248, [R1+0x318] ;  /* 0x0003180001f87983 */ /* 0x000f280000300a00 */
[----:B------:R1:W-:Y:S01]  /*35c40*/  STL.64 [R1+0x8d8], R244 ;  /* 0x0008d8f401007387 */ /* 0x0003e20000100a00 */
[----:B------:R-:W-:-:S03]  /*35c50*/  IMAD.WIDE R6, R2, 0x4, R198 ;  /* 0x0000000402067825 */ /* 0x000fc600078e02c6 */
[----:B------:R3:W-:Y:S04]  /*35c60*/  LDGSTS.E [R201+-0x38400], desc[UR16][R244.64], !P5 ;  /* 0xc7c00000f4c97fae */ /* 0x0007e8000e9a1010 */
[----:B------:R-:W4:Y:S01]  /*35c70*/  LDL.LU.64 R198, [R1+0x310] ;  /* 0x0003100001c67983 */ /* 0x000f220000300a00 */
[----:B-1----:R-:W-:-:S05]  /*35c80*/  IMAD.WIDE R84, R2, 0x4, R246 ;  /* 0x0000000402547825 */ /* 0x002fca00078e02f6 */
[----:B------:R-:W-:Y:S01]  /*35c90*/  LDGSTS.E [R93+-0x38200], desc[UR16][R84.64], !P5 ;  /* 0xc7e00000545d7fae */ /* 0x000fe2000e9a1010 */
[----:B------:R-:W-:Y:S01]  /*35ca0*/  ISETP.GE.U32.AND P5, PT, R252, 0x7ffffc5f, PT ;  /* 0x7ffffc5ffc00780c */ /* 0x000fe20003fa6070 */
[----:B---3--:R-:W-:Y:S02]  /*35cb0*/  VIADD R201, R86, 0xfffffcdd ;  /* 0xfffffcdd56c97836 */ /* 0x008fe40000000000 */
[----:B------:R-:W-:Y:S01]  /*35cc0*/  STL.64 [R1+0xef8], R84 ;  /* 0x000ef85401007387 */ /* 0x000fe20000100a00 */
[----:B------:R-:W-:Y:S02]  /*35cd0*/  IMAD.WIDE R238, R2, 0x4, R238 ;  /* 0x0000000402ee7825 */ /* 0x000fe400078e02ee */
[----:B------:R-:W-:Y:S01]  /*35ce0*/  ISETP.GE.U32.AND P1, PT, R201, 0x7ffffc5e, PT ;  /* 0x7ffffc5ec900780c */ /* 0x000fe20003f26070 */
[----:B------:R1:W-:Y:S01]  /*35cf0*/  STL.64 [R1+0x8d0], R6 ;  /* 0x0008d00601007387 */ /* 0x0003e20000100a00 */
[----:B------:R-:W-:-:S03]  /*35d00*/  VIADD R201, R82, 0x100000 ;  /* 0x0010000052c97836 */ /* 0x000fc60000000000 */
[----:B------:R-:W3:Y:S04]  /*35d10*/  LDL.LU.64 R244, [R1+0x308] ;  /* 0x0003080001f47983 */ /* 0x000ee80000300a00 */
[----:B------:R-:W3:Y:S04]  /*35d20*/  LDL.LU.64 R246, [R1+0x300] ;  /* 0x0003000001f67983 */ /* 0x000ee80000300a00 */
        /* <DEDUP_REMOVED lines=16> */
[----:B----4-:R-:W-:-:S03]  /*35e30*/  IMAD.WIDE R238, R2, 0x4, R248 ;  /* 0x0000000402ee7825 */ /* 0x010fc600078e02f8 */
[----:B------:R-:W-:Y:S04]  /*35e40*/  LDGSTS.E [R201+-0x37800], desc[UR16][R86.64], !P1 ;  /* 0xc880000056c97fae */ /* 0x000fe8000c9a1010 */
[----:B------:R-:W4:Y:S04]  /*35e50*/  LDL.LU.64 R248, [R1+0x2f0] ;  /* 0x0002f00001f87983 */ /* 0x000f280000300a00 */
[----:B------:R3:W-:Y:S01]  /*35e60*/  STL.64 [R1+0xeb8], R238 ;  /* 0x000eb8ee01007387 */ /* 0x0007e20000100a00 */
[----:B-1----:R-:W-:Y:S01]  /*35e70*/  IMAD.WIDE R84, R2, 0x4, R198 ;  /* 0x0000000402547825 */ /* 0x002fe200078e02c6 */
[----:B------:R-:W-:-:S02]  /*35e80*/  ISETP.GE.U32.AND P6, PT, R252, 0x7ffffc5d, PT ;  /* 0x7ffffc5dfc00780c */ /* 0x000fc40003fc6070 */
[----:B------:R-:W4:Y:S01]  /*35e90*/  LDL.LU.64 R198, [R1+0x2e8] ;  /* 0x0002e80001c67983 */ /* 0x000f220000300a00 */
[----:B------:R-:W-:Y:S02]  /*35ea0*/  IADD3 R252, PT, PT, R5, -0x325, RZ ;  /* 0xfffffcdb05fc7810 */ /* 0x000fe40007ffe0ff */
[----:B------:R-:W1:Y:S01]  /*35eb0*/  LDC R5, c[0x0][0x3a0] ;  /* 0x0000e800ff057b82 */ /* 0x000e620000000800 */
[----:B------:R-:W4:Y:S01]  /*35ec0*/  LDL.LU.64 R86, [R1+0x2e0] ;  /* 0x0002e00001567983 */ /* 0x000f220000300a00 */
[----:B------:R-:W-:-:S03]  /*35ed0*/  ISETP.GE.U32.AND P4, PT, R252, 0x7ffffc5c, PT ;  /* 0x7ffffc5cfc00780c */ /* 0x000fc60003f86070 */
[----:B------:R3:W-:Y:S04]  /*35ee0*/  LDGSTS.E [R93+-0x37600], desc[UR16][R238.64], !P1 ;  /* 0xc8a00000ee5d7fae */ /* 0x0007e8000c9a1010 */
[----:B------:R1:W-:Y:S01]  /*35ef0*/  STL.64 [R1+0x8a8], R84 ;  /* 0x0008a85401007387 */ /* 0x0003e20000100a00 */
[----:B---3--:R-:W-:-:S03]  /*35f00*/  IMAD.WIDE R240, R2, 0x4, R244 ;  /* 0x0000000402f07825 */ /* 0x008fc600078e02f4 */
[----:B------:R1:W-:Y:S01]  /*35f10*/  LDGSTS.E [R0+-0x37400], desc[UR16][R84.64], !P6 ;  /* 0xc8c0000054007fae */ /* 0x0003e2000f1a1010 */
[----:B------:R-:W-:-:S03]  /*35f20*/  IMAD.WIDE R238, R2, 0x4, R246 ;  /* 0x0000000402ee7825 */ /* 0x000fc600078e02f6 */
[----:B------:R-:W-:Y:S04]  /*35f30*/  STL.64 [R1+0xeb0], R240 ;  /* 0x000eb0f001007387 */ /* 0x000fe80000100a00 */
[----:B------:R-:W-:Y:S04]  /*35f40*/  LDGSTS.E [R93+-0x37200], desc[UR16][R240.64], !P6 ;  /* 0xc8e00000f05d7fae */ /* 0x000fe8000f1a1010 */
[----:B------:R3:W-:Y:S01]  /*35f50*/  STL.64 [R1+0x8a0], R238 ;  /* 0x0008a0ee01007387 */ /* 0x0007e20000100a00 */
[----:B--2---:R-:W-:-:S03]  /*35f60*/  IMAD.WIDE R250, R2, 0x4, R250 ;  /* 0x0000000402fa7825 */ /* 0x004fc600078e02fa */
[----:B------:R-:W-:Y:S01]  /*35f70*/  LDGSTS.E [R0+-0x37000], desc[UR16][R238.64], !P4 ;  /* 0xc9000000ee007fae */ /* 0x000fe2000e1a1010 */
[----:B------:R-:W-:Y:S01]  /*35f80*/  IADD3 R201, PT, PT, R4, -0x327, RZ ;  /* 0xfffffcd904c97810 */ /* 0x000fe20007ffe0ff */
[----:B-1----:R-:W1:Y:S02]  /*35f90*/  LDC R84, c[0x0][0x3a0] ;  /* 0x0000e800ff547b82 */ /* 0x002e640000000800 */
[----:B---3--:R-:W2:Y:S01]  /*35fa0*/  LDL.LU.64 R238, [R1+0x2d8] ;  /* 0x0002d80001ee7983 */ /* 0x008ea20000300a00 */
[----:B----4-:R-:W-:-:S05]  /*35fb0*/  IMAD.WIDE R244, R2, 0x4, R248 ;  /* 0x0000000402f47825 */ /* 0x010fca00078e02f8 */
[----:B------:R-:W3:Y:S01]  /*35fc0*/  LDC R4, c[0x0][0x3a0] ;  /* 0x0000e800ff047b82 */ /* 0x000ee20000000800 */
[----:B------:R-:W4:Y:S04]  /*35fd0*/  LDL.LU.64 R240, [R1+0x2d0] ;  /* 0x0002d00001f07983 */ /* 0x000f280000300a00 */
[----:B------:R-:W3:Y:S01]  /*35fe0*/  LDL.LU.64 R246, [R1+0x2c8] ;  /* 0x0002c80001f67983 */ /* 0x000ee20000300a00 */
[----:B------:R-:W-:-:S03]  /*35ff0*/  IMAD.WIDE R242, R2, 0x4, R198 ;  /* 0x0000000402f27825 */ /* 0x000fc600078e02c6 */
[----:B------:R-:W4:Y:S04]  /*36000*/  LDL.LU.64 R248, [R1+0x2a8] ;  /* 0x0002a80001f87983 */ /* 0x000f280000300a00 */
        /* <DEDUP_REMOVED lines=17> */
[----:B--2---:R-:W-:Y:S01]  /*36120*/  IMAD.WIDE R238, R2, 0x4, R238 ;  /* 0x0000000402ee7825 */ /* 0x004fe200078e02ee */
[----:B------:R-:W2:Y:S02]  /*36130*/  LDL.LU.64 R242, [R1+0x298] ;  /* 0x0002980001f27983 */ /* 0x000ea40000300a00 */
[----:B------:R-:W-:Y:S01]  /*36140*/  ISETP.GE.U32.AND P5, PT, R252, 0x7ffffc59, PT ;  /* 0x7ffffc59fc00780c */ /* 0x000fe20003fa6070 */
[----:B------:R-:W1:Y:S01]  /*36150*/  LDC R5, c[0x0][0x3a0] ;  /* 0x0000e800ff057b82 */ /* 0x000e620000000800 */
[----:B------:R-:W2:Y:S04]  /*36160*/  LDL.LU.64 R244, [R1+0x290] ;  /* 0x0002900001f47983 */ /* 0x000ea80000300a00 */
[----:B------:R-:W2:Y:S01]  /*36170*/  LDL.LU.64 R250, [R1+0x288] ;  /* 0x0002880001fa7983 */ /* 0x000ea20000300a00 */
[----:B------:R-:W-:-:S03]  /*36180*/  VIADD R252, R84, 0xfffffcd6 ;  /* 0xfffffcd654fc7836 */ /* 0x000fc60000000000 */
[----:B------:R4:W-:Y:S01]  /*36190*/  LDGSTS.E [R0+-0x36800], desc[UR16][R86.64], !P1 ;  /* 0xc980000056007fae */ /* 0x0009e2000c9a1010 */
[----:B---3--:R-:W-:-:S03]  /*361a0*/  IMAD.WIDE R84, R2, 0x4, R246 ;  /* 0x0000000402547825 */ /* 0x008fc600078e02f6 */
[----:B------:R3:W-:Y:S04]  /*361b0*/  STL.64 [R1+0xe98], R238 ;  /* 0x000e98ee01007387 */ /* 0x0007e80000100a00 */
[----:B------:R3:W-:Y:S01]  /*361c0*/  LDGSTS.E [R201+-0x36600], desc[UR16][R238.64], !P1 ;  /* 0xc9a00000eec97fae */ /* 0x0007e2000c9a1010 */
[----:B----4-:R-:W-:-:S05]  /*361d0*/  IMAD.WIDE R86, R2, 0x4, R240 ;  /* 0x0000000402567825 */ /* 0x010fca00078e02f0 */
[----:B------:R4:W-:Y:S01]  /*361e0*/  STL.64 [R1+0x880], R86 ;  /* 0x0008805601007387 */ /* 0x0009e20000100a00 */
[----:B---3--:R-:W-:-:S03]  /*361f0*/  IMAD.WIDE R238, R2, 0x4, R248 ;  /* 0x0000000402ee7825 */ /* 0x008fc600078e02f8 */
[----:B------:R4:W-:Y:S04]  /*36200*/  LDGSTS.E [R93+-0x36400], desc[UR16][R86.64], !P5 ;  /* 0xc9c00000565d7fae */ /* 0x0009e8000e9a1010 */
[----:B------:R2:W-:Y:S04]  /*36210*/  STL.64 [R1+0xe88], R84 ;  /* 0x000e885401007387 */ /* 0x0005e80000100a00 */
[----:B------:R-:W3:Y:S01]  /*36220*/  LDL.LU.64 R240, [R1+0x280] ;  /* 0x0002800001f07983 */ /* 0x000ee20000300a00 */
        /* <DEDUP_REMOVED lines=8> */
[----:B------:R-:W-:Y:S04]  /*362b0*/  LDGSTS.E [R0+-0x36200], desc[UR16][R84.64], !P5 ;  /* 0xc9e0000054007fae */ /* 0x000fe8000e9a1010 */
[----:B------:R1:W-:Y:S04]  /*362c0*/  LDGSTS.E [R201+-0x36000], desc[UR16][R238.64], !P4 ;  /* 0xca000000eec97fae */ /* 0x0003e8000e1a1010 */
[----:B------:R2:W-:Y:S04]  /*362d0*/  STL.64 [R1+0xe68], R86 ;  /* 0x000e685601007387 */ /* 0x0005e80000100a00 */
[----:B------:R2:W-:Y:S01]  /*362e0*/  LDGSTS.E [R93+-0x35e00], desc[UR16][R86.64], !P4 ;  /* 0xca200000565d7fae */ /* 0x0005e2000e1a1010 */
[----:B------:R-:W-:-:S02]  /*362f0*/  IADD3 R252, PT, PT, R4, -0x32b, RZ ;  /* 0xfffffcd504fc7810 */ /* 0x000fc40007ffe0ff */
[----:B------:R-:W2:Y:S02]  /*36300*/  LDC R4, c[0x0][0x3a0] ;  /* 0x0000e800ff047b82 */ /* 0x000ea40000000800 */
[----:B------:R-:W-:Y:S01]  /*36310*/  ISETP.GE.U32.AND P1, PT, R252, 0x7ffffc56, PT ;  /* 0x7ffffc56fc00780c */ /* 0x000fe20003f26070 */
[----:B------:R-:W-:Y:S01]  /*36320*/  VIADD R252, R6, 0xfffffcd4 ;  /* 0xfffffcd406fc7836 */ /* 0x000fe20000000000 */
[----:B-1----:R-:W-:-:S04]  /*36330*/  IADD3 R201, PT, PT, R5, -0x32d, RZ ;  /* 0xfffffcd305c97810 */ /* 0x002fc80007ffe0ff */
[----:B------:R-:W-:Y:S01]  /*36340*/  ISETP.GE.U32.AND P5, PT, R252, 0x7ffffc55, PT ;  /* 0x7ffffc55fc00780c */ /* 0x000fe20003fa6070 */
[C---:B------:R-:W-:Y:S01]  /*36350*/  VIADD R252, R82.reuse, 0x100000 ;  /* 0x0010000052fc7836 */ /* 0x040fe20000000000 */
[----:B------:R-:W-:Y:S01]  /*36360*/  ISETP.GE.U32.AND P4, PT, R201, 0x7ffffc54, PT ;  /* 0x7ffffc54c900780c */ /* 0x000fe20003f86070 */
[----:B------:R-:W1:Y:S01]  /*36370*/  LDC R5, c[0x0][0x3a0] ;  /* 0x0000e800ff057b82 */ /* 0x000e620000000800 */
[----:B------:R-:W-:-:S07]  /*36380*/  IADD3 R201, PT, PT, R82, 0x100000, RZ ;  /* 0x0010000052c97810 */ /* 0x000fce0007ffe0ff */
[----:B------:R-:W1:Y:S01]  /*36390*/  LDC R6, c[0x0][0x3a0] ;  /* 0x0000e800ff067b82 */ /* 0x000e620000000800 */
[----:B--2---:R-:W-:-:S04]  /*363a0*/  IMAD.WIDE R84, R2, 0x4, R242 ;  /* 0x0000000402547825 */ /* 0x004fc800078e02f2 */
[C---:B------:R-:W-:Y:S01]  /*363b0*/  IMAD.WIDE R86, R2.reuse, 0x4, R244 ;  /* 0x0000000402567825 */ /* 0x040fe200078e02f4 */
        /* <DEDUP_REMOVED lines=11> */
[----:B----4-:R-:W-:-:S03]  /*36470*/  IMAD.WIDE R198, R2, 0x4, R198 ;  /* 0x0000000402c67825 */ /* 0x010fc600078e02c6 */
[----:B------:R-:W-:Y:S04]  /*36480*/  STL.64 [R1+0xe38], R238 ;  /* 0x000e38ee01007387 */ /* 0x000fe80000100a00 */
[----:B------:R3:W-:Y:S01]  /*36490*/  LDGSTS.E [R252+-0x35600], desc[UR16][R238.64], !P1 ;  /* 0xcaa00000eefc7fae */ /* 0x0007e2000c9a1010 */
[----:B-1----:R-:W-:-:S03]  /*364a0*/  IMAD.WIDE R86, R2, 0x4, R246 ;  /* 0x0000000402567825 */ /* 0x002fc600078e02f6 */
[----:B------:R-:W-:Y:S01]  /*364b0*/  LDGSTS.E [R201+-0x35400], desc[UR16][R198.64], !P5 ;  /* 0xcac00000c6c97fae */ /* 0x000fe2000e9a1010 */
[----:B--2---:R-:W-:-:S03]  /*364c0*/  IMAD.WIDE R84, R2, 0x4, R248 ;  /* 0x0000000402547825 */ /* 0x004fc600078e02f8 */
[----:B------:R1:W-:Y:S04]  /*364d0*/  LDGSTS.E [R93+-0x35200], desc[UR16][R86.64], !P5 ;  /* 0xcae00000565d7fae */ /* 0x0003e8000e9a1010 */
[----:B------:R-:W2:Y:S04]  /*364e0*/  LDL.LU.64 R248, [R1+0x218] ;  /* 0x0002180001f87983 */ /* 0x000ea80000300a00 */
[----:B------:R4:W-:Y:S04]  /*364f0*/  STL.64 [R1+0x850], R198 ;  /* 0x000850c601007387 */ /* 0x0009e80000100a00 */
[----:B------:R1:W-:Y:S04]  /*36500*/  STL.64 [R1+0xe30], R86 ;  /* 0x000e305601007387 */ /* 0x0003e80000100a00 */
[----:B------:R1:W-:Y:S04]  /*36510*/  STL.64 [R1+0x848], R84 ;  /* 0x0008485401007387 */ /* 0x0003e80000100a00 */
[----:B------:R-:W2:Y:S04]  /*36520*/  LDL.LU.64 R246, [R1+0x210] ;  /* 0x0002100001f67983 */ /* 0x000ea80000300a00 */
[----:B----4-:R-:W4:Y:S01]  /*36530*/  LDL.LU.64 R198, [R1+0x208] ;  /* 0x0002080001c67983 */ /* 0x010f220000300a00 */
[----:B---3--:R-:W-:Y:S01]  /*36540*/  VIADD R252, R4, 0xfffffcd2 ;  /* 0xfffffcd204fc7836 */ /* 0x008fe20000000000 */
        /* <DEDUP_REMOVED lines=12> */
[----:B---3--:R-:W-:Y:S01]  /*36610*/  IMAD.WIDE R84, R2, 0x4, R242 ;  /* 0x0000000402547825 */ /* 0x008fe200078e02f2 */
[----:B------:R-:W3:Y:S04]  /*36620*/  LDL.LU.64 R240, [R1+0x1f8] ;  /* 0x0001f80001f07983 */ /* 0x000ee80000300a00 */
[----:B------:R2:W-:Y:S04]  /*36630*/  STL.64 [R1+0x838], R244 ;  /* 0x000838f401007387 */ /* 0x0005e80000100a00 */
[----:B------:R1:W-:Y:S04]  /*36640*/  STL.64 [R1+0xe20], R84 ;  /* 0x000e205401007387 */ /* 0x0003e80000100a00 */
[----:B------:R-:W3:Y:S04]  /*36650*/  LDL.LU.64 R242, [R1+0x1f0] ;  /* 0x0001f00001f27983 */ /* 0x000ee80000300a00 */
[----:B------:R-:W-:Y:S04]  /*36660*/  LDGSTS.E [R201+-0x34e00], desc[UR16][R250.64], !P4 ;  /* 0xcb200000fac97fae */ /* 0x000fe8000e1a1010 */
[----:B------:R2:W-:Y:S01]  /*36670*/  LDGSTS.E [R93+-0x34c00], desc[UR16][R244.64], !P1 ;  /* 0xcb400000f45d7fae */ /* 0x0005e2000c9a1010 */
[----:B------:R-:W-:-:S03]  /*36680*/  ISETP.GE.U32.AND P4, PT, R252, 0x7ffffc51, PT ;  /* 0x7ffffc51fc00780c */ /* 0x000fc60003f86070 */
[----:B-1----:R-:W3:Y:S01]  /*36690*/  LDL.LU.64 R250, [R1+0x1e8] ;  /* 0x0001e80001fa7983 */ /* 0x002ee20000300a00 */
[----:B--2---:R-:W-:-:S03]  /*366a0*/  IMAD.WIDE R244, R2, 0x4, R248 ;  /* 0x0000000402f47825 */ /* 0x004fc600078e02f8 */
[----:B------:R1:W-:Y:S01]  /*366b0*/  LDGSTS.E [R0+-0x34a00], desc[UR16][R84.64], !P1 ;  /* 0xcb60000054007fae */ /* 0x0003e2000c9a1010 */
[----:B------:R-:W-:-:S03]  /*366c0*/  IADD3 R252, PT, PT, R6, -0x331, RZ ;  /* 0xfffffccf06fc7810 */ /* 0x000fc60007ffe0ff */
[----:B------:R-:W2:Y:S04]  /*366d0*/  LDL.LU.64 R248, [R1+0x1e0] ;  /* 0x0001e00001f87983 */ /* 0x000ea80000300a00 */
[----:B------:R1:W-:Y:S01]  /*366e0*/  STL.64 [R1+0x830], R244 ;  /* 0x000830f401007387 */ /* 0x0003e20000100a00 */
[----:B----4-:R-:W-:-:S03]  /*366f0*/  IMAD.WIDE R6, R2, 0x4, R198 ;  /* 0x0000000402067825 */ /* 0x010fc600078e02c6 */
[----:B------:R4:W-:Y:S04]  /*36700*/  LDGSTS.E [R201+-0x34800], desc[UR16][R244.64], !P5 ;  /* 0xcb800000f4c97fae */ /* 0x0009e8000e9a1010 */
[----:B------:R-:W2:Y:S01]  /*36710*/  LDL.LU.64 R198, [R1+0x1d8] ;  /* 0x0001d80001c67983 */ /* 0x000ea20000300a00 */
        /* <DEDUP_REMOVED lines=18> */
[----:B---3--:R-:W-:-:S05]  /*36840*/  IMAD.WIDE R86, R2, 0x4, R240 ;  /* 0x0000000402567825 */ /* 0x008fca00078e02f0 */
[----:B------:R3:W-:Y:S04]  /*36850*/  STL.64 [R1+0x820], R86 ;  /* 0x0008205601007387 */ /* 0x0007e80000100a00 */
[----:B------:R3:W-:Y:S01]  /*36860*/  LDGSTS.E [R93+-0x34000], desc[UR16][R86.64], !P5 ;  /* 0xcc000000565d7fae */ /* 0x0007e2000e9a1010 */
[----:B------:R-:W-:-:S05]  /*36870*/  IMAD.WIDE R84, R2, 0x4, R242 ;  /* 0x0000000402547825 */ /* 0x000fca00078e02f2 */
[----:B------:R1:W-:Y:S04]  /*36880*/  STL.64 [R1+0xdf8], R84 ;  /* 0x000df85401007387 */ /* 0x0003e80000100a00 */
[----:B------:R1:W-:Y:S01]  /*36890*/  LDGSTS.E [R0+-0x33e00], desc[UR16][R84.64], !P5 ;  /* 0xcc20000054007fae */ /* 0x0003e2000e9a1010 */
[----:B---3--:R-:W-:-:S03]  /*368a0*/  IMAD.WIDE R86, R2, 0x4, R250 ;  /* 0x0000000402567825 */ /* 0x008fc600078e02fa */
[----:B------:R-:W3:Y:S04]  /*368b0*/  LDL.LU.64 R250, [R1+0x1c0] ;  /* 0x0001c00001fa7983 */ /* 0x000ee80000300a00 */
[----:B------:R1:W-:Y:S01]  /*368c0*/  STL.64 [R1+0x810], R86 ;  /* 0x0008105601007387 */ /* 0x0003e20000100a00 */
[----:B--2---:R-:W-:Y:S01]  /*368d0*/  IMAD.WIDE R238, R2, 0x4, R248 ;  /* 0x0000000402ee7825 */ /* 0x004fe200078e02f8 */
[----:B------:R-:W-:Y:S02]  /*368e0*/  ISETP.GE.U32.AND P6, PT, R252, 0x7ffffc4e, PT ;  /* 0x7ffffc4efc00780c */ /* 0x000fe40003fc6070 */
[----:B------:R-:W2:Y:S04]  /*368f0*/  LDL.LU.64 R248, [R1+0x1b8] ;  /* 0x0001b80001f87983 */ /* 0x000ea80000300a00 */
[----:B------:R4:W-:Y:S01]  /*36900*/  STL.64 [R1+0xde0], R238 ;  /* 0x000de0ee01007387 */ /* 0x0009e20000100a00 */
[----:B-1----:R-:W-:-:S03]  /*36910*/  IMAD.WIDE R84, R2, 0x4, R198 ;  /* 0x0000000402547825 */ /* 0x002fc600078e02c6 */
[----:B------:R-:W-:Y:S04]  /*36920*/  LDGSTS.E [R201+-0x33c00], desc[UR16][R86.64], !P1 ;  /* 0xcc40000056c97fae */ /* 0x000fe8000c9a1010 */
[----:B------:R-:W2:Y:S01]  /*36930*/  LDL.LU.64 R198, [R1+0x1b0] ;  /* 0x0001b00001c67983 */ /* 0x000ea20000300a00 */
[----:B------:R-:W-:Y:S02]  /*36940*/  IADD3 R252, PT, PT, R5, -0x334, RZ ;  /* 0xfffffccc05fc7810 */ /* 0x000fe40007ffe0ff */
[----:B------:R-:W1:Y:S01]  /*36950*/  LDC R5, c[0x0][0x3a0] ;  /* 0x0000e800ff057b82 */ /* 0x000e620000000800 */
[----:B------:R4:W-:Y:S01]  /*36960*/  LDGSTS.E [R93+-0x33a00], desc[UR16][R238.64], !P1 ;  /* 0xcc600000ee5d7fae */ /* 0x0009e2000c9a1010 */
[----:B------:R-:W-:-:S03]  /*36970*/  ISETP.GE.U32.AND P4, PT, R252, 0x7ffffc4d, PT ;  /* 0x7ffffc4dfc00780c */ /* 0x000fc60003f86070 */
[----:B------:R-:W2:Y:S01]  /*36980*/  LDL.LU.64 R86, [R1+0x1a8] ;  /* 0x0001a80001567983 */ /* 0x000ea20000300a00 */
[----:B----4-:R-:W-:-:S03]  /*36990*/  IMAD.WIDE R240, R2, 0x4, R244 ;  /* 0x0000000402f07825 */ /* 0x010fc600078e02f4 */
[----:B------:R4:W-:Y:S01]  /*369a0*/  STL.64 [R1+0x808], R84 ;  /* 0x0008085401007387 */ /* 0x0009e20000100a00 */
[----:B------:R-:W-:-:S03]  /*369b0*/  IMAD.WIDE R238, R2, 0x4, R246 ;  /* 0x0000000402ee7825 */ /* 0x000fc600078e02f6 */
[----:B------:R4:W-:Y:S04]  /*369c0*/  LDGSTS.E [R0+-0x33800], desc[UR16][R84.64], !P6 ;  /* 0xcc80000054007fae */ /* 0x0009e8000f1a1010 */
[----:B------:R-:W-:Y:S04]  /*369d0*/  STL.64 [R1+0xdc8], R240 ;  /* 0x000dc8f001007387 */ /* 0x000fe80000100a00 */
[----:B------:R1:W-:Y:S04]  /*369e0*/  LDGSTS.E [R93+-0x33600], desc[UR16][R240.64], !P6 ;  /* 0xcca00000f05d7fae */ /* 0x0003e8000f1a1010 */
[----:B------:R1:W-:Y:S01]  /*369f0*/  STL.64 [R1+0x7f8], R238 ;  /* 0x0007f8ee01007387 */ /* 0x0003e20000100a00 */
[----:B---3--:R-:W-:-:S03]  /*36a00*/  IMAD.WIDE R250, R2, 0x4, R250 ;  /* 0x0000000402fa7825 */ /* 0x008fc600078e02fa */
[----:B------:R-:W-:Y:S01]  /*36a10*/  LDGSTS.E [R0+-0x33400], desc[UR16][R238.64], !P4 ;  /* 0xccc00000ee007fae */ /* 0x000fe2000e1a1010 */
[----:B------:R-:W-:Y:S01]  /*36a20*/  IADD3 R201, PT, PT, R4, -0x336, RZ ;  /* 0xfffffcca04c97810 */ /* 0x000fe20007ffe0ff */
[----:B----4-:R-:W3:Y:S02]  /*36a30*/  LDC R84, c[0x0][0x3a0] ;  /* 0x0000e800ff547b82 */ /* 0x010ee40000000800 */
[----:B-1----:R-:W4:Y:S01]  /*36a40*/  LDL.LU.64 R238, [R1+0x1a0] ;  /* 0x0001a00001ee7983 */ /* 0x002f220000300a00 */
[----:B--2---:R-:W-:-:S05]  /*36a50*/  IMAD.WIDE R246, R2, 0x4, R248 ;  /* 0x0000000402f67825 */ /* 0x004fca00078e02f8 */
[----:B------:R-:W1:Y:S01]  /*36a60*/  LDC R4, c[0x0][0x3a0] ;  /* 0x0000e800ff047b82 */ /* 0x000e620000000800 */
[----:B------:R-:W2:Y:S04]  /*36a70*/  LDL.LU.64 R242, [R1+0x198] ;  /* 0x0001980001f27983 */ /* 0x000ea80000300a00 */
[----:B------:R-:W2:Y:S04]  /*36a80*/  LDL.LU.64 R244, [R1+0x190] ;  /* 0x0001900001f47983 */ /* 0x000ea80000300a00 */
[----:B------:R-:W2:Y:S01]  /*36a90*/  LDL.LU.64 R248, [R1+0x188] ;  /* 0x0001880001f87983 */ /* 0x000ea20000300a00 */
[----:B------:R-:W-:-:S03]  /*36aa0*/  IMAD.WIDE R240, R2, 0x4, R198 ;  /* 0x0000000402f07825 */ /* 0x000fc600078e02c6 */
[----:B------:R-:W-:Y:S04]  /*36ab0*/  STL.64 [R1+0xdb0], R250 ;  /* 0x000db0fa01007387 */ /* 0x000fe80000100a00 */
[----:B------:R-:W2:Y:S01]  /*36ac0*/  LDL.LU.64 R198, [R1+0x180] ;  /* 0x0001800001c67983 */ /* 0x000ea20000300a00 */
        /* <DEDUP_REMOVED lines=14> */
[----:B---3--:R-:W-:-:S02]  /*36bb0*/  VIADD R252, R5, 0xfffffcc9 ;  /* 0xfffffcc905fc7836 */ /* 0x008fc40000000000 */
[----:B----4-:R-:W-:Y:S01]  /*36bc0*/  IMAD.WIDE R238, R2, 0x4, R238 ;  /* 0x0000000402ee7825 */ /* 0x010fe200078e02ee */
[----:B-1----:R-:W3:Y:S02]  /*36bd0*/  LDL.LU.64 R240, [R1+0x178] ;  /* 0x0001780001f07983 */ /* 0x002ee40000300a00 */
[----:B------:R-:W-:Y:S01]  /*36be0*/  ISETP.GE.U32.AND P5, PT, R252, 0x7ffffc4a, PT ;  /* 0x7ffffc4afc00780c */ /* 0x000fe20003fa6070 */
[----:B------:R-:W1:Y:S01]  /*36bf0*/  LDC R5, c[0x0][0x3a0] ;  /* 0x0000e800ff057b82 */ /* 0x000e620000000800 */
[----:B------:R-:W4:Y:S04]  /*36c00*/  LDL.LU.64 R246, [R1+0x170] ;  /* 0x0001700001f67983 */ /* 0x000f280000300a00 */
[----:B------:R-:W4:Y:S01]  /*36c10*/  LDL.LU.64 R250, [R1+0x168] ;  /* 0x0001680001fa7983 */ /* 0x000f220000300a00 */
[----:B------:R-:W-:-:S03]  /*36c20*/  VIADD R252, R84, 0xfffffcc7 ;  /* 0xfffffcc754fc7836 */ /* 0x000fc60000000000 */
[----:B------:R2:W-:Y:S02]  /*36c30*/  LDGSTS.E [R0+-0x32c00], desc[UR16][R86.64], !P1 ;  /* 0xcd40000056007fae */ /* 0x0005e4000c9a1010 */
[C---:B--2---:R-:W-:Y:S02]  /*36c40*/  IMAD.WIDE R84, R2.reuse, 0x4, R244 ;  /* 0x0000000402547825 */ /* 0x044fe400078e02f4 */
[----:B------:R2:W-:Y:S04]  /*36c50*/  STL.64 [R1+0xda0], R238 ;  /* 0x000da0ee01007387 */ /* 0x0005e80000100a00 */
[----:B------:R2:W-:Y:S01]  /*36c60*/  LDGSTS.E [R201+-0x32a00], desc[UR16][R238.64], !P1 ;  /* 0xcd600000eec97fae */ /* 0x0005e2000c9a1010 */
[----:B------:R-:W-:-:S05]  /*36c70*/  IMAD.WIDE R86, R2, 0x4, R242 ;  /* 0x0000000402567825 */ /* 0x000fca00078e02f2 */
[----:B------:R1:W-:Y:S01]  /*36c80*/  STL.64 [R1+0x7d8], R86 ;  /* 0x0007d85601007387 */ /* 0x0003e20000100a00 */
[----:B--2---:R-:W-:-:S03]  /*36c90*/  IMAD.WIDE R238, R2, 0x4, R248 ;  /* 0x0000000402ee7825 */ /* 0x004fc600078e02f8 */
[----:B------:R3:W-:Y:S04]  /*36ca0*/  STL.64 [R1+0xd98], R84 ;  /* 0x000d985401007387 */ /* 0x0007e80000100a00 */
[----:B------:R-:W2:Y:S04]  /*36cb0*/  LDL.LU.64 R242, [R1+0x160] ;  /* 0x0001600001f27983 */ /* 0x000ea80000300a00 */
[----:B------:R1:W-:Y:S04]  /*36cc0*/  LDGSTS.E [R93+-0x32800], desc[UR16][R86.64], !P5 ;  /* 0xcd800000565d7fae */ /* 0x0003e8000e9a1010 */
[----:B------:R-:W2:Y:S04]  /*36cd0*/  LDL.LU.64 R244, [R1+0x158] ;  /* 0x0001580001f47983 */ /* 0x000ea80000300a00 */
[----:B------:R-:W-:Y:S01]  /*36ce0*/  STL.64 [R1+0x7c8], R238 ;  /* 0x0007c8ee01007387 */ /* 0x000fe20000100a00 */
[----:B-1----:R-:W-:Y:S01]  /*36cf0*/  IMAD.WIDE R86, R2, 0x4, R198 ;  /* 0x0000000402567825 */ /* 0x002fe200078e02c6 */
[----:B------:R-:W-:-:S02]  /*36d00*/  ISETP.GE.U32.AND P4, PT, R6, 0x7ffffc49, PT ;  /* 0x7ffffc490600780c */ /* 0x000fc40003f86070 */
[----:B------:R-:W2:Y:S01]  /*36d10*/  LDL.LU.64 R198, [R1+0x150] ;  /* 0x0001500001c67983 */ /* 0x000ea20000300a00 */
[----:B------:R-:W-:Y:S01]  /*36d20*/  ISETP.GE.U32.AND P6, PT, R252, 0x7ffffc48, PT ;  /* 0x7ffffc48fc00780c */ /* 0x000fe20003fc6070 */
[----:B------:R-:W1:Y:S02]  /*36d30*/  LDC R6, c[0x0][0x3a0] ;  /* 0x0000e800ff067b82 */ /* 0x000e640000000800 */
[----:B------:R-:W2:Y:S04]  /*36d40*/  LDL.LU.64 R248, [R1+0x148] ;  /* 0x0001480001f87983 */ /* 0x000ea80000300a00 */
[----:B------:R-:W-:Y:S01]  /*36d50*/  LDGSTS.E [R0+-0x32600], desc[UR16][R84.64], !P5 ;  /* 0xcda0000054007fae */ /* 0x000fe2000e9a1010 */
[----:B------:R-:W-:Y:S02]  /*36d60*/  IADD3 R252, PT, PT, R4, -0x33a, RZ ;  /* 0xfffffcc604fc7810 */ /* 0x000fe40007ffe0ff */
[----:B------:R-:W1:Y:S01]  /*36d70*/  LDC R4, c[0x0][0x3a0] ;  /* 0x0000e800ff047b82 */ /* 0x000e620000000800 */
[----:B------:R1:W-:Y:S04]  /*36d80*/  LDGSTS.E [R201+-0x32400], desc[UR16][R238.64], !P4 ;  /* 0xcdc00000eec97fae */ /* 0x0003e8000e1a1010 */
[----:B------:R4:W-:Y:S04]  /*36d90*/  STL.64 [R1+0xd90], R86 ;  /* 0x000d905601007387 */ /* 0x0009e80000100a00 */
[----:B------:R4:W-:Y:S01]  /*36da0*/  LDGSTS.E [R93+-0x32200], desc[UR16][R86.64], !P4 ;  /* 0xcde00000565d7fae */ /* 0x0009e2000e1a1010 */
[----:B------:R-:W-:Y:S01]  /*36db0*/  ISETP.GE.U32.AND P1, PT, R252, 0x7ffffc47, PT ;  /* 0x7ffffc47fc00780c */ /* 0x000fe20003f26070 */
[----:B------:R-:W-:Y:S01]  /*36dc0*/  VIADD R252, R7, 0xfffffcc5 ;  /* 0xfffffcc507fc7836 */ /* 0x000fe20000000000 */
[----:B-1----:R-:W-:-:S02]  /*36dd0*/  IADD3 R201, PT, PT, R5, -0x33c, RZ ;  /* 0xfffffcc405c97810 */ /* 0x002fc40007ffe0ff */
[----:B------:R-:W1:Y:S02]  /*36de0*/  LDC R5, c[0x0][0x3a0] ;  /* 0x0000e800ff057b82 */ /* 0x000e640000000800 */
[----:B------:R-:W-:Y:S01]  /*36df0*/  ISETP.GE.U32.AND P5, PT, R252, 0x7ffffc46, PT ;  /* 0x7ffffc46fc00780c */ /* 0x000fe20003fa6070 */
[C---:B------:R-:W-:Y:S01]  /*36e00*/  VIADD R252, R82.reuse, 0x100000 ;  /* 0x0010000052fc7836 */ /* 0x040fe20000000000 */
[----:B------:R-:W-:Y:S02]  /*36e10*/  ISETP.GE.U32.AND P4, PT, R201, 0x7ffffc45, PT ;  /* 0x7ffffc45c900780c */ /* 0x000fe40003f86070 */
[----:B------:R-:W-:Y:S01]  /*36e20*/  IADD3 R201, PT, PT, R82, 0x100000, RZ ;  /* 0x0010000052c97810 */ /* 0x000fe20007ffe0ff */
[----:B---3--:R-:W-:-:S04]  /*36e30*/  IMAD.WIDE R84, R2, 0x4, R240 ;  /* 0x0000000402547825 */ /* 0x008fc800078e02f0 */
[C---:B----4-:R-:W-:Y:S01]  /*36e40*/  IMAD.WIDE R86, R2.reuse, 0x4, R246 ;  /* 0x0000000402567825 */ /* 0x050fe200078e02f6 */
[----:B------:R3:W-:Y:S04]  /*36e50*/  STL.64 [R1+0x7c0], R84 ;  /* 0x0007c05401007387 */ /* 0x0007e80000100a00 */
[----:B------:R3:W-:Y:S04]  /*36e60*/  LDGSTS.E [R0+-0x32000], desc[UR16][R84.64], !P6 ;  /* 0xce00000054007fae */ /* 0x0007e8000f1a1010 */
[----:B------:R-:W-:Y:S04]  /*36e70*/  STL.64 [R1+0xd80], R86 ;  /* 0x000d805601007387 */ /* 0x000fe80000100a00 */
[----:B------:R-:W-:Y:S01]  /*36e80*/  LDGSTS.E [R93+-0x31e00], desc[UR16][R86.64], !P6 ;  /* 0xce200000565d7fae */ /* 0x000fe2000f1a1010 */
[----:B---3--:R-:W-:-:S05]  /*36e90*/  IMAD.WIDE R84, R2, 0x4, R250 ;  /* 0x0000000402547825 */ /* 0x008fca00078e02fa */
[----:B------:R3:W-:Y:S04]  /*36ea0*/  STL.64 [R1+0x7b8], R84 ;  /* 0x0007b85401007387 */ /* 0x0007e80000100a00 */
[----:B------:R-:W4:Y:S04]  /*36eb0*/  LDL.LU.64 R240, [R1+0x140] ;  /* 0x0001400001f07983 */ /* 0x000f280000300a00 */
[----:B------:R-:W4:Y:S04]  /*36ec0*/  LDL.LU.64 R250, [R1+0x138] ;  /* 0x0001380001fa7983 */ /* 0x000f280000300a00 */
[----:B------:R-:W4:Y:S01]  /*36ed0*/  LDL.LU.64 R246, [R1+0x130] ;  /* 0x0001300001f67983 */ /* 0x000f220000300a00 */
[----:B--2---:R-:W-:-:S03]  /*36ee0*/  IMAD.WIDE R242, R2, 0x4, R242 ;  /* 0x0000000402f27825 */ /* 0x004fc600078e02f2 */
[----:B------:R3:W-:Y:S01]  /*36ef0*/  LDGSTS.E [R0+-0x31c00], desc[UR16][R84.64], !P1 ;  /* 0xce40000054007fae */ /* 0x0007e2000c9a1010 */
[----:B------:R-:W-:-:S03]  /*36f00*/  IMAD.WIDE R238, R2, 0x4, R244 ;  /* 0x0000000402ee7825 */ /* 0x000fc600078e02f4 */
[----:B------:R2:W-:Y:S01]  /*36f10*/  STL.64 [R1+0xd70], R242 ;  /* 0x000d70f201007387 */ /* 0x0005e20000100a00 */
[----:B------:R-:W1:Y:S03]  /*36f20*/  LDC R244, c[0x0][0x3a0] ;  /* 0x0000e800fff47b82 */ /* 0x000e660000000800 */
[----:B------:R2:W-:Y:S04]  /*36f30*/  LDGSTS.E [R252+-0x31a00], desc[UR16][R242.64], !P1 ;  /* 0xce600000f2fc7fae */ /* 0x0005e8000c9a1010 */
[----:B------:R-:W-:Y:S01]  /*36f40*/  LDGSTS.E [R201+-0x31800], desc[UR16][R238.64], !P5 ;  /* 0xce800000eec97fae */ /* 0x000fe2000e9a1010 */
[C---:B------:R-:W-:Y:S01]  /*36f50*/  IMAD.WIDE R198, R2.reuse, 0x4, R198 ;  /* 0x0000000402c67825 */ /* 0x040fe200078e02c6 */
[----:B---3--:R-:W3:Y:S03]  /*36f60*/  LDC R84, c[0x0][0x3a0] ;  /* 0x0000e800ff547b82 */ /* 0x008ee60000000800 */
[----:B------:R-:W-:Y:S01]  /*36f70*/  IMAD.WIDE R86, R2, 0x4, R248 ;  /* 0x0000000402567825 */ /* 0x000fe200078e02f8 */
[----:B------:R-:W-:Y:S04]  /*36f80*/  LDGSTS.E [R93+-0x31600], desc[UR16][R198.64], !P5 ;  /* 0xcea00000c65d7fae */ /* 0x000fe8000e9a1010 */
[----:B------:R-:W3:Y:S04]  /*36f90*/  LDL.LU.64 R248, [R1+0x128] ;  /* 0x0001280001f87983 */ /* 0x000ee80000300a00 */
[----:B------:R-:W-:Y:S04]  /*36fa0*/  STL.64 [R1+0x7b0], R238 ;  /* 0x0007b0ee01007387 */ /* 0x000fe80000100a00 */
[----:B------:R2:W-:Y:S04]  /*36fb0*/  STL.64 [R1+0xd60], R198 ;  /* 0x000d60c601007387 */ /* 0x0005e80000100a00 */
[----:B------:R1:W-:Y:S04]  /*36fc0*/  STL.64 [R1+0x7a0], R86 ;  /* 0x0007a05601007387 */ /* 0x0003e80000100a00 */
[----:B--2---:R-:W2:Y:S04]  /*36fd0*/  LDL.LU.64 R242, [R1+0x120] ;  /* 0x0001200001f27983 */ /* 0x004ea80000300a00 */
[----:B------:R-:W2:Y:S01]  /*36fe0*/  LDL.LU.64 R198, [R1+0x118] ;  /* 0x0001180001c67983 */ /* 0x000ea20000300a00 */
[----:B------:R-:W-:-:S02]  /*36ff0*/  VIADD R252, R4, 0xfffffcc3 ;  /* 0xfffffcc304fc7836 */ /* 0x000fc40000000000 */
[----:B------:R-:W2:Y:S01]  /*37000*/  LDC R4, c[0x0][0x3a0] ;  /* 0x0000e800ff047b82 */ /* 0x000ea20000000800 */
[----:B------:R-:W2:Y:S02]  /*37010*/  LDL.LU.64 R238, [R1+0x110] ;  /* 0x0001100001ee7983 */ /* 0x000ea40000300a00 */
[----:B------:R-:W-:Y:S02]  /*37020*/  ISETP.GE.U32.AND P1, PT, R252, 0x7ffffc44, PT ;  /* 0x7ffffc44fc00780c */ /* 0x000fe40003f26070 */
[----:B------:R-:W-:Y:S01]  /*37030*/  IADD3 R252, PT, PT, R6, -0x33e, RZ ;  /* 0xfffffcc206fc7810 */ /* 0x000fe20007ffe0ff */
[----:B------:R-:W-:Y:S03]  /*37040*/  LDGSTS.E [R0+-0x31400], desc[UR16][R86.64], !P4 ;  /* 0xcec0000056007fae */ /* 0x000fe6000e1a1010 */
[----:B------:R-:W-:Y:S01]  /*37050*/  ISETP.GE.U32.AND P5, PT, R252, 0x7ffffc43, PT ;  /* 0x7ffffc43fc00780c */ /* 0x000fe20003fa6070 */
[----:B-1----:R-:W-:-:S02]  /*37060*/  VIADD R252, R5, 0xfffffcc1 ;  /* 0xfffffcc105fc7836 */ /* 0x002fc40000000000 */
[----:B------:R-:W1:Y:S01]  /*37070*/  LDC R5, c[0x0][0x3a0] ;  /* 0x0000e800ff057b82 */ /* 0x000e620000000800 */
[----:B----4-:R-:W-:-:S04]  /*37080*/  IMAD.WIDE R6, R2, 0x4, R240 ;  /* 0x0000000402067825 */ /* 0x010fc800078e02f0 */
[C---:B------:R-:W-:Y:S01]  /*37090*/  IMAD.WIDE R250, R2.reuse, 0x4, R250 ;  /* 0x0000000402fa7825 */ /* 0x040fe200078e02fa */
[----:B------:R4:W-:Y:S03]  /*370a0*/  STL.64 [R1+0xd58], R6 ;  /* 0x000d580601007387 */ /* 0x0009e60000100a00 */
[----:B------:R-:W-:Y:S01]  /*370b0*/  IMAD.WIDE R246, R2, 0x4, R246 ;  /* 0x0000000402f67825 */ /* 0x000fe200078e02f6 */
[----:B------:R-:W2:Y:S04]  /*370c0*/  LDL.LU.64 R86, [R1+0x108] ;  /* 0x0001080001567983 */ /* 0x000ea80000300a00 */
[----:B------:R1:W-:Y:S04]  /*370d0*/  STL.64 [R1+0x798], R250 ;  /* 0x000798fa01007387 */ /* 0x0003e80000100a00 */
[----:B------:R3:W-:Y:S04]  /*370e0*/  STL.64 [R1+0xd50], R246 ;  /* 0x000d50f601007387 */ /* 0x0007e80000100a00 */
[----:B------:R-:W2:Y:S04]  /*370f0*/  LDL.LU.64 R240, [R1+0x100] ;  /* 0x0001000001f07983 */ /* 0x000ea80000300a00 */
[----:B------:R-:W-:Y:S04]  /*37100*/  LDGSTS.E [R201+-0x31200], desc[UR16][R6.64], !P4 ;  /* 0xcee0000006c97fae */ /* 0x000fe8000e1a1010 */
[----:B------:R-:W-:Y:S04]  /*37110*/  LDGSTS.E [R93+-0x31000], desc[UR16][R250.64], !P1 ;  /* 0xcf000000fa5d7fae */ /* 0x000fe8000c9a1010 */
[----:B------:R3:W-:Y:S04]  /*37120*/  LDGSTS.E [R0+-0x30e00], desc[UR16][R246.64], !P1 ;  /* 0xcf200000f6007fae */ /* 0x0007e8000c9a1010 */
[----:B----4-:R-:W4:Y:S04]  /*37130*/  LDL.LU.64 R6, [R1+0x12c0] ;  /* 0x0012c00001067983 */ /* 0x010f280000300a00 */
[----:B-1----:R-:W4:Y:S01]  /*37140*/  LDL.LU.64 R250, [R1+0xf8] ;  /* 0x0000f80001fa7983 */ /* 0x002f220000300a00 */
[----:B------:R-:W-:Y:S01]  /*37150*/  ISETP.GE.U32.AND P4, PT, R252, 0x7ffffc42, PT ;  /* 0x7ffffc42fc00780c */ /* 0x000fe20003f86070 */
[----:B---3--:R-:W-:-:S02]  /*37160*/  IMAD.WIDE R246, R2, 0x4, R248 ;  /* 0x0000000402f67825 */ /* 0x008fc400078e02f8 */
[----:B------:R-:W3:Y:S01]  /*37170*/  LDL.LU.64 R248, [R1+0xf0] ;  /* 0x0000f00001f87983 */ /* 0x000ee20000300a00 */
[----:B------:R-:W-:-:S03]  /*37180*/  IADD3 R252, PT, PT, R84, -0x340, RZ ;  /* 0xfffffcc054fc7810 */ /* 0x000fc60007ffe0ff */
[----:B------:R1:W-:Y:S01]  /*37190*/  STL.64 [R1+0x788], R246 ;  /* 0x000788f601007387 */ /* 0x0003e20000100a00 */
[----:B--2---:R-:W-:-:S03]  /*371a0*/  IMAD.WIDE R84, R2, 0x4, R198 ;  /* 0x0000000402547825 */ /* 0x004fc600078e02c6 */
[----:B------:R2:W-:Y:S04]  /*371b0*/  LDGSTS.E [R201+-0x30c00], desc[UR16][R246.64], !P5 ;  /* 0xcf400000f6c97fae */ /* 0x0005e8000e9a1010 */
[----:B------:R-:W3:Y:S01]  /*371c0*/  LDL.LU.64 R198, [R1+0xe8] ;  /* 0x0000e80001c67983 */ /* 0x000ee20000300a00 */
[----:B------:R-:W-:-:S05]  /*371d0*/  IMAD.WIDE R242, R2, 0x4, R242 ;  /* 0x0000000402f27825 */ /* 0x000fca00078e02f2 */
[----:B------:R1:W-:Y:S01]  /*371e0*/  STL.64 [R1+0xd48], R242 ;  /* 0x000d48f201007387 */ /* 0x0003e20000100a00 */
[----:B--2---:R-:W-:-:S03]  /*371f0*/  VIADD R201, R244, 0xfffffcbf ;  /* 0xfffffcbff4c97836 */ /* 0x004fc60000000000 */
[----:B------:R2:W-:Y:S04]  /*37200*/  STL.64 [R1+0x780], R84 ;  /* 0x0007805401007387 */ /* 0x0005e80000100a00 */
[----:B------:R-:W3:Y:S04]  /*37210*/  LDL.LU.64 R244, [R1+0xe0] ;  /* 0x0000e00001f47983 */ /* 0x000ee80000300a00 */
[----:B-1----:R-:W3:Y:S04]  /*37220*/  LDL.LU.64 R246, [R1+0xd8] ;  /* 0x0000d80001f67983 */ /* 0x002ee80000300a00 */
[----:B------:R1:W-:Y:S01]  /*37230*/  LDGSTS.E [R93+-0x30a00], desc[UR16][R242.64], !P5 ;  /* 0xcf600000f25d7fae */ /* 0x0003e2000e9a1010 */
[----:B------:R-:W-:Y:S01]  /*37240*/  ISETP.GE.U32.AND P5, PT, R252, 0x7ffffc41, PT ;  /* 0x7ffffc41fc00780c */ /* 0x000fe20003fa6070 */
[----:B------:R-:W-:Y:S01]  /*37250*/  IMAD.WIDE R238, R2, 0x4, R238 ;  /* 0x0000000402ee7825 */ /* 0x000fe200078e02ee */
[----:B------:R-:W-:Y:S01]  /*37260*/  ISETP.GE.U32.AND P1, PT, R201, 0x7ffffc40, PT ;  /* 0x7ffffc40c900780c */ /* 0x000fe20003f26070 */
[----:B------:R2:W-:Y:S02]  /*37270*/  LDGSTS.E [R0+-0x30800], desc[UR16][R84.64], !P4 ;  /* 0xcf80000054007fae */ /* 0x0005e4000e1a1010 */
[----:B------:R-:W-:-:S02]  /*37280*/  VIADD R201, R82, 0x100000 ;  /* 0x0010000052c97836 */ /* 0x000fc40000000000 */
[----:B------:R-:W-:Y:S04]  /*37290*/  STL.64 [R1+0xd40], R238 ;  /* 0x000d40ee01007387 */ /* 0x000fe80000100a00 */
[----:B------:R-:W-:Y:S01]  /*372a0*/  LDGSTS.E [R201+-0x30600], desc[UR16][R238.64], !P4 ;  /* 0xcfa00000eec97fae */ /* 0x000fe2000e1a1010 */
[----:B-1----:R-:W1:Y:S01]  /*372b0*/  LDC R242, c[0x0][0x3a0] ;  /* 0x0000e800fff27b82 */ /* 0x002e620000000800 */
[----:B------:R-:W-:-:S05]  /*372c0*/  IMAD.WIDE R86, R2, 0x4, R86 ;  /* 0x0000000402567825 */ /* 0x000fca00078e0256 */
[----:B------:R4:W-:Y:S04]  /*372d0*/  STL.64 [R1+0x770], R86 ;  /* 0x0007705601007387 */ /* 0x0009e80000100a00 */
[----:B------:R4:W-:Y:S01]  /*372e0*/  LDGSTS.E [R93+-0x30400], desc[UR16][R86.64], !P5 ;  /* 0xcfc00000565d7fae */ /* 0x0009e2000e9a1010 */
[----:B--2---:R-:W-:-:S05]  /*372f0*/  IMAD.WIDE R84, R2, 0x4, R240 ;  /* 0x0000000402547825 */ /* 0x004fca00078e02f0 */
[----:B------:R3:W-:Y:S04]  /*37300*/  STL.64 [R1+0xd38], R84 ;  /* 0x000d385401007387 */ /* 0x0007e80000100a00 */
[----:B------:R3:W-:Y:S01]  /*37310*/  LDGSTS.E [R0+-0x30200], desc[UR16][R84.64], !P5 ;  /* 0xcfe0000054007fae */ /* 0x0007e2000e9a1010 */
[----:B----4-:R-:W-:-:S03]  /*37320*/  IMAD.WIDE R86, R2, 0x4, R250 ;  /* 0x0000000402567825 */ /* 0x010fc600078e02fa */
[----:B------:R-:W2:Y:S01]  /*37330*/  LDL.LU.64 R250, [R1+0xd0] ;  /* 0x0000d00001fa7983 */ /* 0x000ea20000300a00 */
[----:B---3--:R-:W-:-:S03]  /*37340*/  IMAD.WIDE R84, R2, 0x4, R248 ;  /* 0x0000000402547825 */ /* 0x008fc600078e02f8 */
[----:B------:R3:W-:Y:S04]  /*37350*/  STL.64 [R1+0x768], R86 ;  /* 0x0007685601007387 */ /* 0x0007e80000100a00 */
[----:B------:R-:W4:Y:S04]  /*37360*/  LDL.LU.64 R248, [R1+0xc8] ;  /* 0x0000c80001f87983 */ /* 0x000f280000300a00 */
[----:B------:R1:W-:Y:S01]  /*37370*/  STL.64 [R1+0xd30], R84 ;  /* 0x000d305401007387 */ /* 0x0003e20000100a00 */
[----:B------:R-:W-:-:S03]  /*37380*/  IMAD.WIDE R238, R2, 0x4, R198 ;  /* 0x0000000402ee7825 */ /* 0x000fc600078e02c6 */
[----:B------:R-:W-:Y:S04]  /*37390*/  LDGSTS.E [R201+-0x30000], desc[UR16][R86.64], !P1 ;  /* 0xd000000056c97fae */ /* 0x000fe8000c9a1010 */
[----:B------:R-:W4:Y:S01]  /*373a0*/  LDL.LU.64 R198, [R1+0xc0] ;  /* 0x0000c00001c67983 */ /* 0x000f220000300a00 */
[----:B------:R-:W-:Y:S02]  /*373b0*/  IADD3 R252, PT, PT, R4, -0x342, RZ ;  /* 0xfffffcbe04fc7810 */ /* 0x000fe40007ffe0ff */
[----:B------:R-:W1:Y:S01]  /*373c0*/  LDC R4, c[0x0][0x3a0] ;  /* 0x0000e800ff047b82 */ /* 0x000e620000000800 */
[----:B------:R1:W-:Y:S04]  /*373d0*/  LDGSTS.E [R93+-0x2fe00], desc[UR16][R84.64], !P1 ;  /* 0xd0200000545d7fae */ /* 0x0003e8000c9a1010 */
[----:B---3--:R-:W3:Y:S01]  /*373e0*/  LDL.LU.64 R86, [R1+0xb8] ;  /* 0x0000b80001567983 */ /* 0x008ee20000300a00 */
[----:B------:R-:W-:-:S02]  /*373f0*/  ISETP.GE.U32.AND P6, PT, R252, 0x7ffffc3f, PT ;  /* 0x7ffffc3ffc00780c */ /* 0x000fc40003fc6070 */
[----:B------:R-:W-:Y:S01]  /*37400*/  IADD3 R252, PT, PT, R5, -0x343, RZ ;  /* 0xfffffcbd05fc7810 */ /* 0x000fe20007ffe0ff */
[----:B------:R1:W-:Y:S01]  /*37410*/  STL.64 [R1+0x758], R238 ;  /* 0x000758ee01007387 */ /* 0x0003e20000100a00 */
[----:B------:R-:W-:Y:S01]  /*37420*/  IMAD.WIDE R240, R2, 0x4, R244 ;  /* 0x0000000402f07825 */ /* 0x000fe200078e02f4 */
[----:B------:R-:W2:Y:S01]  /*37430*/  LDC R5, c[0x0][0x3a0] ;  /* 0x0000e800ff057b82 */ /* 0x000ea20000000800 */
[----:B------:R-:W-:-:S07]  /*37440*/  ISETP.GE.U32.AND P4, PT, R252, 0x7ffffc3e, PT ;  /* 0x7ffffc3efc00780c */ /* 0x000fce0003f86070 */
[----:B------:R1:W-:Y:S02]  /*37450*/  LDGSTS.E [R0+-0x2fc00], desc[UR16][R238.64], !P6 ;  /* 0xd0400000ee007fae */ /* 0x0003e4000f1a1010 */
[----:B-1----:R-:W-:Y:S01]  /*37460*/  VIADD R252, R242, 0xfffffcbc ;  /* 0xfffffcbcf2fc7836 */ /* 0x002fe20000000000 */
[----:B------:R-:W1:Y:S01]  /*37470*/  LDC R84, c[0x0][0x3a0] ;  /* 0x0000e800ff547b82 */ /* 0x000e620000000800 */
[----:B------:R1:W-:Y:S04]  /*37480*/  STL.64 [R1+0xd28], R240 ;  /* 0x000d28f001007387 */ /* 0x0003e80000100a00 */
[----:B------:R-:W-:Y:S01]  /*37490*/  LDGSTS.E [R93+-0x2fa00], desc[UR16][R240.64], !P6 ;  /* 0xd0600000f05d7fae */ /* 0x000fe2000f1a1010 */
[----:B------:R-:W-:Y:S02]  /*374a0*/  IADD3 R201, PT, PT, R4, -0x345, RZ ;  /* 0xfffffcbb04c97810 */ /* 0x000fe40007ffe0ff */
[----:B------:R-:W2:Y:S01]  /*374b0*/  LDC R85, c[0x0][0x3a0] ;  /* 0x0000e800ff557b82 */ /* 0x000ea20000000800 */
[----:B------:R-:W-:-:S05]  /*374c0*/  IMAD.WIDE R238, R2, 0x4, R246 ;  /* 0x0000000402ee7825 */ /* 0x000fca00078e02f6 */
[----:B------:R1:W-:Y:S01]  /*374d0*/  STL.64 [R1+0x750], R238 ;  /* 0x000750ee01007387 */ /* 0x0003e20000100a00 */
[----:B------:R-:W-:Y:S01]  /*374e0*/  ISETP.GE.U32.AND P5, PT, R252, 0x7ffffc3d, PT ;  /* 0x7ffffc3dfc00780c */ /* 0x000fe20003fa6070 */
[----:B------:R-:W2:Y:S02]  /*374f0*/  LDC R4, c[0x0][0x3a0] ;  /* 0x0000e800ff047b82 */ /* 0x000ea40000000800 */
[----:B------:R-:W3:Y:S04]  /*37500*/  LDL.LU.64 R242, [R1+0xb0] ;  /* 0x0000b00001f27983 */ /* 0x000ee80000300a00 */
[----:B------:R-:W-:Y:S04]  /*37510*/  LDGSTS.E [R0+-0x2f800], desc[UR16][R238.64], !P4 ;  /* 0xd0800000ee007fae */ /* 0x000fe8000e1a1010 */
[----:B-1----:R-:W3:Y:S04]  /*37520*/  LDL.LU.64 R240, [R1+0xa8] ;  /* 0x0000a80001f07983 */ /* 0x002ee80000300a00 */
[----:B------:R-:W3:Y:S01]  /*37530*/  LDL.LU.64 R238, [R1+0xa0] ;  /* 0x0000a00001ee7983 */ /* 0x000ee20000300a00 */
[----:B------:R-:W-:Y:S01]  /*37540*/  ISETP.GE.U32.AND P1, PT, R201, 0x7ffffc3c, PT ;  /* 0x7ffffc3cc900780c */ /* 0x000fe20003f26070 */
[C---:B------:R-:W-:Y:S01]  /*37550*/  VIADD R252, R82.reuse, 0x100000 ;  /* 0x0010000052fc7836 */ /* 0x040fe20000000000 */
[----:B------:R-:W-:Y:S01]  /*37560*/  IADD3 R201, PT, PT, R82, 0x100000, RZ ;  /* 0x0010000052c97810 */ /* 0x000fe20007ffe0ff */
[----:B------:R-:W3:Y:S01]  /*37570*/  LDL.LU.64 R246, [R1+0x98] ;  /* 0x0000980001f67983 */ /* 0x000ee20000300a00 */
[----:B--2---:R-:W-:-:S05]  /*37580*/  IMAD.WIDE R250, R2, 0x4, R250 ;  /* 0x0000000402fa7825 */ /* 0x004fca00078e02fa */
[----:B------:R-:W-:Y:S01]  /*37590*/  STL.64 [R1+0xd20], R250 ;  /* 0x000d20fa01007387 */ /* 0x000fe20000100a00 */
[----:B----4-:R-:W-:-:S03]  /*375a0*/  IMAD.WIDE R244, R2, 0x4, R248 ;  /* 0x0000000402f47825 */ /* 0x010fc600078e02f8 */
[----:B------:R1:W-:Y:S04]  /*375b0*/  LDGSTS.E [R252+-0x2f600], desc[UR16][R250.64], !P4 ;  /* 0xd0a00000fafc7fae */ /* 0x0003e8000e1a1010 */
[----:B------:R-:W2:Y:S01]  /*375c0*/  LDL.LU.64 R248, [R1+0x90] ;  /* 0x0000900001f87983 */ /* 0x000ea20000300a00 */
[----:B------:R-:W-:-:S03]  /*375d0*/  IMAD.WIDE R198, R2, 0x4, R198 ;  /* 0x0000000402c67825 */ /* 0x000fc600078e02c6 */
[----:B------:R-:W-:Y:S04]  /*375e0*/  STL.64 [R1+0x748], R244 ;  /* 0x000748f401007387 */ /* 0x000fe80000100a00 */
[----:B------:R-:W-:Y:S01]  /*375f0*/  LDGSTS.E [R201+-0x2f400], desc[UR16][R244.64], !P5 ;  /* 0xd0c00000f4c97fae */ /* 0x000fe2000e9a1010 */
[----:B---3--:R-:W-:-:S03]  /*37600*/  IMAD.WIDE R86, R2, 0x4, R86 ;  /* 0x0000000402567825 */ /* 0x008fc600078e0256 */
[----:B------:R3:W-:Y:S04]  /*37610*/  STL.64 [R1+0xd18], R198 ;  /* 0x000d18c601007387 */ /* 0x0007e80000100a00 */
[----:B------:R3:W-:Y:S04]  /*37620*/  LDGSTS.E [R93+-0x2f200], desc[UR16][R198.64], !P5 ;  /* 0xd0e00000c65d7fae */ /* 0x0007e8000e9a1010 */
[----:B------:R4:W-:Y:S04]  /*37630*/  STL.64 [R1+0x740], R86 ;  /* 0x0007405601007387 */ /* 0x0009e80000100a00 */
[----:B------:R-:W-:Y:S01]  /*37640*/  LDGSTS.E [R0+-0x2f000], desc[UR16][R86.64], !P1 ;  /* 0xd100000056007fae */ /* 0x000fe2000c9a1010 */
[----:B-1----:R-:W-:Y:S01]  /*37650*/  VIADD R252, R84, 0xfffffcba ;  /* 0xfffffcba54fc7836 */ /* 0x002fe20000000000 */
[----:B------:R-:W-:Y:S01]  /*37660*/  IADD3 R5, PT, PT, R5, -0x347, RZ ;  /* 0xfffffcb905057810 */ /* 0x000fe20007ffe0ff */
[----:B------:R-:W1:Y:S08]  /*37670*/  LDC R84, c[0x0][0x3a0] ;  /* 0x0000e800ff547b82 */ /* 0x000e700000000800 */
[----:B---3--:R-:W3:Y:S01]  /*37680*/  LDC R198, c[0x0][0x3a0] ;  /* 0x0000e800ffc67b82 */ /* 0x008ee20000000800 */
[----:B----4-:R-:W4:Y:S04]  /*37690*/  LDL.LU.64 R86, [R1+0x88] ;  /* 0x0000880001567983 */ /* 0x010f280000300a00 */
[----:B------:R-:W4:Y:S04]  /*376a0*/  LDL.LU.64 R244, [R1+0x80] ;  /* 0x0000800001f47983 */ /* 0x000f280000300a00 */
[----:B------:R-:W4:Y:S01]  /*376b0*/  LDL.LU.64 R250, [R1+0x78] ;  /* 0x0000780001fa7983 */ /* 0x000f220000300a00 */
[----:B------:R-:W-:Y:S01]  /*376c0*/  ISETP.GE.U32.AND P5, PT, R252, 0x7ffffc3b, PT ;  /* 0x7ffffc3bfc00780c */ /* 0x000fe20003fa6070 */
[----:B------:R-:W-:-:S04]  /*376d0*/  IMAD.WIDE R242, R2, 0x4, R242 ;  /* 0x0000000402f27825 */ /* 0x000fc800078e02f2 */
[C---:B------:R-:W-:Y:S01]  /*376e0*/  IMAD.WIDE R240, R2.reuse, 0x4, R240 ;  /* 0x0000000402f07825 */ /* 0x040fe200078e02f0 */
[----:B------:R1:W-:Y:S03]  /*376f0*/  STL.64 [R1+0xd10], R242 ;  /* 0x000d10f201007387 */ /* 0x0003e60000100a00 */
[----:B------:R-:W-:Y:S01]  /*37700*/  IMAD.WIDE R238, R2, 0x4, R238 ;  /* 0x0000000402ee7825 */ /* 0x000fe200078e02ee */
[----:B------:R1:W-:Y:S04]  /*37710*/  STL.64 [R1+0x738], R240 ;  /* 0x000738f001007387 */ /* 0x0003e80000100a00 */
[----:B------:R-:W-:Y:S04]  /*37720*/  LDGSTS.E [R201+-0x2ee00], desc[UR16][R242.64], !P1 ;  /* 0xd1200000f2c97fae */ /* 0x000fe8000c9a1010 */
[----:B------:R2:W-:Y:S01]  /*37730*/  STL.64 [R1+0xd08], R238 ;  /* 0x000d08ee01007387 */ /* 0x0005e20000100a00 */
[----:B------:R-:W-:Y:S01]  /*37740*/  VIADD R252, R85, 0xfffffcb8 ;  /* 0xfffffcb855fc7836 */ /* 0x000fe20000000000 */
[----:B------:R-:W-:Y:S01]  /*37750*/  ISETP.GE.U32.AND P4, PT, R5, 0x7ffffc3a, PT ;  /* 0x7ffffc3a0500780c */ /* 0x000fe20003f86070 */
[----:B------:R-:W2:Y:S01]  /*37760*/  LDC R85, c[0x0][0x3a0] ;  /* 0x0000e800ff557b82 */ /* 0x000ea20000000800 */
[----:B------:R-:W-:Y:S04]  /*37770*/  LDGSTS.E [R93+-0x2ec00], desc[UR16][R240.64], !P5 ;  /* 0xd1400000f05d7fae */ /* 0x000fe8000e9a1010 */
[----:B-1----:R-:W4:Y:S01]  /*37780*/  LDL.LU.64 R242, [R1+0x70] ;  /* 0x0000700001f27983 */ /* 0x002f220000300a00 */
[----:B------:R-:W-:-:S03]  /*37790*/  ISETP.GE.U32.AND P6, PT, R252, 0x7ffffc39, PT ;  /* 0x7ffffc39fc00780c */ /* 0x000fc60003fc6070 */
[----:B------:R2:W-:Y:S04]  /*377a0*/  LDGSTS.E [R0+-0x2ea00], desc[UR16][R238.64], !P5 ;  /* 0xd1600000ee007fae */ /* 0x0005e8000e9a1010 */
[----:B------:R-:W4:Y:S01]  /*377b0*/  LDL.LU.64 R240, [R1+0x68] ;  /* 0x0000680001f07983 */ /* 0x000f220000300a00 */
[----:B------:R-:W-:Y:S01]  /*377c0*/  IADD3 R252, PT, PT, R4, -0x349, RZ ;  /* 0xfffffcb704fc7810 */ /* 0x000fe20007ffe0ff */
[----:B------:R-:W-:-:S05]  /*377d0*/  IMAD.WIDE R4, R2, 0x4, R246 ;  /* 0x0000000402047825 */ /* 0x000fca00078e02f6 */
[----:B------:R1:W-:Y:S04]  /*377e0*/  STL.64 [R1+0x730], R4 ;  /* 0x0007300401007387 */ /* 0x0003e80000100a00 */
[----:B------:R-:W-:Y:S01]  /*377f0*/  LDGSTS.E [R201+-0x2e800], desc[UR16][R4.64], !P4 ;  /* 0xd180000004c97fae */ /* 0x000fe2000e1a1010 */
[----:B------:R-:W-:Y:S01]  /*37800*/  ISETP.GE.U32.AND P1, PT, R252, 0x7ffffc38, PT ;  /* 0x7ffffc38fc00780c */ /* 0x000fe20003f26070 */
[----:B---3--:R-:W-:Y:S02]  /*37810*/  VIADD R252, R198, 0xfffffcb6 ;  /* 0xfffffcb6c6fc7836 */ /* 0x008fe40000000000 */
[C---:B--2---:R-:W-:Y:S02]  /*37820*/  IMAD.WIDE R238, R2.reuse, 0x4, R248 ;  /* 0x0000000402ee7825 */ /* 0x044fe400078e02f8 */
[----:B------:R-:W2:Y:S04]  /*37830*/  LDL.LU.64 R248, [R1+0x60] ;  /* 0x0000600001f87983 */ /* 0x000ea80000300a00 */
[----:B------:R-:W3:Y:S04]  /*37840*/  LDL.LU.64 R246, [R1+0x58] ;  /* 0x0000580001f67983 */ /* 0x000ee80000300a00 */
[----:B------:R4:W-:Y:S04]  /*37850*/  STL.64 [R1+0xd00], R238 ;  /* 0x000d00ee01007387 */ /* 0x0009e80000100a00 */
[----:B-1----:R-:W3:Y:S04]  /*37860*/  LDL.LU.64 R4, [R1+0x12b8] ;  /* 0x0012b80001047983 */ /* 0x002ee80000300a00 */
[----:B------:R1:W-:Y:S01]  /*37870*/  LDGSTS.E [R93+-0x2e600], desc[UR16][R238.64], !P4 ;  /* 0xd1a00000ee5d7fae */ /* 0x0003e2000e1a1010 */
[----:B----4-:R-:W-:-:S04]  /*37880*/  IMAD.WIDE R86, R2, 0x4, R86 ;  /* 0x0000000402567825 */ /* 0x010fc800078e0256 */
[C---:B-1----:R-:W-:Y:S01]  /*37890*/  IMAD.WIDE R238, R2.reuse, 0x4, R244 ;  /* 0x0000000402ee7825 */ /* 0x042fe200078e02f4 */
[----:B------:R1:W-:Y:S01]  /*378a0*/  STL.64 [R1+0x728], R86 ;  /* 0x0007285601007387 */ /* 0x0003e20000100a00 */
[----:B------:R-:W4:Y:S03]  /*378b0*/  LDC R244, c[0x0][0x3a0] ;  /* 0x0000e800fff47b82 */ /* 0x000f260000000800 */
[----:B------:R1:W-:Y:S04]  /*378c0*/  LDGSTS.E [R0+-0x2e400], desc[UR16][R86.64], !P6 ;  /* 0xd1c0000056007fae */ /* 0x0003e8000f1a1010 */
[----:B------:R-:W-:Y:S04]  /*378d0*/  STL.64 [R1+0xcf8], R238 ;  /* 0x000cf8ee01007387 */ /* 0x000fe80000100a00 */
[----:B------:R4:W-:Y:S01]  /*378e0*/  LDGSTS.E [R93+-0x2e200], desc[UR16][R238.64], !P6 ;  /* 0xd1e00000ee5d7fae */ /* 0x0009e2000f1a1010 */
[----:B-1----:R-:W-:-:S05]  /*378f0*/  IMAD.WIDE R86, R2, 0x4, R250 ;  /* 0x0000000402567825 */ /* 0x002fca00078e02fa */
[----:B------:R1:W-:Y:S04]  /*37900*/  STL.64 [R1+0x720], R86 ;  /* 0x0007205601007387 */ /* 0x0003e80000100a00 */
[----:B------:R-:W3:Y:S04]  /*37910*/  LDL.LU.64 R198, [R1+0x50] ;  /* 0x0000500001c67983 */ /* 0x000ee80000300a00 */
[----:B------:R-:W3:Y:S04]  /*37920*/  LDL.LU.64 R250, [R1+0x48] ;  /* 0x0000480001fa7983 */ /* 0x000ee80000300a00 */
[----:B------:R-:W-:Y:S04]  /*37930*/  LDGSTS.E [R0+-0x2e000], desc[UR16][R86.64], !P1 ;  /* 0xd200000056007fae */ /* 0x000fe8000c9a1010 */
[----:B-1----:R-:W3:Y:S01]  /*37940*/  LDL.LU.64 R86, [R1+0x40] ;  /* 0x0000400001567983 */ /* 0x002ee20000300a00 */
[----:B------:R-:W-:-:S04]  /*37950*/  IMAD.WIDE R242, R2, 0x4, R242 ;  /* 0x0000000402f27825 */ /* 0x000fc800078e02f2 */
[----:B----4-:R-:W-:Y:S01]  /*37960*/  IMAD.WIDE R238, R2, 0x4, R240 ;  /* 0x0000000402ee7825 */ /* 0x010fe200078e02f0 */
[----:B------:R1:W-:Y:S04]  /*37970*/  STL.64 [R1+0xcf0], R242 ;  /* 0x000cf0f201007387 */ /* 0x0003e80000100a00 */
[----:B------:R-:W4:Y:S01]  /*37980*/  LDL.LU.64 R240, [R1+0x38] ;  /* 0x0000380001f07983 */ /* 0x000f220000300a00 */
[----:B------:R-:W-:Y:S02]  /*37990*/  IADD3 R201, PT, PT, R84, -0x34b, RZ ;  /* 0xfffffcb554c97810 */ /* 0x000fe40007ffe0ff */
[----:B------:R-:W-:Y:S01]  /*379a0*/  ISETP.GE.U32.AND P5, PT, R252, 0x7ffffc37, PT ;  /* 0x7ffffc37fc00780c */ /* 0x000fe20003fa6070 */
[----:B------:R1:W-:Y:S01]  /*379b0*/  STL.64 [R1+0x718], R238 ;  /* 0x000718ee01007387 */ /* 0x0003e20000100a00 */
[----:B------:R-:W-:Y:S01]  /*379c0*/  ISETP.GE.U32.AND P4, PT, R201, 0x7ffffc36, PT ;  /* 0x7ffffc36c900780c */ /* 0x000fe20003f86070 */
[C---:B------:R-:W-:Y:S01]  /*379d0*/  VIADD R252, R82.reuse, 0x100000 ;  /* 0x0010000052fc7836 */ /* 0x040fe20000000000 */
[----:B------:R-:W-:Y:S01]  /*379e0*/  IADD3 R201, PT, PT, R82, 0x100000, RZ ;  /* 0x0010000052c97810 */ /* 0x000fe20007ffe0ff */
[----:B------:R-:W1:Y:S03]  /*379f0*/  LDC R84, c[0x0][0x3a0] ;  /* 0x0000e800ff547b82 */ /* 0x000e660000000800 */
[----:B------:R1:W-:Y:S05]  /*37a00*/  LDGSTS.E [R252+-0x2de00], desc[UR16][R242.64], !P1 ;  /* 0xd2200000f2fc7fae */ /* 0x0003ea000c9a1010 */
[----:B------:R-:W-:Y:S01]  /*37a10*/  LDGSTS.E [R201+-0x2dc00], desc[UR16][R238.64], !P5 ;  /* 0xd2400000eec97fae */ /* 0x000fe2000e9a1010 */
[----:B-1----:R-:W-:-:S02]  /*37a20*/  VIADD R252, R85, 0xfffffcb4 ;  /* 0xfffffcb455fc7836 */ /* 0x002fc40000000000 */
[----:B------:R-:W1:Y:S03]  /*37a30*/  LDC R85, c[0x0][0x3a0] ;  /* 0x0000e800ff557b82 */ /* 0x000e660000000800 */
[----:B------:R-:W-:Y:S02]  /*37a40*/  ISETP.GE.U32.AND P1, PT, R252, 0x7ffffc35, PT ;  /* 0x7ffffc35fc00780c */ /* 0x000fe40003f26070 */
[----:B------:R-:W-:Y:S01]  /*37a50*/  IADD3 R252, PT, PT, R244, -0x34d, RZ ;  /* 0xfffffcb3f4fc7810 */ /* 0x000fe20007ffe0ff */
[----:B--2---:R-:W-:-:S04]  /*37a60*/  IMAD.WIDE R248, R2, 0x4, R248 ;  /* 0x0000000402f87825 */ /* 0x004fc800078e02f8 */
[C---:B---3--:R-:W-:Y:S01]  /*37a70*/  IMAD.WIDE R246, R2.reuse, 0x4, R246 ;  /* 0x0000000402f67825 */ /* 0x048fe200078e02f6 */
[----:B------:R2:W-:Y:S04]  /*37a80*/  STL.64 [R1+0xce8], R248 ;  /* 0x000ce8f801007387 */ /* 0x0005e80000100a00 */
[----:B------:R-:W3:Y:S04]  /*37a90*/  LDL.LU.64 R242, [R1+0x30] ;  /* 0x0000300001f27983 */ /* 0x000ee80000300a00 */
[----:B------:R-:W-:Y:S04]  /*37aa0*/  LDGSTS.E [R93+-0x2da00], desc[UR16][R248.64], !P5 ;  /* 0xd2600000f85d7fae */ /* 0x000fe8000e9a1010 */
[----:B------:R1:W-:Y:S04]  /*37ab0*/  STL.64 [R1+0x710], R246 ;  /* 0x000710f601007387 */ /* 0x0003e80000100a00 */
[----:B------:R1:W-:Y:S04]  /*37ac0*/  LDGSTS.E [R0+-0x2d800], desc[UR16][R246.64], !P4 ;  /* 0xd2800000f6007fae */ /* 0x0003e8000e1a1010 */
[----:B------:R-:W3:Y:S04]  /*37ad0*/  LDL.LU.64 R238, [R1+0x12b0] ;  /* 0x0012b00001ee7983 */ /* 0x000ee80000300a00 */
[----:B------:R-:W3:Y:S04]  /*37ae0*/  LDL.LU.64 R244, [R1+0x20] ;  /* 0x0000200001f47983 */ /* 0x000ee80000300a00 */
[----:B--2---:R-:W2:Y:S01]  /*37af0*/  LDL.LU.64 R248, [R1+0x18] ;  /* 0x0000180001f87983 */ /* 0x004ea20000300a00 */
[----:B------:R-:W-:-:S04]  /*37b00*/  IMAD.WIDE R198, R2, 0x4, R198 ;  /* 0x0000000402c67825 */ /* 0x000fc800078e02c6 */
[C---:B-1----:R-:W-:Y:S01]  /*37b10*/  IMAD.WIDE R246, R2.reuse, 0x4, R250 ;  /* 0x0000000402f67825 */ /* 0x042fe200078e02fa */
[----:B------:R1:W-:Y:S04]  /*37b20*/  STL.64 [R1+0xce0], R198 ;  /* 0x000ce0c601007387 */ /* 0x0003e80000100a00 */
[----:B------:R-:W2:Y:S04]  /*37b30*/  LDL.LU.64 R250, [R1+0x10] ;  /* 0x0000100001fa7983 */ /* 0x000ea80000300a00 */
[----:B------:R1:W-:Y:S04]  /*37b40*/  STL.64 [R1+0x708], R246 ;  /* 0x000708f601007387 */ /* 0x0003e80000100a00 */
[----:B------:R1:W-:Y:S01]  /*37b50*/  LDGSTS.E [R201+-0x2d600], desc[UR16][R198.64], !P4 ;  /* 0xd2a00000c6c97fae */ /* 0x0003e2000e1a1010 */
[----:B------:R-:W-:-:S03]  /*37b60*/  IMAD.WIDE R86, R2, 0x4, R86 ;  /* 0x0000000402567825 */ /* 0x000fc600078e0256 */
[----:B------:R-:W-:Y:S01]  /*37b70*/  LDGSTS.E [R93+-0x2d400], desc[UR16][R246.64], !P1 ;  /* 0xd2c00000f65d7fae */ /* 0x000fe2000c9a1010 */
[----:B------:R-:W-:-:S03]  /*37b80*/  ISETP.GE.U32.AND P5, PT, R252, 0x7ffffc34, PT ;  /* 0x7ffffc34fc00780c */ /* 0x000fc60003fa6070 */
[----:B-1----:R-:W2:Y:S01]  /*37b90*/  LDL.LU.64 R198, [R1+0x12a8] ;  /* 0x0012a80001c67983 */ /* 0x002ea20000300a00 */
[----:B------:R-:W1:Y:S03]  /*37ba0*/  LDC R201, c[0x0][0x3a0] ;  /* 0x0000e800ffc97b82 */ /* 0x000e660000000800 */
[----:B------:R4:W-:Y:S04]  /*37bb0*/  STL.64 [R1+0xcd8], R86 ;  /* 0x000cd85601007387 */ /* 0x0009e80000100a00 */
[----:B------:R-:W2:Y:S01]  /*37bc0*/  LDL.LU.64 R246, [R1+0x8] ;  /* 0x0000080001f67983 */ /* 0x000ea20000300a00 */
[----:B------:R-:W-:Y:S02]  /*37bd0*/  VIADD R252, R84, 0xfffffcb2 ;  /* 0xfffffcb254fc7836 */ /* 0x000fe40000000000 */
[----:B----4-:R-:W-:Y:S01]  /*37be0*/  IMAD.WIDE R240, R2, 0x4, R240 ;  /* 0x0000000402f07825 */ /* 0x010fe200078e02f0 */
[----:B------:R-:W-:Y:S01]  /*37bf0*/  LDGSTS.E [R0+-0x2d200], desc[UR16][R86.64], !P1 ;  /* 0xd2e0000056007fae */ /* 0x000fe2000c9a1010 */
[----:B------:R-:W4:Y:S01]  /*37c00*/  LDC R84, c[0x0][0x3a0] ;  /* 0x0000e800ff547b82 */ /* 0x000f220000000800 */
[----:B------:R-:W-:-:S02]  /*37c10*/  ISETP.GE.U32.AND P4, PT, R252, 0x7ffffc33, PT ;  /* 0x7ffffc33fc00780c */ /* 0x000fc40003f86070 */
[----:B------:R-:W4:Y:S01]  /*37c20*/  LDL.LU.64 R86, [R1] ;  /* 0x0000000001567983 */ /* 0x000f220000300a00 */
[----:B-1----:R-:W-:Y:S01]  /*37c30*/  IADD3 R252, PT, PT, R201, -0x34f, RZ ;  /* 0xfffffcb1c9fc7810 */ /* 0x002fe20007ffe0ff */
[----:B------:R-:W-:-:S05]  /*37c40*/  VIADD R201, R82, 0x100000 ;  /* 0x0010000052c97836 */ /* 0x000fca0000000000 */
[----:B------:R1:W-:Y:S02]  /*37c50*/  LDGSTS.E [R201+-0x2d000], desc[UR16][R240.64], !P5 ;  /* 0xd3000000f0c97fae */ /* 0x0003e4000e9a1010 */
[----:B-1----:R-:W1:Y:S02]  /*37c60*/  LDC R201, c[0x0][0x3a0] ;  /* 0x0000e800ffc97b82 */ /* 0x002e640000000800 */
[----:B------:R1:W-:Y:S04]  /*37c70*/  STL.64 [R1+0x700], R240 ;  /* 0x000700f001007387 */ /* 0x0003e80000100a00 */
[----:B-1----:R-:W4:Y:S01]  /*37c80*/  LDL.LU.64 R240, [R1+0x12a0] ;  /* 0x0012a00001f07983 */ /* 0x002f220000300a00 */
[----:B------:R-:W-:-:S04]  /*37c90*/  IADD3 R201, PT, PT, R201, -0x350, RZ ;  /* 0xfffffcb0c9c97810 */ /* 0x000fc80007ffe0ff */
[----:B------:R-:W-:Y:S02]  /*37ca0*/  ISETP.GE.U32.AND P1, PT, R201, 0x7ffffc31, PT ;  /* 0x7ffffc31c900780c */ /* 0x000fe40003f26070 */
[----:B------:R-:W-:Y:S01]  /*37cb0*/  IADD3 R201, PT, PT, R82, 0x100000, RZ ;  /* 0x0010000052c97810 */ /* 0x000fe20007ffe0ff */
[----:B---3--:R-:W-:-:S05]  /*37cc0*/  IMAD.WIDE R242, R2, 0x4, R242 ;  /* 0x0000000402f27825 */ /* 0x008fca00078e02f2 */
[----:B------:R-:W-:Y:S01]  /*37cd0*/  LDGSTS.E [R93+-0x2ce00], desc[UR16][R242.64], !P5 ;  /* 0xd3200000f25d7fae */ /* 0x000fe2000e9a1010 */
[----:B------:R-:W-:-:S03]  /*37ce0*/  ISETP.GE.U32.AND P5, PT, R252, 0x7ffffc32, PT ;  /* 0x7ffffc32fc00780c */ /* 0x000fc60003fa6070 */
[----:B------:R1:W-:Y:S01]  /*37cf0*/  STL.64 [R1+0xcd0], R242 ;  /* 0x000cd0f201007387 */ /* 0x0003e20000100a00 */
[----:B------:R-:W-:-:S03]  /*37d00*/  IMAD.WIDE R244, R2, 0x4, R244 ;  /* 0x0000000402f47825 */ /* 0x000fc600078e02f4 */
[----:B-1----:R-:W3:Y:S01]  /*37d10*/  LDL.LU.64 R242, [R1+0x1298] ;  /* 0x0012980001f27983 */ /* 0x002ee20000300a00 */
[----:B--2---:R-:W-:-:S04]  /*37d20*/  IMAD.WIDE R248, R2, 0x4, R248 ;  /* 0x0000000402f87825 */ /* 0x004fc800078e02f8 */
[----:B------:R-:W-:-:S04]  /*37d30*/  IMAD.WIDE R250, R2, 0x4, R250 ;  /* 0x0000000402fa7825 */ /* 0x000fc800078e02fa */
[----:B------:R-:W-:-:S05]  /*37d40*/  IMAD.WIDE R198, R2, 0x4, R198 ;  /* 0x0000000402c67825 */ /* 0x000fca00078e02c6 */
[----:B------:R1:W-:Y:S04]  /*37d50*/  STL.64 [R1+0x6f8], R198 ;  /* 0x0006f8c601007387 */ /* 0x0003e80000100a00 */
[----:B------:R1:W-:Y:S04]  /*37d60*/  LDGSTS.E [R0+-0x2cc00], desc[UR16][R198.64], !P4 ;  /* 0xd3400000c6007fae */ /* 0x0003e8000e1a1010 */
[----:B------:R2:W-:Y:S04]  /*37d70*/  STL.64 [R1+0xcc8], R244 ;  /* 0x000cc8f401007387 */ /* 0x0005e80000100a00 */
[----:B------:R2:W-:Y:S04]  /*37d80*/  STL.64 [R1+0x6f0], R248 ;  /* 0x0006f0f801007387 */ /* 0x0005e80000100a00 */
[----:B------:R-:W-:Y:S01]  /*37d90*/  LDGSTS.E [R201+-0x2ca00], desc[UR16][R244.64], !P4 ;  /* 0xd3600000f4c97fae */ /* 0x000fe2000e1a1010 */
[----:B------:R-:W-:Y:S01]  /*37da0*/  IMAD.WIDE R246, R2, 0x4, R246 ;  /* 0x0000000402f67825 */ /* 0x000fe200078e02f6 */
[----:B-1----:R-:W1:Y:S02]  /*37db0*/  LDC R199, c[0x0][0x3a0] ;  /* 0x0000e800ffc77b82 */ /* 0x002e640000000800 */
[----:B------:R-:W-:Y:S04]  /*37dc0*/  LDGSTS.E [R93+-0x2c800], desc[UR16][R248.64], !P5 ;  /* 0xd3800000f85d7fae */ /* 0x000fe8000e9a1010 */
[----:B------:R-:W-:Y:S01]  /*37dd0*/  LDGSTS.E [R0+-0x2c600], desc[UR16][R250.64], !P5 ;  /* 0xd3a00000fa007fae */ /* 0x000fe2000e9a1010 */
[----:B------:R-:W-:Y:S01]  /*37de0*/  VIADD R252, R85, 0xfffffcaf ;  /* 0xfffffcaf55fc7836 */ /* 0x000fe20000000000 */
[----:B------:R-:W1:Y:S02]  /*37df0*/  LDC R198, c[0x0][0x3a0] ;  /* 0x0000e800ffc67b82 */ /* 0x000e640000000800 */
[----:B--2---:R-:W2:Y:S04]  /*37e00*/  LDL.LU.64 R244, [R1+0x1290] ;  /* 0x0012900001f47983 */ /* 0x004ea80000300a00 */
[----:B------:R-:W2:Y:S04]  /*37e10*/  LDL.LU.64 R248, [R1+0x1288] ;  /* 0x0012880001f87983 */ /* 0x000ea80000300a00 */
[----:B------:R4:W-:Y:S04]  /*37e20*/  STL.64 [R1+0xcc0], R250 ;  /* 0x000cc0fa01007387 */ /* 0x0009e80000100a00 */
[----:B------:R1:W-:Y:S04]  /*37e30*/  LDGSTS.E [R201+-0x2c400], desc[UR16][R246.64], !P1 ;  /* 0xd3c00000f6c97fae */ /* 0x0003e8000c9a1010 */
[----:B----4-:R-:W4:Y:S04]  /*37e40*/  LDL.LU.64 R250, [R1+0x1280] ;  /* 0x0012800001fa7983 */ /* 0x010f280000300a00 */
[----:B------:R1:W-:Y:S04]  /*37e50*/  STL.64 [R1+0x6e8], R246 ;  /* 0x0006e8f601007387 */ /* 0x0003e80000100a00 */
[----:B-1----:R-:W3:Y:S01]  /*37e60*/  LDL.LU.64 R246, [R1+0x1278] ;  /* 0x0012780001f67983 */ /* 0x002ee20000300a00 */
[----:B------:R-:W-:Y:S01]  /*37e70*/  ISETP.GE.U32.AND P6, PT, R252, 0x7ffffc30, PT ;  /* 0x7ffffc30fc00780c */ /* 0x000fe20003fc6070 */
[----:B------:R-:W-:-:S02]  /*37e80*/  VIADD R252, R84, 0xfffffcae ;  /* 0xfffffcae54fc7836 */ /* 0x000fc40000000000 */
[----:B------:R-:W-:-:S05]  /*37e90*/  IMAD.WIDE R86, R2, 0x4, R86 ;  /* 0x0000000402567825 */ /* 0x000fca00078e0256 */
[----:B------:R2:W-:Y:S01]  /*37ea0*/  STL.64 [R1+0xcb8], R86 ;  /* 0x000cb85601007387 */ /* 0x0005e20000100a00 */
[----:B------:R-:W-:Y:S01]  /*37eb0*/  ISETP.GE.U32.AND P4, PT, R252, 0x7ffffc2f, PT ;  /* 0x7ffffc2ffc00780c */ /* 0x000fe20003f86070 */
[----:B------:R-:W-:Y:S01]  /*37ec0*/  VIADD R201, R198, 0xfffffcac ;  /* 0xfffffcacc6c97836 */ /* 0x000fe20000000000 */
[----:B------:R-:W1:Y:S01]  /*37ed0*/  LDC R252, c[0x0][0x3a0] ;  /* 0x0000e800fffc7b82 */ /* 0x000e620000000800 */
[----:B------:R2:W-:Y:S03]  /*37ee0*/  LDGSTS.E [R93+-0x2c200], desc[UR16][R86.64], !P1 ;  /* 0xd3e00000565d7fae */ /* 0x0005e6000c9a1010 */
[----:B------:R-:W-:Y:S01]  /*37ef0*/  ISETP.GE.U32.AND P1, PT, R201, 0x7ffffc2d, PT ;  /* 0x7ffffc2dc900780c */ /* 0x000fe20003f26070 */
[----:B------:R-:W-:Y:S02]  /*37f00*/  VIADD R201, R82, 0x100000 ;  /* 0x0010000052c97836 */ /* 0x000fe40000000000 */
[----:B------:R-:W-:-:S04]  /*37f10*/  IMAD.WIDE R4, R2, 0x4, R4 ;  /* 0x0000000402047825 */ /* 0x000fc800078e0204 */
[----:B------:R-:W-:-:S04]  /*37f20*/  IMAD.WIDE R6, R2, 0x4, R6 ;  /* 0x0000000402067825 */ /* 0x000fc800078e0206 */
[----:B------:R-:W-:-:S04]  /*37f30*/  IMAD.WIDE R8, R2, 0x4, R8 ;  /* 0x0000000402087825 */ /* 0x000fc800078e0208 */
[----:B------:R-:W-:-:S04]  /*37f40*/  IMAD.WIDE R10, R2, 0x4, R10 ;  /* 0x00000004020a7825 */ /* 0x000fc800078e020a */
[----:B------:R-:W-:-:S04]  /*37f50*/  IMAD.WIDE R14, R2, 0x4, R14 ;  /* 0x00000004020e7825 */ /* 0x000fc800078e020e */
[C---:B----4-:R-:W-:Y:S02]  /*37f60*/  IMAD.WIDE R84, R2.reuse, 0x4, R250 ;  /* 0x0000000402547825 */ /* 0x050fe400078e02fa */
[----:B------:R-:W4:Y:S03]  /*37f70*/  LDC R251, c[0x0][0x3a0] ;  /* 0x0000e800fffb7b82 */ /* 0x000f260000000800 */
[----:B------:R3:W-:Y:S04]  /*37f80*/  STL.64 [R1+0x6e0], R84 ;  /* 0x0006e05401007387 */ /* 0x0007e80000100a00 */
[----:B------:R3:W-:Y:S01]  /*37f90*/  LDGSTS.E [R0+-0x2c000], desc[UR16][R84.64], !P6 ;  /* 0xd400000054007fae */ /* 0x0007e2000f1a1010 */
[----:B------:R-:W1:Y:S01]  /*37fa0*/  LDC R250, c[0x0][0x3a0] ;  /* 0x0000e800fffa7b82 */ /* 0x000e620000000800 */
[----:B--2---:R-:W-:-:S04]  /*37fb0*/  IMAD.WIDE R86, R2, 0x4, R248 ;  /* 0x0000000402567825 */ /* 0x004fc800078e02f8 */
[----:B---3--:R-:W-:Y:S01]  /*37fc0*/  IMAD.WIDE R84, R2, 0x4, R246 ;  /* 0x0000000402547825 */ /* 0x008fe200078e02f6 */
[----:B------:R-:W-:Y:S02]  /*37fd0*/  IADD3 R246, PT, PT, R199, -0x353, RZ ;  /* 0xfffffcadc7f67810 */ /* 0x000fe40007ffe0ff */
[----:B------:R-:W2:Y:S01]  /*37fe0*/  LDC R247, c[0x0][0x3a0] ;  /* 0x0000e800fff77b82 */ /* 0x000ea20000000800 */
[----:B------:R3:W-:Y:S01]  /*37ff0*/  LDGSTS.E [R93+-0x2be00], desc[UR16][R86.64], !P6 ;  /* 0xd4200000565d7fae */ /* 0x0007e2000f1a1010 */
[----:B------:R-:W-:Y:S01]  /*38000*/  ISETP.GE.U32.AND P5, PT, R246, 0x7ffffc2e, PT ;  /* 0x7ffffc2ef600780c */ /* 0x000fe20003fa6070 */
[----:B------:R-:W-:Y:S01]  /*38010*/  IMAD.WIDE R244, R2, 0x4, R244 ;  /* 0x0000000402f47825 */ /* 0x000fe200078e02f4 */
[----:B------:R-:W-:Y:S01]  /*38020*/  IADD3 R246, PT, PT, R82, 0x100000, RZ ;  /* 0x0010000052f67810 */ /* 0x000fe20007ffe0ff */
[----:B------:R3:W-:Y:S03]  /*38030*/  STL.64 [R1+0xcb0], R86 ;  /* 0x000cb05601007387 */ /* 0x0007e60000100a00 */
[----:B------:R-:W2:Y:S01]  /*38040*/  LDC R248, c[0x0][0x3a0] ;  /* 0x0000e800fff87b82 */ /* 0x000ea20000000800 */
[C---:B------:R-:W-:Y:S01]  /*38050*/  IMAD.WIDE R198, R2.reuse, 0x4, R242 ;  /* 0x0000000402c67825 */ /* 0x040fe200078e02f2 */
[----:B------:R4:W-:Y:S04]  /*38060*/  STL.64 [R1+0x6d8], R84 ;  /* 0x0006d85401007387 */ /* 0x0009e80000100a00 */
[----:B------:R4:W-:Y:S01]  /*38070*/  LDGSTS.E [R0+-0x2bc00], desc[UR16][R84.64], !P4 ;  /* 0xd440000054007fae */ /* 0x0009e2000e1a1010 */
[----:B---3--:R-:W-:-:S03]  /*38080*/  IMAD.WIDE R86, R2, 0x4, R240 ;  /* 0x0000000402567825 */ /* 0x008fc600078e02f0 */
[----:B------:R-:W-:Y:S01]  /*38090*/  LDGSTS.E [R246+-0x2ba00], desc[UR16][R244.64], !P4 ;  /* 0xd4600000f4f67fae */ /* 0x000fe2000e1a1010 */
[----:B------:R-:W3:Y:S03]  /*380a0*/  LDC R240, c[0x0][0x3a0] ;  /* 0x0000e800fff07b82 */ /* 0x000ee60000000800 */
[----:B------:R-:W-:Y:S01]  /*380b0*/  LDGSTS.E [R201+-0x2b800], desc[UR16][R198.64], !P5 ;  /* 0xd4800000c6c97fae */ /* 0x000fe2000e9a1010 */
[----:B----4-:R-:W-:Y:S01]  /*380c0*/  IMAD.WIDE R84, R2, 0x4, R238 ;  /* 0x0000000402547825 */ /* 0x010fe200078e02ee */
[----:B------:R-:W-:Y:S02]  /*380d0*/  IADD3 R238, PT, PT, R251, -0x355, RZ ;  /* 0xfffffcabfbee7810 */ /* 0x000fe40007ffe0ff */
[----:B------:R-:W-:Y:S01]  /*380e0*/  LDGSTS.E [R93+-0x2b600], desc[UR16][R86.64], !P5 ;  /* 0xd4a00000565d7fae */ /* 0x000fe2000e9a1010 */
[----:B------:R-:W4:Y:S01]  /*380f0*/  LDC R241, c[0x0][0x3a0] ;  /* 0x0000e800fff17b82 */ /* 0x000f220000000800 */
[----:B-1----:R-:W-:Y:S01]  /*38100*/  VIADD R239, R250, 0xfffffcaa ;  /* 0xfffffcaafaef7836 */ /* 0x002fe20000000000 */
[----:B------:R-:W-:Y:S01]  /*38110*/  ISETP.GE.U32.AND P5, PT, R238, 0x7ffffc2c, PT ;  /* 0x7ffffc2cee00780c */ /* 0x000fe20003fa6070 */
[----:B------:R-:W-:Y:S03]  /*38120*/  STL.64 [R1+0xca8], R244 ;  /* 0x000ca8f401007387 */ /* 0x000fe60000100a00 */
[----:B------:R-:W-:Y:S01]  /*38130*/  ISETP.GE.U32.AND P4, PT, R239, 0x7ffffc2b, PT ;  /* 0x7ffffc2bef00780c */ /* 0x000fe20003f86070 */
[----:B------:R-:W-:Y:S04]  /*38140*/  STL.64 [R1+0x6d0], R198 ;  /* 0x0006d0c601007387 */ /* 0x000fe80000100a00 */
[----:B------:R-:W-:Y:S04]  /*38150*/  STL.64 [R1+0xca0], R86 ;  /* 0x000ca05601007387 */ /* 0x000fe80000100a00 */
[----:B------:R-:W-:Y:S04]  /*38160*/  STL.64 [R1+0x6c8], R84 ;  /* 0x0006c85401007387 */ /* 0x000fe80000100a00 */
[----:B------:R-:W-:Y:S04]  /*38170*/  LDGSTS.E [R0+-0x2b400], desc[UR16][R84.64], !P1 ;  /* 0xd4c0000054007fae */ /* 0x000fe8000c9a1010 */
[----:B------:R1:W-:Y:S04]  /*38180*/  STL.64 [R1+0xc98], R4 ;  /* 0x000c980401007387 */ /* 0x0003e80000100a00 */
[----:B------:R1:W-:Y:S04]  /*38190*/  STL.64 [R1+0x6c0], R6 ;  /* 0x0006c00601007387 */ /* 0x0003e80000100a00 */
[----:B------:R1:W-:Y:S01]  /*381a0*/  LDGSTS.E [R201+-0x2b200], desc[UR16][R4.64], !P1 ;  /* 0xd4e0000004c97fae */ /* 0x0003e2000c9a1010 */
[----:B--2---:R-:W-:-:S03]  /*381b0*/  IADD3 R238, PT, PT, R247, -0x357, RZ ;  /* 0xfffffca9f7ee7810 */ /* 0x004fc60007ffe0ff */
[----:B------:R-:W-:Y:S04]  /*381c0*/  STL [R1+0x1238], R200 ;  /* 0x001238c801007387 */ /* 0x000fe80000100800 */
[----:B------:R2:W-:Y:S04]  /*381d0*/  LDGSTS.E [R93+-0x2b000], desc[UR16][R6.64], !P5 ;  /* 0xd5000000065d7fae */ /* 0x0005e8000e9a1010 */
[----:B------:R3:W-:Y:S01]  /*381e0*/  STL.64 [R1+0xc90], R8 ;  /* 0x000c900801007387 */ /* 0x0007e20000100a00 */
[C---:B-1----:R-:W-:Y:S01]  /*381f0*/  IADD3 R5, PT, PT, R82.reuse, 0x100000, RZ ;  /* 0x0010000052057810 */ /* 0x042fe20007ffe0ff */
[----:B------:R-:W-:-:S02]  /*38200*/  VIADD R4, R82, 0x100000 ;  /* 0x0010000052047836 */ /* 0x000fc40000000000 */
[----:B------:R3:W-:Y:S01]  /*38210*/  LDGSTS.E [R0+-0x2ae00], desc[UR16][R8.64], !P5 ;  /* 0xd520000008007fae */ /* 0x0007e2000e9a1010 */
[----:B------:R-:W-:Y:S01]  /*38220*/  ISETP.GE.U32.AND P6, PT, R238, 0x7ffffc2a, PT ;  /* 0x7ffffc2aee00780c */ /* 0x000fe20003fc6070 */
[----:B--2---:R-:W-:Y:S02]  /*38230*/  VIADD R6, R248, 0xfffffca8 ;  /* 0xfffffca8f8067836 */ /* 0x004fe40000000000 */
[----:B------:R1:W-:Y:S01]  /*38240*/  STL.64 [R1+0x6b8], R10 ;  /* 0x0006b80a01007387 */ /* 0x0003e20000100a00 */
[----:B------:R-:W2:Y:S03]  /*38250*/  LDC R7, c[0x0][0x3a0] ;  /* 0x0000e800ff077b82 */ /* 0x000ea60000000800 */
[----:B------:R1:W-:Y:S01]  /*38260*/  LDGSTS.E [R5+-0x2ac00], desc[UR16][R10.64], !P4 ;  /* 0xd54000000a057fae */ /* 0x0003e2000e1a1010 */
[----:B---3--:R-:W-:Y:S01]  /*38270*/  IMAD.WIDE R8, R2, 0x4, R12 ;  /* 0x0000000402087825 */ /* 0x008fe200078e020c */
[----:B------:R-:W-:-:S04]  /*38280*/  ISETP.GE.U32.AND P1, PT, R6, 0x7ffffc29, PT ;  /* 0x7ffffc290600780c */ /* 0x000fc80003f26070 */
[----:B------:R3:W-:Y:S04]  /*38290*/  STL.64 [R1+0xc88], R8 ;  /* 0x000c880801007387 */ /* 0x0007e80000100a00 */
[----:B------:R3:W-:Y:S01]  /*382a0*/  LDGSTS.E [R4+-0x2aa00], desc[UR16][R8.64], !P4 ;  /* 0xd560000008047fae */ /* 0x0007e2000e1a1010 */
[----:B------:R-:W-:-:S04]  /*382b0*/  IMAD.WIDE R12, R2, 0x4, R16 ;  /* 0x00000004020c7825 */ /* 0x000fc800078e0210 */
[----:B-1----:R-:W-:Y:S01]  /*382c0*/  IMAD.WIDE R10, R2, 0x4, R18 ;  /* 0x00000004020a7825 */ /* 0x002fe200078e0212 */
[----:B------:R-:W-:Y:S01]  /*382d0*/  STL.64 [R1+0x6b0], R14 ;  /* 0x0006b00e01007387 */ /* 0x000fe20000100a00 */
[----:B------:R-:W-:-:S03]  /*382e0*/  IADD3 R6, PT, PT, R240, -0x359, RZ ;  /* 0xfffffca7f0067810 */ /* 0x000fc60007ffe0ff */
[----:B------:R-:W-:Y:S01]  /*382f0*/  LDGSTS.E [R0+-0x2a800], desc[UR16][R14.64], !P6 ;  /* 0xd58000000e007fae */ /* 0x000fe2000f1a1010 */
[----:B---3--:R-:W1:Y:S03]  /*38300*/  LDC R8, c[0x0][0x3a0] ;  /* 0x0000e800ff087b82 */ /* 0x008e660000000800 */
[----:B------:R-:W-:Y:S04]  /*38310*/  STL.64 [R1+0xc80], R12 ;  /* 0x000c800c01007387 */ /* 0x000fe80000100a00 */
[----:B------:R-:W-:Y:S01]  /*38320*/  LDGSTS.E [R4+-0x2a600], desc[UR16][R12.64], !P6 ;  /* 0xd5a000000c047fae */ /* 0x000fe2000f1a1010 */
[----:B------:R-:W-:Y:S01]  /*38330*/  ISETP.GE.U32.AND P5, PT, R6, 0x7ffffc28, PT ;  /* 0x7ffffc280600780c */ /* 0x000fe20003fa6070 */
[----:B----4-:R-:W-:Y:S01]  /*38340*/  VIADD R5, R241, 0xfffffca6 ;  /* 0xfffffca6f1057836 */ /* 0x010fe20000000000 */
[----:B------:R-:W3:Y:S01]  /*38350*/  LDC R9, c[0x0][0x3a0] ;  /* 0x0000e800ff097b82 */ /* 0x000ee20000000800 */
[----:B------:R4:W-:Y:S04]  /*38360*/  STL.64 [R1+0x6a8], R10 ;  /* 0x0006a80a01007387 */ /* 0x0009e80000100a00 */
[----:B------:R4:W-:Y:S01]  /*38370*/  LDGSTS.E [R0+-0x2a400], desc[UR16][R10.64], !P1 ;  /* 0xd5c000000a007fae */ /* 0x0009e2000c9a1010 */
[----:B------:R-:W-:Y:S01]  /*38380*/  IADD3 R6, PT, PT, R82, 0x100000, RZ ;  /* 0x0010000052067810 */ /* 0x000fe20007ffe0ff */
[----:B------:R-:W-:Y:S01]  /*38390*/  IMAD.WIDE R18, R2, 0x4, R20 ;  /* 0x0000000402127825 */ /* 0x000fe200078e0214 */
[----:B------:R-:W-:-:S04]  /*383a0*/  ISETP.GE.U32.AND P4, PT, R5, 0x7ffffc27, PT ;  /* 0x7ffffc270500780c */ /* 0x000fc80003f86070 */
[----:B------:R1:W-:Y:S01]  /*383b0*/  LDGSTS.E [R6+-0x2a200], desc[UR16][R18.64], !P1 ;  /* 0xd5e0000012067fae */ /* 0x0003e2000c9a1010 */
[----:B----4-:R-:W4:Y:S01]  /*383c0*/  LDC R10, c[0x0][0x3a0] ;  /* 0x0000e800ff0a7b82 */ /* 0x010f220000000800 */
[----:B------:R-:W-:-:S07]  /*383d0*/  VIADD R5, R82, 0x100000 ;  /* 0x0010000052057836 */ /* 0x000fce0000000000 */
[----:B------:R-:W3:Y:S01]  /*383e0*/  LDC R11, c[0x0][0x3a0] ;  /* 0x0000e800ff0b7b82 */ /* 0x000ee20000000800 */
[----:B-1----:R-:W-:Y:S01]  /*383f0*/  IADD3 R6, PT, PT, R8, -0x35b, RZ ;  /* 0xfffffca508067810 */ /* 0x002fe20007ffe0ff */
[----:B------:R-:W-:-:S03]  /*38400*/  IMAD.WIDE R16, R2, 0x4, R22 ;  /* 0x0000000402107825 */ /* 0x000fc600078e0216 */
[----:B------:R-:W-:Y:S01]  /*38410*/  ISETP.GE.U32.AND P1, PT, R6, 0x7ffffc26, PT ;  /* 0x7ffffc260600780c */ /* 0x000fe20003f26070 */
[C---:B------:R-:W-:Y:S01]  /*38420*/  IMAD.WIDE R14, R2.reuse, 0x4, R24 ;  /* 0x00000004020e7825 */ /* 0x040fe200078e0218 */
[----:B------:R1:W-:Y:S01]  /*38430*/  LDGSTS.E [R5+-0x2a000], desc[UR16][R16.64], !P5 ;  /* 0xd600000010057fae */ /* 0x0003e2000e9a1010 */
[----:B------:R-:W3:Y:S02]  /*38440*/  LDC R8, c[0x0][0x3a0] ;  /* 0x0000e800ff087b82 */ /* 0x000ee40000000800 */
[----:B--2---:R-:W-:Y:S01]  /*38450*/  VIADD R6, R7, 0xfffffca4 ;  /* 0xfffffca407067836 */ /* 0x004fe20000000000 */
[----:B------:R2:W-:Y:S01]  /*38460*/  LDGSTS.E [R4+-0x29e00], desc[UR16][R14.64], !P5 ;  /* 0xd62000000e047fae */ /* 0x0005e2000e9a1010 */
[----:B------:R-:W-:-:S03]  /*38470*/  IMAD.WIDE R12, R2, 0x4, R26 ;  /* 0x00000004020c7825 */ /* 0x000fc600078e021a */
[----:B------:R-:W-:Y:S01]  /*38480*/  STL.64 [R1+0xc78], R18 ;  /* 0x000c781201007387 */ /* 0x000fe20000100a00 */
[----:B------:R-:W-:Y:S01]  /*38490*/  ISETP.GE.U32.AND P5, PT, R6, 0x7ffffc25, PT ;  /* 0x7ffffc250600780c */ /* 0x000fe20003fa6070 */
[----:B------:R-:W3:Y:S02]  /*384a0*/  LDC R7, c[0x0][0x3a0] ;  /* 0x0000e800ff077b82 */ /* 0x000ee40000000800 */
[----:B------:R1:W-:Y:S01]  /*384b0*/  STL.64 [R1+0x6a0], R16 ;  /* 0x0006a01001007387 */ /* 0x0003e20000100a00 */
[----:B----4-:R-:W-:-:S03]  /*384c0*/  IADD3 R6, PT, PT, R10, -0x35d, RZ ;  /* 0xfffffca30a067810 */ /* 0x010fc60007ffe0ff */
[----:B------:R2:W-:Y:S02]  /*384d0*/  STL.64 [R1+0xc70], R14 ;  /* 0x000c700e01007387 */ /* 0x0005e40000100a00 */
[----:B------:R-:W4:Y:S02]  /*384e0*/  LDC R10, c[0x0][0x3a0] ;  /* 0x0000e800ff0a7b82 */ /* 0x000f240000000800 */
[----:B------:R2:W-:Y:S01]  /*384f0*/  STL.64 [R1+0x620], R12 ;  /* 0x0006200c01007387 */ /* 0x0005e20000100a00 */
[----:B-1----:R-:W-:-:S03]  /*38500*/  IMAD.WIDE R16, R2, 0x4, R28 ;  /* 0x0000000402107825 */ /* 0x002fc600078e021c */
[----:B------:R1:W-:Y:S01]  /*38510*/  LDGSTS.E [R0+-0x29c00], desc[UR16][R12.64], !P4 ;  /* 0xd64000000c007fae */ /* 0x0003e2000e1a1010 */
[----:B--2---:R-:W-:-:S03]  /*38520*/  IMAD.WIDE R14, R2, 0x4, R30 ;  /* 0x00000004020e7825 */ /* 0x004fc600078e021e */
[----:B------:R2:W-:Y:S04]  /*38530*/  STL.64 [R1+0xc68], R16 ;  /* 0x000c681001007387 */ /* 0x0005e80000100a00 */
[----:B------:R2:W-:Y:S01]  /*38540*/  LDGSTS.E [R5+-0x29a00], desc[UR16][R16.64], !P4 ;  /* 0xd660000010057fae */ /* 0x0005e2000e1a1010 */
[----:B------:R-:W-:Y:S01]  /*38550*/  ISETP.GE.U32.AND P4, PT, R6, 0x7ffffc24, PT ;  /* 0x7ffffc240600780c */ /* 0x000fe20003f86070 */
[----:B-1----:R-:W-:Y:S02]  /*38560*/  IMAD.WIDE R12, R2, 0x4, R32 ;  /* 0x00000004020c7825 */ /* 0x002fe400078e0220 */
[----:B------:R1:W-:Y:S04]  /*38570*/  STL.64 [R1+0x630], R14 ;  /* 0x0006300e01007387 */ /* 0x0003e80000100a00 */
[----:B------:R1:W-:Y:S01]  /*38580*/  LDGSTS.E [R4+-0x29800], desc[UR16][R14.64], !P1 ;  /* 0xd68000000e047fae */ /* 0x0003e2000c9a1010 */
[----:B---3--:R-:W-:-:S02]  /*38590*/  VIADD R6, R11, 0xfffffca2 ;  /* 0xfffffca20b067836 */ /* 0x008fc40000000000 */
[C---:B--2---:R-:W-:Y:S01]  /*385a0*/  IMAD.WIDE R16, R2.reuse, 0x4, R34 ;  /* 0x0000000402107825 */ /* 0x044fe200078e0222 */
[----:B------:R-:W-:Y:S01]  /*385b0*/  LDGSTS.E [R0+-0x29600], desc[UR16][R12.64], !P1 ;  /* 0xd6a000000c007fae */ /* 0x000fe2000c9a1010 */
[----:B------:R-:W2:Y:S03]  /*385c0*/  LDC R11, c[0x0][0x3a0] ;  /* 0x0000e800ff0b7b82 */ /* 0x000ea60000000800 */
[----:B------:R3:W-:Y:S01]  /*385d0*/  LDGSTS.E [R5+-0x29400], desc[UR16][R16.64], !P5 ;  /* 0xd6c0000010057fae */ /* 0x0007e2000e9a1010 */
[----:B-1----:R-:W-:-:S05]  /*385e0*/  IMAD.WIDE R14, R2, 0x4, R36 ;  /* 0x00000004020e7825 */ /* 0x002fca00078e0224 */
[----:B------:R1:W-:Y:S01]  /*385f0*/  LDGSTS.E [R4+-0x29200], desc[UR16][R14.64], !P5 ;  /* 0xd6e000000e047fae */ /* 0x0003e2000e9a1010 */
[----:B------:R-:W-:Y:S02]  /*38600*/  ISETP.GE.U32.AND P5, PT, R6, 0x7ffffc23, PT ;  /* 0x7ffffc230600780c */ /* 0x000fe40003fa6070 */
[----:B---3--:R-:W-:Y:S01]  /*38610*/  IADD3 R5, PT, PT, R8, -0x35f, RZ ;  /* 0xfffffca108057810 */ /* 0x008fe20007ffe0ff */
[----:B------:R3:W-:Y:S03]  /*38620*/  STL.64 [R1+0xc60], R12 ;  /* 0x000c600c01007387 */ /* 0x0007e60000100a00 */
[----:B------:R-:W-:Y:S01]  /*38630*/  ISETP.GE.U32.AND P1, PT, R5, 0x7ffffc22, PT ;  /* 0x7ffffc220500780c */ /* 0x000fe20003f26070 */
[----:B------:R1:W-:Y:S01]  /*38640*/  STL.64 [R1+0x648], R16 ;  /* 0x0006481001007387 */ /* 0x0003e20000100a00 */
[----:B------:R-:W-:-:S03]  /*38650*/  IADD3 R5, PT, PT, R82, 0x100000, RZ ;  /* 0x0010000052057810 */ /* 0x000fc60007ffe0ff */
[----:B------:R4:W-:Y:S01]  /*38660*/  STL.64 [R1+0xc58], R14 ;  /* 0x000c580e01007387 */ /* 0x0009e20000100a00 */
[----:B---3--:R-:W-:-:S04]  /*38670*/  IMAD.WIDE R12, R2, 0x4, R38 ;  /* 0x00000004020c7825 */ /* 0x008fc800078e0226 */
[C---:B-1----:R-:W-:Y:S01]  /*38680*/  IMAD.WIDE R16, R2.reuse, 0x4, R40 ;  /* 0x0000000402107825 */ /* 0x042fe200078e0228 */
[----:B------:R1:W-:Y:S03]  /*38690*/  STL.64 [R1+0x660], R12 ;  /* 0x0006600c01007387 */ /* 0x0003e60000100a00 */
[----:B----4-:R-:W-:Y:S01]  /*386a0*/  IMAD.WIDE R14, R2, 0x4, R42 ;  /* 0x00000004020e7825 */ /* 0x010fe200078e022a */
[----:B------:R1:W-:Y:S04]  /*386b0*/  LDGSTS.E [R0+-0x29000], desc[UR16][R12.64], !P4 ;  /* 0xd70000000c007fae */ /* 0x0003e8000e1a1010 */
[----:B------:R-:W-:Y:S01]  /*386c0*/  STL.64 [R1+0xc50], R16 ;  /* 0x000c501001007387 */ /* 0x000fe20000100a00 */
[----:B------:R-:W-:-:S03]  /*386d0*/  VIADD R6, R9, 0xfffffca0 ;  /* 0xfffffca009067836 */ /* 0x000fc60000000000 */
[----:B------:R-:W-:Y:S01]  /*386e0*/  LDGSTS.E [R5+-0x28e00], desc[UR16][R16.64], !P4 ;  /* 0xd720000010057fae */ /* 0x000fe2000e1a1010 */
[----:B------:R-:W-:-:S03]  /*386f0*/  IMAD.WIDE R8, R2, 0x4, R48 ;  /* 0x0000000402087825 */ /* 0x000fc600078e0230 */
[----:B------:R3:W-:Y:S01]  /*38700*/  STL.64 [R1+0x678], R14 ;  /* 0x0006780e01007387 */ /* 0x0007e20000100a00 */
[----:B-1----:R-:W-:-:S03]  /*38710*/  IMAD.WIDE R12, R2, 0x4, R44 ;  /* 0x00000004020c7825 */ /* 0x002fc600078e022c */
[----:B------:R3:W-:Y:S04]  /*38720*/  LDGSTS.E [R4+-0x28c00], desc[UR16][R14.64], !P5 ;  /* 0xd74000000e047fae */ /* 0x0007e8000e9a1010 */
[----:B------:R-:W-:Y:S04]  /*38730*/  STL.64 [R1+0xc48], R12 ;  /* 0x000c480c01007387 */ /* 0x000fe80000100a00 */
[----:B------:R-:W-:Y:S01]  /*38740*/  LDGSTS.E [R0+-0x28a00], desc[UR16][R12.64], !P5 ;  /* 0xd76000000c007fae */ /* 0x000fe2000e9a1010 */
[----:B---3--:R-:W-:-:S05]  /*38750*/  IMAD.WIDE R14, R2, 0x4, R46 ;  /* 0x00000004020e7825 */ /* 0x008fca00078e022e */
[----:B------:R-:W-:Y:S04]  /*38760*/  STL.64 [R1+0x690], R14 ;  /* 0x0006900e01007387 */ /* 0x000fe80000100a00 */
[----:B------:R-:W-:Y:S04]  /*38770*/  LDGSTS.E [R5+-0x28800], desc[UR16][R14.64], !P1 ;  /* 0xd78000000e057fae */ /* 0x000fe8000c9a1010 */
[----:B------:R1:W-:Y:S04]  /*38780*/  STL.64 [R1+0xc40], R8 ;  /* 0x000c400801007387 */ /* 0x0003e80000100a00 */
[----:B------:R1:W-:Y:S01]  /*38790*/  LDGSTS.E [R4+-0x28600], desc[UR16][R8.64], !P1 ;  /* 0xd7a0000008047fae */ /* 0x0003e2000c9a1010 */
[----:B------:R-:W-:Y:S01]  /*387a0*/  ISETP.GE.U32.AND P6, PT, R6, 0x7ffffc21, PT ;  /* 0x7ffffc210600780c */ /* 0x000fe20003fc6070 */
[----:B------:R-:W-:-:S02]  /*387b0*/  VIADD R6, R7, 0xfffffc9f ;  /* 0xfffffc9f07067836 */ /* 0x000fc40000000000 */
[----:B------:R-:W3:Y:S08]  /*387c0*/  LDC R7, c[0x0][0x3a0] ;  /* 0x0000e800ff077b82 */ /* 0x000ef00000000800 */
[----:B-1----:R-:W1:Y:S01]  /*387d0*/  LDC R9, c[0x0][0x3a0] ;  /* 0x0000e800ff097b82 */ /* 0x002e620000000800 */
[----:B------:R-:W-:Y:S01]  /*387e0*/  ISETP.GE.U32.AND P4, PT, R6, 0x7ffffc20, PT ;  /* 0x7ffffc200600780c */ /* 0x000fe20003f86070 */
[----:B------:R-:W-:Y:S01]  /*387f0*/  IMAD.WIDE R12, R2, 0x4, R50 ;  /* 0x00000004020c7825 */ /* 0x000fe200078e0232 */
[----:B--2---:R-:W-:-:S05]  /*38800*/  IADD3 R6, PT, PT, R11, -0x362, RZ ;  /* 0xfffffc9e0b067810 */ /* 0x004fca0007ffe0ff */
[----:B------:R-:W2:Y:S01]  /*38810*/  LDC R8, c[0x0][0x3a0] ;  /* 0x0000e800ff087b82 */ /* 0x000ea20000000800 */
[----:B------:R-:W-:Y:S01]  /*38820*/  VIADD R5, R10, 0xfffffc9d ;  /* 0xfffffc9d0a057836 */ /* 0x000fe20000000000 */
[----:B------:R4:W-:Y:S01]  /*38830*/  STL.64 [R1+0x698], R12 ;  /* 0x0006980c01007387 */ /* 0x0009e20000100a00 */
[----:B------:R-:W-:Y:S01]  /*38840*/  IMAD.WIDE R14, R2, 0x4, R52 ;  /* 0x00000004020e7825 */ /* 0x000fe200078e0234 */
[----:B------:R-:W-:Y:S02]  /*38850*/  ISETP.GE.U32.AND P5, PT, R6, 0x7ffffc1f, PT ;  /* 0x7ffffc1f0600780c */ /* 0x000fe40003fa6070 */
[----:B------:R4:W-:Y:S02]  /*38860*/  LDGSTS.E [R0+-0x28400], desc[UR16][R12.64], !P6 ;  /* 0xd7c000000c007fae */ /* 0x0009e4000f1a1010 */
[----:B------:R-:W2:Y:S01]  /*38870*/  LDC R10, c[0x0][0x3a0] ;  /* 0x0000e800ff0a7b82 */ /* 0x000ea20000000800 */
[----:B------:R-:W-:Y:S01]  /*38880*/  IADD3 R6, PT, PT, R82, 0x100000, RZ ;  /* 0x0010000052067810 */ /* 0x000fe20007ffe0ff */
[C---:B------:R-:W-:Y:S01]  /*38890*/  IMAD.WIDE R18, R2.reuse, 0x4, R56 ;  /* 0x0000000402127825 */ /* 0x040fe200078e0238 */
[----:B------:R3:W-:Y:S03]  /*388a0*/  LDGSTS.E [R4+-0x28200], desc[UR16][R14.64], !P6 ;  /* 0xd7e000000e047fae */ /* 0x0007e6000f1a1010 */
[----:B------:R-:W-:-:S02]  /*388b0*/  IMAD.WIDE R16, R2, 0x4, R58 ;  /* 0x0000000402107825 */ /* 0x000fc400078e023a */
[----:B------:R-:W2:Y:S02]  /*388c0*/  LDC R11, c[0x0][0x3a0] ;  /* 0x0000e800ff0b7b82 */ /* 0x000ea40000000800 */
[----:B----4-:R-:W-:Y:S01]  /*388d0*/  IMAD.WIDE R12, R2, 0x4, R54 ;  /* 0x00000004020c7825 */ /* 0x010fe200078e0236 */
[----:B------:R-:W-:Y:S01]  /*388e0*/  ISETP.GE.U32.AND P1, PT, R5, 0x7ffffc1e, PT ;  /* 0x7ffffc1e0500780c */ /* 0x000fe20003f26070 */
[----:B------:R3:W-:Y:S04]  /*388f0*/  STL.64 [R1+0xc38], R14 ;  /* 0x000c380e01007387 */ /* 0x0007e80000100a00 */
[----:B------:R-:W-:Y:S01]  /*38900*/  LDGSTS.E [R0+-0x28000], desc[UR16][R12.64], !P4 ;  /* 0xd80000000c007fae */ /* 0x000fe2000e1a1010 */
[----:B------:R-:W-:-:S03]  /*38910*/  VIADD R5, R82, 0x100000 ;  /* 0x0010000052057836 */ /* 0x000fc60000000000 */
[----:B------:R1:W-:Y:S01]  /*38920*/  LDGSTS.E [R6+-0x27e00], desc[UR16][R18.64], !P4 ;  /* 0xd820000012067fae */ /* 0x0003e2000e1a1010 */
[----:B---3--:R-:W-:-:S03]  /*38930*/  IMAD.WIDE R14, R2, 0x4, R60 ;  /* 0x00000004020e7825 */ /* 0x008fc600078e023c */
[----:B------:R3:W-:Y:S01]  /*38940*/  LDGSTS.E [R5+-0x27c00], desc[UR16][R16.64], !P5 ;  /* 0xd840000010057fae */ /* 0x0007e2000e9a1010 */
[----:B------:R-:W-:-:S03]  /*38950*/  VIADD R7, R7, 0xfffffc9b ;  /* 0xfffffc9b07077836 */ /* 0x000fc60000000000 */
[----:B------:R4:W-:Y:S01]  /*38960*/  LDGSTS.E [R4+-0x27a00], desc[UR16][R14.64], !P5 ;  /* 0xd86000000e047fae */ /* 0x0009e2000e9a1010 */
[----:B-1----:R-:W-:Y:S02]  /*38970*/  IADD3 R6, PT, PT, R9, -0x364, RZ ;  /* 0xfffffc9c09067810 */ /* 0x002fe40007ffe0ff */
[----:B------:R-:W1:Y:S02]  /*38980*/  LDC R9, c[0x0][0x3a0] ;  /* 0x0000e800ff097b82 */ /* 0x000e640000000800 */
[----:B------:R-:W-:Y:S01]  /*38990*/  ISETP.GE.U32.AND P5, PT, R6, 0x7ffffc1d, PT ;  /* 0x7ffffc1d0600780c */ /* 0x000fe20003fa6070 */
[----:B------:R2:W-:Y:S02]  /*389a0*/  STL.64 [R1+0x688], R12 ;  /* 0x0006880c01007387 */ /* 0x0005e40000100a00 */
[----:B--2---:R-:W-:Y:S02]  /*389b0*/  IADD3 R6, PT, PT, R8, -0x366, RZ ;  /* 0xfffffc9a08067810 */ /* 0x004fe40007ffe0ff */
[----:B------:R-:W-:Y:S01]  /*389c0*/  ISETP.GE.U32.AND P4, PT, R7, 0x7ffffc1c, PT ;  /* 0x7ffffc1c0700780c */ /* 0x000fe20003f86070 */
[----:B------:R-:W-:Y:S01]  /*389d0*/  STL.64 [R1+0xc30], R18 ;  /* 0x000c301201007387 */ /* 0x000fe20000100a00 */
[----:B------:R-:W2:Y:S01]  /*389e0*/  LDC R8, c[0x0][0x3a0] ;  /* 0x0000e800ff087b82 */ /* 0x000ea20000000800 */
[----:B------:R-:W-:-:S02]  /*389f0*/  ISETP.GE.U32.AND P6, PT, R6, 0x7ffffc1b, PT ;  /* 0x7ffffc1b0600780c */ /* 0x000fc40003fc6070 */
[----:B------:R3:W-:Y:S01]  /*38a00*/  STL.64 [R1+0x680], R16 ;  /* 0x0006801001007387 */ /* 0x0007e20000100a00 */
[----:B------:R-:W-:-:S03]  /*38a10*/  IMAD.WIDE R12, R2, 0x4, R62 ;  /* 0x00000004020c7825 */ /* 0x000fc600078e023e */
[----:B------:R4:W-:Y:S01]  /*38a20*/  STL.64 [R1+0xc28], R14 ;  /* 0x000c280e01007387 */ /* 0x0009e20000100a00 */
[----:B------:R-:W2:Y:S01]  /*38a30*/  LDC R7, c[0x0][0x3a0] ;  /* 0x0000e800ff077b82 */ /* 0x000ea20000000800 */
[----:B------:R-:W-:Y:S02]  /*38a40*/  VIADD R6, R10, 0xfffffc99 ;  /* 0xfffffc990a067836 */ /* 0x000fe40000000000 */
[----:B------:R4:W-:Y:S01]  /*38a50*/  STL.64 [R1+0x670], R12 ;  /* 0x0006700c01007387 */ /* 0x0009e20000100a00 */
[----:B---3--:R-:W-:-:S03]  /*38a60*/  IMAD.WIDE R16, R2, 0x4, R64 ;  /* 0x0000000402107825 */ /* 0x008fc600078e0240 */
[----:B------:R3:W-:Y:S01]  /*38a70*/  LDGSTS.E [R0+-0x27800], desc[UR16][R12.64], !P1 ;  /* 0xd88000000c007fae */ /* 0x0007e2000c9a1010 */
[----:B------:R-:W2:Y:S01]  /*38a80*/  LDC R10, c[0x0][0x3a0] ;  /* 0x0000e800ff0a7b82 */ /* 0x000ea20000000800 */
[C---:B----4-:R-:W-:Y:S02]  /*38a90*/  IMAD.WIDE R14, R2.reuse, 0x4, R66 ;  /* 0x00000004020e7825 */ /* 0x050fe400078e0242 */
[----:B------:R4:W-:Y:S04]  /*38aa0*/  STL.64 [R1+0xc20], R16 ;  /* 0x000c201001007387 */ /* 0x0009e80000100a00 */
[----:B------:R4:W-:Y:S01]  /*38ab0*/  LDGSTS.E [R5+-0x27600], desc[UR16][R16.64], !P1 ;  /* 0xd8a0000010057fae */ /* 0x0009e2000c9a1010 */
[----:B---3--:R-:W-:-:S03]  /*38ac0*/  IMAD.WIDE R12, R2, 0x4, R68 ;  /* 0x00000004020c7825 */ /* 0x008fc600078e0244 */
[----:B------:R3:W-:Y:S01]  /*38ad0*/  STL.64 [R1+0x668], R14 ;  /* 0x0006680e01007387 */ /* 0x0007e20000100a00 */
[----:B------:R-:W-:-:S03]  /*38ae0*/  ISETP.GE.U32.AND P1, PT, R6, 0x7ffffc1a, PT ;  /* 0x7ffffc1a0600780c */ /* 0x000fc60003f26070 */
[----:B------:R3:W-:Y:S01]  /*38af0*/  LDGSTS.E [R4+-0x27400], desc[UR16][R14.64], !P5 ;  /* 0xd8c000000e047fae */ /* 0x0007e2000e9a1010 */
[----:B----4-:R-:W-:-:S03]  /*38b00*/  IMAD.WIDE R16, R2, 0x4, R70 ;  /* 0x0000000402107825 */ /* 0x010fc600078e0246 */
[----:B------:R4:W-:Y:S01]  /*38b10*/  STL.64 [R1+0xc18], R12 ;  /* 0x000c180c01007387 */ /* 0x0009e20000100a00 */
[----:B-1----:R-:W-:Y:S01]  /*38b20*/  IADD3 R6, PT, PT, R9, -0x368, RZ ;  /* 0xfffffc9809067810 */ /* 0x002fe20007ffe0ff */
[C---:B------:R-:W-:Y:S02]  /*38b30*/  IMAD.WIDE R18, R2.reuse, 0x4, R80 ;  /* 0x0000000402127825 */ /* 0x040fe400078e0250 */
[----:B------:R4:W-:Y:S02]  /*38b40*/  LDGSTS.E [R0+-0x27200], desc[UR16][R12.64], !P5 ;  /* 0xd8e000000c007fae */ /* 0x0009e4000e9a1010 */
[----:B---3--:R-:W-:Y:S02]  /*38b50*/  IMAD.WIDE R14, R2, 0x4, R72 ;  /* 0x00000004020e7825 */ /* 0x008fe400078e0248 */
[----:B------:R-:W-:Y:S01]  /*38b60*/  STL.64 [R1+0x658], R16 ;  /* 0x0006581001007387 */ /* 0x000fe20000100a00 */
[----:B------:R-:W-:Y:S01]  /*38b70*/  ISETP.GE.U32.AND P5, PT, R6, 0x7ffffc19, PT ;  /* 0x7ffffc190600780c */ /* 0x000fe20003fa6070 */
[----:B------:R-:W1:Y:S02]  /*38b80*/  LDC R9, c[0x0][0x3a0] ;  /* 0x0000e800ff097b82 */ /* 0x000e640000000800 */
[----:B------:R3:W-:Y:S01]  /*38b90*/  LDGSTS.E [R5+-0x27000], desc[UR16][R16.64], !P4 ;  /* 0xd900000010057fae */ /* 0x0007e2000e1a1010 */
[----:B----4-:R-:W-:-:S03]  /*38ba0*/  IMAD.WIDE R12, R2, 0x4, R74 ;  /* 0x00000004020c7825 */ /* 0x010fc600078e024a */
[----:B------:R4:W-:Y:S01]  /*38bb0*/  STL.64 [R1+0xc10], R14 ;  /* 0x000c100e01007387 */ /* 0x0009e20000100a00 */
[----:B------:R-:W-:-:S03]  /*38bc0*/  IADD3 R6, PT, PT, R82, 0x100000, RZ ;  /* 0x0010000052067810 */ /* 0x000fc60007ffe0ff */
[----:B------:R4:W-:Y:S04]  /*38bd0*/  LDGSTS.E [R4+-0x26e00], desc[UR16][R14.64], !P4 ;  /* 0xd92000000e047fae */ /* 0x0009e8000e1a1010 */
[----:B------:R2:W-:Y:S01]  /*38be0*/  STL.64 [R1+0x650], R12 ;  /* 0x0006500c01007387 */ /* 0x0005e20000100a00 */
[----:B---3--:R-:W-:Y:S02]  /*38bf0*/  VIADD R5, R11, 0xfffffc97 ;  /* 0xfffffc970b057836 */ /* 0x008fe40000000000 */
[----:B------:R-:W3:Y:S01]  /*38c00*/  LDC R11, c[0x0][0x3a0] ;  /* 0x0000e800ff0b7b82 */ /* 0x000ee20000000800 */
[----:B------:R2:W-:Y:S01]  /*38c10*/  LDGSTS.E [R0+-0x26c00], desc[UR16][R12.64], !P6 ;  /* 0xd94000000c007fae */ /* 0x0005e2000f1a1010 */
[----:B----4-:R-:W-:-:S05]  /*38c20*/  IMAD.WIDE R14, R2, 0x4, R76 ;  /* 0x00000004020e7825 */ /* 0x010fca00078e024c */
[----:B------:R-:W-:Y:S01]  /*38c30*/  LDGSTS.E [R4+-0x26a00], desc[UR16][R14.64], !P6 ;  /* 0xd96000000e047fae */ /* 0x000fe2000f1a1010 */
[----:B--2---:R-:W-:Y:S01]  /*38c40*/  IMAD.WIDE R12, R2, 0x4, R78 ;  /* 0x00000004020c7825 */ /* 0x004fe200078e024e */
[----:B------:R-:W-:-:S04]  /*38c50*/  ISETP.GE.U32.AND P4, PT, R5, 0x7ffffc18, PT ;  /* 0x7ffffc180500780c */ /* 0x000fc80003f86070 */
[----:B------:R-:W-:Y:S04]  /*38c60*/  LDGSTS.E [R0+-0x26800], desc[UR16][R12.64], !P1 ;  /* 0xd98000000c007fae */ /* 0x000fe8000c9a1010 */
[----:B------:R2:W-:Y:S01]  /*38c70*/  LDGSTS.E [R6+-0x26600], desc[UR16][R18.64], !P1 ;  /* 0xd9a0000012067fae */ /* 0x0005e2000c9a1010 */
[----:B------:R-:W-:Y:S02]  /*38c80*/  VIADD R5, R82, 0x100000 ;  /* 0x0010000052057836 */ /* 0x000fe40000000000 */
[----:B------:R-:W-:Y:S01]  /*38c90*/  IMAD.WIDE R16, R2, 0x4, R94 ;  /* 0x0000000402107825 */ /* 0x000fe200078e025e */
[----:B------:R4:W-:Y:S04]  /*38ca0*/  STL.64 [R1+0xc08], R14 ;  /* 0x000c080e01007387 */ /* 0x0009e80000100a00 */
[----:B------:R1:W-:Y:S01]  /*38cb0*/  LDGSTS.E [R5+-0x26400], desc[UR16][R16.64], !P5 ;  /* 0xd9c0000010057fae */ /* 0x0003e2000e9a1010 */
[----:B--2---:R-:W-:-:S02]  /*38cc0*/  IADD3 R6, PT, PT, R8, -0x36a, RZ ;  /* 0xfffffc9608067810 */ /* 0x004fc40007ffe0ff */
[----:B------:R-:W2:Y:S01]  /*38cd0*/  LDC R8, c[0x0][0x3a0] ;  /* 0x0000e800ff087b82 */ /* 0x000ea20000000800 */
[----:B----4-:R-:W-:Y:S01]  /*38ce0*/  IMAD.WIDE R14, R2, 0x4, R96 ;  /* 0x00000004020e7825 */ /* 0x010fe200078e0260 */
[----:B------:R-:W-:-:S03]  /*38cf0*/  ISETP.GE.U32.AND P1, PT, R6, 0x7ffffc17, PT ;  /* 0x7ffffc170600780c */ /* 0x000fc60003f26070 */
[----:B------:R-:W-:Y:S01]  /*38d00*/  VIADD R6, R7, 0xfffffc95 ;  /* 0xfffffc9507067836 */ /* 0x000fe20000000000 */
[----:B------:R4:W-:Y:S02]  /*38d10*/  STL.64 [R1+0x640], R12 ;  /* 0x0006400c01007387 */ /* 0x0009e40000100a00 */
[----:B------:R-:W2:Y:S02]  /*38d20*/  LDC R7, c[0x0][0x3a0] ;  /* 0x0000e800ff077b82 */ /* 0x000ea40000000800 */
[----:B------:R1:W-:Y:S01]  /*38d30*/  LDGSTS.E [R4+-0x26200], desc[UR16][R14.64], !P5 ;  /* 0xd9e000000e047fae */ /* 0x0003e2000e9a1010 */
[----:B------:R-:W-:-:S03]  /*38d40*/  ISETP.GE.U32.AND P5, PT, R6, 0x7ffffc16, PT ;  /* 0x7ffffc160600780c */ /* 0x000fc60003fa6070 */
[----:B------:R-:W-:Y:S01]  /*38d50*/  STL.64 [R1+0xc00], R18 ;  /* 0x000c001201007387 */ /* 0x000fe20000100a00 */
[----:B----4-:R-:W-:-:S03]  /*38d60*/  IMAD.WIDE R12, R2, 0x4, R98 ;  /* 0x00000004020c7825 */ /* 0x010fc600078e0262 */
[----:B------:R1:W-:Y:S01]  /*38d70*/  STL.64 [R1+0x638], R16 ;  /* 0x0006381001007387 */ /* 0x0003e20000100a00 */
[----:B------:R-:W-:Y:S02]  /*38d80*/  IADD3 R6, PT, PT, R10, -0x36c, RZ ;  /* 0xfffffc940a067810 */ /* 0x000fe40007ffe0ff */
[----:B------:R-:W4:Y:S01]  /*38d90*/  LDC R10, c[0x0][0x3a0] ;  /* 0x0000e800ff0a7b82 */ /* 0x000f220000000800 */
[----:B------:R3:W-:Y:S04]  /*38da0*/  STL.64 [R1+0xba8], R14 ;  /* 0x000ba80e01007387 */ /* 0x0007e80000100a00 */
[----:B------:R3:W-:Y:S01]  /*38db0*/  STL.64 [R1+0x628], R12 ;  /* 0x0006280c01007387 */ /* 0x0007e20000100a00 */
[----:B-1----:R-:W-:-:S03]  /*38dc0*/  IMAD.WIDE R16, R2, 0x4, R100 ;  /* 0x0000000402107825 */ /* 0x002fc600078e0264 */
[----:B------:R1:W-:Y:S01]  /*38dd0*/  LDGSTS.E [R0+-0x26000], desc[UR16][R12.64], !P4 ;  /* 0xda0000000c007fae */ /* 0x0003e2000e1a1010 */
[----:B---3--:R-:W-:-:S03]  /*38de0*/  IMAD.WIDE R14, R2, 0x4, R102 ;  /* 0x00000004020e7825 */ /* 0x008fc600078e0266 */
[----:B------:R3:W-:Y:S04]  /*38df0*/  STL.64 [R1+0xb68], R16 ;  /* 0x000b681001007387 */ /* 0x0007e80000100a00 */
[----:B------:R3:W-:Y:S01]  /*38e00*/  LDGSTS.E [R5+-0x25e00], desc[UR16][R16.64], !P4 ;  /* 0xda20000010057fae */ /* 0x0007e2000e1a1010 */
[----:B------:R-:W-:Y:S01]  /*38e10*/  ISETP.GE.U32.AND P4, PT, R6, 0x7ffffc15, PT ;  /* 0x7ffffc150600780c */ /* 0x000fe20003f86070 */
[----:B-1----:R-:W-:Y:S02]  /*38e20*/  IMAD.WIDE R12, R2, 0x4, R104 ;  /* 0x00000004020c7825 */ /* 0x002fe400078e0268 */
[----:B------:R1:W-:Y:S04]  /*38e30*/  STL.64 [R1+0x618], R14 ;  /* 0x0006180e01007387 */ /* 0x0003e80000100a00 */
[----:B------:R1:W-:Y:S01]  /*38e40*/  LDGSTS.E [R4+-0x25c00], desc[UR16][R14.64], !P1 ;  /* 0xda4000000e047fae */ /* 0x0003e2000c9a1010 */
[----:B------:R-:W-:-:S02]  /*38e50*/  VIADD R6, R11, 0xfffffc93 ;  /* 0xfffffc930b067836 */ /* 0x000fc40000000000 */
[C---:B---3--:R-:W-:Y:S01]  /*38e60*/  IMAD.WIDE R16, R2.reuse, 0x4, R106 ;  /* 0x0000000402107825 */ /* 0x048fe200078e026a */
[----:B------:R-:W-:Y:S01]  /*38e70*/  LDGSTS.E [R0+-0x25a00], desc[UR16][R12.64], !P1 ;  /* 0xda6000000c007fae */ /* 0x000fe2000c9a1010 */
[----:B------:R-:W3:Y:S03]  /*38e80*/  LDC R11, c[0x0][0x3a0] ;  /* 0x0000e800ff0b7b82 */ /* 0x000ee60000000800 */
[----:B------:R2:W-:Y:S01]  /*38e90*/  LDGSTS.E [R5+-0x25800], desc[UR16][R16.64], !P5 ;  /* 0xda80000010057fae */ /* 0x0005e2000e9a1010 */
[----:B-1----:R-:W-:-:S05]  /*38ea0*/  IMAD.WIDE R14, R2, 0x4, R108 ;  /* 0x00000004020e7825 */ /* 0x002fca00078e026c */
[----:B------:R1:W-:Y:S01]  /*38eb0*/  LDGSTS.E [R4+-0x25600], desc[UR16][R14.64], !P5 ;  /* 0xdaa000000e047fae */ /* 0x0003e2000e9a1010 */
[----:B------:R-:W-:Y:S02]  /*38ec0*/  ISETP.GE.U32.AND P5, PT, R6, 0x7ffffc14, PT ;  /* 0x7ffffc140600780c */ /* 0x000fe40003fa6070 */
[----:B--2---:R-:W-:Y:S01]  /*38ed0*/  IADD3 R5, PT, PT, R8, -0x36e, RZ ;  /* 0xfffffc9208057810 */ /* 0x004fe20007ffe0ff */
[----:B------:R2:W-:Y:S03]  /*38ee0*/  STL.64 [R1+0xb38], R12 ;  /* 0x000b380c01007387 */ /* 0x0005e60000100a00 */
[----:B------:R-:W-:Y:S01]  /*38ef0*/  ISETP.GE.U32.AND P1, PT, R5, 0x7ffffc13, PT ;  /* 0x7ffffc130500780c */ /* 0x000fe20003f26070 */
[----:B------:R1:W-:Y:S01]  /*38f00*/  STL.64 [R1+0x610], R16 ;  /* 0x0006101001007387 */ /* 0x0003e20000100a00 */
[----:B------:R-:W-:-:S03]  /*38f10*/  IADD3 R5, PT, PT, R82, 0x100000, RZ ;  /* 0x0010000052057810 */ /* 0x000fc60007ffe0ff */
[----:B------:R4:W-:Y:S01]  /*38f20*/  STL.64 [R1+0xb18], R14 ;  /* 0x000b180e01007387 */ /* 0x0009e20000100a00 */
[----:B--2---:R-:W-:-:S04]  /*38f30*/  IMAD.WIDE R12, R2, 0x4, R110 ;  /* 0x00000004020c7825 */ /* 0x004fc800078e026e */
        /* <DEDUP_REMOVED lines=13> */
[----:B--2---:R-:W-:-:S05]  /*39010*/  IMAD.WIDE R14, R2, 0x4, R118 ;  /* 0x00000004020e7825 */ /* 0x004fca00078e0276 */
[----:B------:R-:W-:Y:S04]  /*39020*/  STL.64 [R1+0x5f8], R14 ;  /* 0x0005f80e01007387 */ /* 0x000fe80000100a00 */
[----:B------:R-:W-:Y:S04]  /*39030*/  LDGSTS.E [R5+-0x24c00], desc[UR16][R14.64], !P1 ;  /* 0xdb4000000e057fae */ /* 0x000fe8000c9a1010 */
[----:B------:R1:W-:Y:S04]  /*39040*/  STL.64 [R1+0xaf8], R8 ;  /* 0x000af80801007387 */ /* 0x0003e80000100a00 */
[----:B------:R1:W-:Y:S01]  /*39050*/  LDGSTS.E [R4+-0x24a00], desc[UR16][R8.64], !P1 ;  /* 0xdb60000008047fae */ /* 0x0003e2000c9a1010 */
[----:B------:R-:W-:Y:S01]  /*39060*/  ISETP.GE.U32.AND P6, PT, R6, 0x7ffffc12, PT ;  /* 0x7ffffc120600780c */ /* 0x000fe20003fc6070 */
[----:B------:R-:W-:-:S02]  /*39070*/  VIADD R6, R7, 0xfffffc90 ;  /* 0xfffffc9007067836 */ /* 0x000fc40000000000 */
[----:B------:R-:W2:Y:S08]  /*39080*/  LDC R7, c[0x0][0x3a0] ;  /* 0x0000e800ff077b82 */ /* 0x000eb00000000800 */
[----:B-1----:R-:W1:Y:S01]  /*39090*/  LDC R9, c[0x0][0x3a0] ;  /* 0x0000e800ff097b82 */ /* 0x002e620000000800 */
[----:B------:R-:W-:Y:S01]  /*390a0*/  ISETP.GE.U32.AND P4, PT, R6, 0x7ffffc11, PT ;  /* 0x7ffffc110600780c */ /* 0x000fe20003f86070 */
[----:B------:R-:W-:Y:S01]  /*390b0*/  IMAD.WIDE R12, R2, 0x4, R122 ;  /* 0x00000004020c7825 */ /* 0x000fe200078e027a */
[----:B---3--:R-:W-:-:S05]  /*390c0*/  IADD3 R6, PT, PT, R11, -0x371, RZ ;  /* 0xfffffc8f0b067810 */ /* 0x008fca0007ffe0ff */
[----:B------:R-:W3:Y:S01]  /*390d0*/  LDC R8, c[0x0][0x3a0] ;  /* 0x0000e800ff087b82 */ /* 0x000ee20000000800 */
[----:B------:R-:W-:Y:S01]  /*390e0*/  VIADD R5, R10, 0xfffffc8e ;  /* 0xfffffc8e0a057836 */ /* 0x000fe20000000000 */
[----:B------:R4:W-:Y:S01]  /*390f0*/  STL.64 [R1+0x5f0], R12 ;  /* 0x0005f00c01007387 */ /* 0x0009e20000100a00 */
[----:B------:R-:W-:Y:S01]  /*39100*/  IMAD.WIDE R14, R2, 0x4, R124 ;  /* 0x00000004020e7825 */ /* 0x000fe200078e027c */
[----:B------:R-:W-:Y:S02]  /*39110*/  ISETP.GE.U32.AND P5, PT, R6, 0x7ffffc10, PT ;  /* 0x7ffffc100600780c */ /* 0x000fe40003fa6070 */
[----:B------:R4:W-:Y:S02]  /*39120*/  LDGSTS.E [R0+-0x24800], desc[UR16][R12.64], !P6 ;  /* 0xdb8000000c007fae */ /* 0x0009e4000f1a1010 */
[----:B------:R-:W3:Y:S01]  /*39130*/  LDC R10, c[0x0][0x3a0] ;  /* 0x0000e800ff0a7b82 */ /* 0x000ee20000000800 */
[----:B------:R-:W-:Y:S01]  /*39140*/  IADD3 R6, PT, PT, R82, 0x100000, RZ ;  /* 0x0010000052067810 */ /* 0x000fe20007ffe0ff */
[C---:B------:R-:W-:Y:S01]  /*39150*/  IMAD.WIDE R18, R2.reuse, 0x4, R128 ;  /* 0x0000000402127825 */ /* 0x040fe200078e0280 */
[----:B------:R2:W-:Y:S03]  /*39160*/  LDGSTS.E [R4+-0x24600], desc[UR16][R14.64], !P6 ;  /* 0xdba000000e047fae */ /* 0x0005e6000f1a1010 */
[----:B------:R-:W-:-:S02]  /*39170*/  IMAD.WIDE R16, R2, 0x4, R130 ;  /* 0x0000000402107825 */ /* 0x000fc400078e0282 */
[----:B------:R-:W3:Y:S02]  /*39180*/  LDC R11, c[0x0][0x3a0] ;  /* 0x0000e800ff0b7b82 */ /* 0x000ee40000000800 */
[----:B----4-:R-:W-:Y:S01]  /*39190*/  IMAD.WIDE R12, R2, 0x4, R126 ;  /* 0x00000004020c7825 */ /* 0x010fe200078e027e */
[----:B------:R-:W-:Y:S01]  /*391a0*/  ISETP.GE.U32.AND P1, PT, R5, 0x7ffffc0f, PT ;  /* 0x7ffffc0f0500780c */ /* 0x000fe20003f26070 */
[----:B------:R2:W-:Y:S04]  /*391b0*/  STL.64 [R1+0xaf0], R14 ;  /* 0x000af00e01007387 */ /* 0x0005e80000100a00 */
[----:B------:R-:W-:Y:S01]  /*391c0*/  LDGSTS.E [R0+-0x24400], desc[UR16][R12.64], !P4 ;  /* 0xdbc000000c007fae */ /* 0x000fe2000e1a1010 */
[----:B------:R-:W-:-:S03]  /*391d0*/  VIADD R5, R82, 0x100000 ;  /* 0x0010000052057836 */ /* 0x000fc60000000000 */
[----:B------:R1:W-:Y:S01]  /*391e0*/  LDGSTS.E [R6+-0x24200], desc[UR16][R18.64], !P4 ;  /* 0xdbe0000012067fae */ /* 0x0003e2000e1a1010 */
[----:B--2---:R-:W-:-:S03]  /*391f0*/  IMAD.WIDE R14, R2, 0x4, R132 ;  /* 0x00000004020e7825 */ /* 0x004fc600078e0284 */
[----:B------:R2:W-:Y:S01]  /*39200*/  LDGSTS.E [R5+-0x24000], desc[UR16][R16.64], !P5 ;  /* 0xdc00000010057fae */ /* 0x0005e2000e9a1010 */
[----:B------:R-:W-:-:S03]  /*39210*/  VIADD R7, R7, 0xfffffc8c ;  /* 0xfffffc8c07077836 */ /* 0x000fc60000000000 */
[----:B------:R4:W-:Y:S01]  /*39220*/  LDGSTS.E [R4+-0x23e00], desc[UR16][R14.64], !P5 ;  /* 0xdc2000000e047fae */ /* 0x0009e2000e9a1010 */
[----:B-1----:R-:W-:Y:S02]  /*39230*/  IADD3 R6, PT, PT, R9, -0x373, RZ ;  /* 0xfffffc8d09067810 */ /* 0x002fe40007ffe0ff */
[----:B------:R-:W1:Y:S02]  /*39240*/  LDC R9, c[0x0][0x3a0] ;  /* 0x0000e800ff097b82 */ /* 0x000e640000000800 */
[----:B------:R-:W-:Y:S01]  /*39250*/  ISETP.GE.U32.AND P5, PT, R6, 0x7ffffc0e, PT ;  /* 0x7ffffc0e0600780c */ /* 0x000fe20003fa6070 */
[----:B------:R2:W-:Y:S01]  /*39260*/  STL.64 [R1+0x5e8], R12 ;  /* 0x0005e80c01007387 */ /* 0x0005e20000100a00 */
[----:B---3--:R-:W-:Y:S02]  /*39270*/  IADD3 R6, PT, PT, R8, -0x375, RZ ;  /* 0xfffffc8b08067810 */ /* 0x008fe40007ffe0ff */
[----:B------:R-:W-:Y:S01]  /*39280*/  ISETP.GE.U32.AND P4, PT, R7, 0x7ffffc0d, PT ;  /* 0x7ffffc0d0700780c */ /* 0x000fe20003f86070 */
[----:B------:R-:W-:Y:S01]  /*39290*/  STL.64 [R1+0xae8], R18 ;  /* 0x000ae81201007387 */ /* 0x000fe20000100a00 */
[----:B------:R-:W3:Y:S01]  /*392a0*/  LDC R8, c[0x0][0x3a0] ;  /* 0x0000e800ff087b82 */ /* 0x000ee20000000800 */
[----:B------:R-:W-:-:S02]  /*392b0*/  ISETP.GE.U32.AND P6, PT, R6, 0x7ffffc0c, PT ;  /* 0x7ffffc0c0600780c */ /* 0x000fc40003fc6070 */
[----:B------:R4:W-:Y:S01]  /*392c0*/  STL.64 [R1+0x5e0], R16 ;  /* 0x0005e01001007387 */ /* 0x0009e20000100a00 */
[----:B--2---:R-:W-:-:S03]  /*392d0*/  IMAD.WIDE R12, R2, 0x4, R134 ;  /* 0x00000004020c7825 */ /* 0x004fc600078e0286 */
[----:B------:R2:W-:Y:S01]  /*392e0*/  STL.64 [R1+0xae0], R14 ;  /* 0x000ae00e01007387 */ /* 0x0005e20000100a00 */
[----:B------:R-:W3:Y:S01]  /*392f0*/  LDC R7, c[0x0][0x3a0] ;  /* 0x0000e800ff077b82 */ /* 0x000ee20000000800 */
[----:B------:R-:W-:Y:S02]  /*39300*/  VIADD R6, R10, 0xfffffc8a ;  /* 0xfffffc8a0a067836 */ /* 0x000fe40000000000 */
[----:B------:R2:W-:Y:S01]  /*39310*/  STL.64 [R1+0x5d8], R12 ;  /* 0x0005d80c01007387 */ /* 0x0005e20000100a00 */
[----:B----4-:R-:W-:-:S03]  /*39320*/  IMAD.WIDE R16, R2, 0x4, R136 ;  /* 0x0000000402107825 */ /* 0x010fc600078e0288 */
[----:B------:R4:W-:Y:S01]  /*39330*/  LDGSTS.E [R0+-0x23c00], desc[UR16][R12.64], !P1 ;  /* 0xdc4000000c007fae */ /* 0x0009e2000c9a1010 */
[----:B------:R-:W3:Y:S01]  /*39340*/  LDC R10, c[0x0][0x3a0] ;  /* 0x0000e800ff0a7b82 */ /* 0x000ee20000000800 */
[C---:B--2---:R-:W-:Y:S02]  /*39350*/  IMAD.WIDE R14, R2.reuse, 0x4, R138 ;  /* 0x00000004020e7825 */ /* 0x044fe400078e028a */
[----:B------:R2:W-:Y:S04]  /*39360*/  STL.64 [R1+0xad8], R16 ;  /* 0x000ad81001007387 */ /* 0x0005e80000100a00 */
[----:B------:R2:W-:Y:S01]  /*39370*/  LDGSTS.E [R5+-0x23a00], desc[UR16][R16.64], !P1 ;  /* 0xdc60000010057fae */ /* 0x0005e2000c9a1010 */
[----:B----4-:R-:W-:-:S03]  /*39380*/  IMAD.WIDE R12, R2, 0x4, R140 ;  /* 0x00000004020c7825 */ /* 0x010fc600078e028c */
[----:B------:R4:W-:Y:S01]  /*39390*/  STL.64 [R1+0x5d0], R14 ;  /* 0x0005d00e01007387 */ /* 0x0009e20000100a00 */
[----:B------:R-:W-:-:S03]  /*393a0*/  ISETP.GE.U32.AND P1, PT, R6, 0x7ffffc0b, PT ;  /* 0x7ffffc0b0600780c */ /* 0x000fc60003f26070 */
[----:B------:R4:W-:Y:S01]  /*393b0*/  LDGSTS.E [R4+-0x23800], desc[UR16][R14.64], !P5 ;  /* 0xdc8000000e047fae */ /* 0x0009e2000e9a1010 */
[----:B--2---:R-:W-:-:S03]  /*393c0*/  IMAD.WIDE R16, R2, 0x4, R142 ;  /* 0x0000000402107825 */ /* 0x004fc600078e028e */
[----:B------:R2:W-:Y:S01]  /*393d0*/  STL.64 [R1+0xad0], R12 ;  /* 0x000ad00c01007387 */ /* 0x0005e20000100a00 */
[----:B-1----:R-:W-:Y:S01]  /*393e0*/  IADD3 R6, PT, PT, R9, -0x377, RZ ;  /* 0xfffffc8909067810 */ /* 0x002fe20007ffe0ff */
[C---:B------:R-:W-:Y:S02]  /*393f0*/  IMAD.WIDE R18, R2.reuse, 0x4, R152 ;  /* 0x0000000402127825 */ /* 0x040fe400078e0298 */
[----:B------:R2:W-:Y:S01]  /*39400*/  LDGSTS.E [R0+-0x23600], desc[UR16][R12.64], !P5 ;  /* 0xdca000000c007fae */ /* 0x0005e2000e9a1010 */
[----:B------:R-:W1:Y:S01]  /*39410*/  LDC R9, c[0x0][0x3a0] ;  /* 0x0000e800ff097b82 */ /* 0x000e620000000800 */
[C---:B----4-:R-:W-:Y:S02]  /*39420*/  IMAD.WIDE R14, R2.reuse, 0x4, R144 ;  /* 0x00000004020e7825 */ /* 0x050fe400078e0290 */
[----:B------:R-:W-:Y:S04]  /*39430*/  STL.64 [R1+0x5c8], R16 ;  /* 0x0005c81001007387 */ /* 0x000fe80000100a00 */
[----:B------:R4:W-:Y:S01]  /*39440*/  LDGSTS.E [R5+-0x23400], desc[UR16][R16.64], !P4 ;  /* 0xdcc0000010057fae */ /* 0x0009e2000e1a1010 */
[----:B--2---:R-:W-:-:S03]  /*39450*/  IMAD.WIDE R12, R2, 0x4, R146 ;  /* 0x00000004020c7825 */ /* 0x004fc600078e0292 */
[----:B------:R2:W-:Y:S04]  /*39460*/  STL.64 [R1+0xac8], R14 ;  /* 0x000ac80e01007387 */ /* 0x0005e80000100a00 */
[----:B------:R2:W-:Y:S01]  /*39470*/  LDGSTS.E [R4+-0x23200], desc[UR16][R14.64], !P4 ;  /* 0xdce000000e047fae */ /* 0x0005e2000e1a1010 */
[----:B------:R-:W-:Y:S01]  /*39480*/  ISETP.GE.U32.AND P4, PT, R6, 0x7ffffc0a, PT ;  /* 0x7ffffc0a0600780c */ /* 0x000fe20003f86070 */
[----:B----4-:R-:W-:Y:S02]  /*39490*/  VIADD R5, R11, 0xfffffc88 ;  /* 0xfffffc880b057836 */ /* 0x010fe40000000000 */
[----:B------:R4:W-:Y:S01]  /*394a0*/  STL.64 [R1+0x5c0], R12 ;  /* 0x0005c00c01007387 */ /* 0x0009e20000100a00 */
[----:B------:R-:W-:Y:S01]  /*394b0*/  IADD3 R6, PT, PT, R82, 0x100000, RZ ;  /* 0x0010000052067810 */ /* 0x000fe20007ffe0ff */
[----:B------:R-:W1:Y:S02]  /*394c0*/  LDC R11, c[0x0][0x3a0] ;  /* 0x0000e800ff0b7b82 */ /* 0x000e640000000800 */
[----:B------:R4:W-:Y:S01]  /*394d0*/  LDGSTS.E [R0+-0x23000], desc[UR16][R12.64], !P6 ;  /* 0xdd0000000c007fae */ /* 0x0009e2000f1a1010 */
[----:B--2---:R-:W-:Y:S01]  /*394e0*/  IMAD.WIDE R14, R2, 0x4, R148 ;  /* 0x00000004020e7825 */ /* 0x004fe200078e0294 */
[----:B------:R-:W-:-:S04]  /*394f0*/  ISETP.GE.U32.AND P5, PT, R5, 0x7ffffc09, PT ;  /* 0x7ffffc090500780c */ /* 0x000fc80003fa6070 */
[----:B------:R-:W-:Y:S01]  /*39500*/  LDGSTS.E [R4+-0x22e00], desc[UR16][R14.64], !P6 ;  /* 0xdd2000000e047fae */ /* 0x000fe2000f1a1010 */
[----:B----4-:R-:W-:-:S05]  /*39510*/  IMAD.WIDE R12, R2, 0x4, R150 ;  /* 0x00000004020c7825 */ /* 0x010fca00078e0296 */
[----:B------:R-:W-:Y:S01]  /*39520*/  LDGSTS.E [R0+-0x22c00], desc[UR16][R12.64], !P1 ;  /* 0xdd4000000c007fae */ /* 0x000fe2000c9a1010 */
[----:B------:R-:W-:-:S03]  /*39530*/  VIADD R5, R82, 0x100000 ;  /* 0x0010000052057836 */ /* 0x000fc60000000000 */
[----:B------:R3:W-:Y:S01]  /*39540*/  LDGSTS.E [R6+-0x22a00], desc[UR16][R18.64], !P1 ;  /* 0xdd60000012067fae */ /* 0x0007e2000c9a1010 */
[----:B------:R-:W-:-:S03]  /*39550*/  IMAD.WIDE R16, R2, 0x4, R154 ;  /* 0x0000000402107825 */ /* 0x000fc600078e029a */
[----:B------:R2:W-:Y:S04]  /*39560*/  STL.64 [R1+0xab8], R14 ;  /* 0x000ab80e01007387 */ /* 0x0005e80000100a00 */
[----:B------:R4:W-:Y:S01]  /*39570*/  STL.64 [R1+0x5b8], R12 ;  /* 0x0005b80c01007387 */ /* 0x0009e20000100a00 */
[----:B---3--:R-:W-:-:S03]  /*39580*/  IADD3 R6, PT, PT, R8, -0x379, RZ ;  /* 0xfffffc8708067810 */ /* 0x008fc60007ffe0ff */
[----:B------:R3:W-:Y:S01]  /*39590*/  LDGSTS.E [R5+-0x22800], desc[UR16][R16.64], !P4 ;  /* 0xdd80000010057fae */ /* 0x0007e2000e1a1010 */
[----:B------:R-:W1:Y:S01]  /*395a0*/  LDC R8, c[0x0][0x3a0] ;  /* 0x0000e800ff087b82 */ /* 0x000e620000000800 */
[----:B--2---:R-:W-:Y:S01]  /*395b0*/  IMAD.WIDE R14, R2, 0x4, R156 ;  /* 0x00000004020e7825 */ /* 0x004fe200078e029c */
[----:B------:R-:W-:Y:S01]  /*395c0*/  ISETP.GE.U32.AND P1, PT, R6, 0x7ffffc08, PT ;  /* 0x7ffffc080600780c */ /* 0x000fe20003f26070 */
[----:B------:R-:W-:Y:S02]  /*395d0*/  STL.64 [R1+0xab0], R18 ;  /* 0x000ab01201007387 */ /* 0x000fe40000100a00 */
[----:B------:R-:W-:Y:S02]  /*395e0*/  VIADD R6, R7, 0xfffffc86 ;  /* 0xfffffc8607067836 */ /* 0x000fe40000000000 */
[----:B----4-:R-:W-:Y:S01]  /*395f0*/  IMAD.WIDE R12, R2, 0x4, R158 ;  /* 0x00000004020c7825 */ /* 0x010fe200078e029e */
[----:B------:R3:W-:Y:S04]  /*39600*/  STL.64 [R1+0x5b0], R16 ;  /* 0x0005b01001007387 */ /* 0x0007e80000100a00 */
[----:B------:R2:W-:Y:S01]  /*39610*/  LDGSTS.E [R4+-0x22600], desc[UR16][R14.64], !P4 ;  /* 0xdda000000e047fae */ /* 0x0005e2000e1a1010 */
[----:B------:R-:W-:-:S03]  /*39620*/  ISETP.GE.U32.AND P4, PT, R6, 0x7ffffc07, PT ;  /* 0x7ffffc070600780c */ /* 0x000fc60003f86070 */
[----:B------:R-:W-:Y:S01]  /*39630*/  LDGSTS.E [R0+-0x22400], desc[UR16][R12.64], !P5 ;  /* 0xddc000000c007fae */ /* 0x000fe2000e9a1010 */
[----:B---3--:R-:W-:-:S03]  /*39640*/  IMAD.WIDE R16, R2, 0x4, R160 ;  /* 0x0000000402107825 */ /* 0x008fc600078e02a0 */
[----:B------:R2:W-:Y:S04]  /*39650*/  STL.64 [R1+0xaa0], R14 ;  /* 0x000aa00e01007387 */ /* 0x0005e80000100a00 */
[----:B------:R3:W-:Y:S04]  /*39660*/  LDGSTS.E [R5+-0x22200], desc[UR16][R16.64], !P5 ;  /* 0xdde0000010057fae */ /* 0x0007e8000e9a1010 */
[----:B------:R4:W-:Y:S01]  /*39670*/  STL.64 [R1+0x5a8], R12 ;  /* 0x0005a80c01007387 */ /* 0x0009e20000100a00 */
[----:B--2---:R-:W-:Y:S01]  /*39680*/  IMAD.WIDE R14, R2, 0x4, R162 ;  /* 0x00000004020e7825 */ /* 0x004fe200078e02a2 */
[----:B---3--:R-:W-:-:S02]  /*39690*/  IADD3 R5, PT, PT, R10, -0x37b, RZ ;  /* 0xfffffc850a057810 */ /* 0x008fc40007ffe0ff */
[----:B------:R2:W-:Y:S01]  /*396a0*/  STL.64 [R1+0xa98], R16 ;  /* 0x000a981001007387 */ /* 0x0005e20000100a00 */
[----:B------:R-:W3:Y:S01]  /*396b0*/  LDC R10, c[0x0][0x3a0] ;  /* 0x0000e800ff0a7b82 */ /* 0x000ee20000000800 */
[----:B----4-:R-:W-:Y:S01]  /*396c0*/  IMAD.WIDE R12, R2, 0x4, R164 ;  /* 0x00000004020c7825 */ /* 0x010fe200078e02a4 */
[----:B------:R-:W-:Y:S01]  /*396d0*/  ISETP.GE.U32.AND P5, PT, R5, 0x7ffffc06, PT ;  /* 0x7ffffc060500780c */ /* 0x000fe20003fa6070 */
[----:B------:R4:W-:Y:S01]  /*396e0*/  STL.64 [R1+0x5a0], R14 ;  /* 0x0005a00e01007387 */ /* 0x0009e20000100a00 */
[----:B------:R-:W-:Y:S01]  /*396f0*/  IADD3 R5, PT, PT, R82, 0x100000, RZ ;  /* 0x0010000052057810 */ /* 0x000fe20007ffe0ff */
[----:B-1----:R-:W-:Y:S02]  /*39700*/  VIADD R6, R11, 0xfffffc84 ;  /* 0xfffffc840b067836 */ /* 0x002fe40000000000 */
[----:B------:R4:W-:Y:S01]  /*39710*/  LDGSTS.E [R4+-0x22000], desc[UR16][R14.64], !P1 ;  /* 0xde0000000e047fae */ /* 0x0009e2000c9a1010 */
[----:B--2---:R-:W-:-:S03]  /*39720*/  IMAD.WIDE R16, R2, 0x4, R166 ;  /* 0x0000000402107825 */ /* 0x004fc600078e02a6 */
[----:B------:R-:W-:Y:S04]  /*39730*/  LDGSTS.E [R0+-0x21e00], desc[UR16][R12.64], !P1 ;  /* 0xde2000000c007fae */ /* 0x000fe8000c9a1010 */
[----:B------:R1:W-:Y:S01]  /*39740*/  LDGSTS.E [R5+-0x21c00], desc[UR16][R16.64], !P4 ;  /* 0xde40000010057fae */ /* 0x0003e2000e1a1010 */
[----:B----4-:R-:W-:-:S05]  /*39750*/  IMAD.WIDE R14, R2, 0x4, R168 ;  /* 0x00000004020e7825 */ /* 0x010fca00078e02a8 */
[----:B------:R2:W-:Y:S01]  /*39760*/  LDGSTS.E [R4+-0x21a00], desc[UR16][R14.64], !P4 ;  /* 0xde6000000e047fae */ /* 0x0005e2000e1a1010 */
[----:B------:R-:W-:Y:S01]  /*39770*/  ISETP.GE.U32.AND P4, PT, R6, 0x7ffffc05, PT ;  /* 0x7ffffc050600780c */ /* 0x000fe20003f86070 */
[----:B-1----:R-:W-:Y:S02]  /*39780*/  VIADD R5, R8, 0xfffffc83 ;  /* 0xfffffc8308057836 */ /* 0x002fe40000000000 */
[----:B------:R1:W-:Y:S01]  /*39790*/  STL.64 [R1+0xa88], R12 ;  /* 0x000a880c01007387 */ /* 0x0003e20000100a00 */
[----:B------:R-:W-:Y:S02]  /*397a0*/  VIADD R6, R82, 0x100000 ;  /* 0x0010000052067836 */ /* 0x000fe40000000000 */
[----:B------:R-:W-:Y:S01]  /*397b0*/  IMAD.WIDE R18, R2, 0x4, R172 ;  /* 0x0000000402127825 */ /* 0x000fe200078e02ac */
[----:B------:R4:W-:Y:S01]  /*397c0*/  STL.64 [R1+0x598], R16 ;  /* 0x0005981001007387 */ /* 0x0009e20000100a00 */
[----:B------:R-:W-:Y:S02]  /*397d0*/  ISETP.GE.U32.AND P1, PT, R5, 0x7ffffc04, PT ;  /* 0x7ffffc040500780c */ /* 0x000fe40003f26070 */
[----:B------:R-:W-:Y:S01]  /*397e0*/  IADD3 R5, PT, PT, R82, 0x100000, RZ ;  /* 0x0010000052057810 */ /* 0x000fe20007ffe0ff */
[----:B------:R2:W-:Y:S01]  /*397f0*/  STL.64 [R1+0xa80], R14 ;  /* 0x000a800e01007387 */ /* 0x0005e20000100a00 */
[----:B-1----:R-:W-:Y:S01]  /*39800*/  IMAD.WIDE R12, R2, 0x4, R170 ;  /* 0x00000004020c7825 */ /* 0x002fe200078e02aa */
[----:B------:R-:W-:-:S03]  /*39810*/  IADD3 R7, PT, PT, R9, -0x37e, RZ ;  /* 0xfffffc8209077810 */ /* 0x000fc60007ffe0ff */
[C---:B----4-:R-:W-:Y:S01]  /*39820*/  IMAD.WIDE R16, R2.reuse, 0x4, R174 ;  /* 0x0000000402107825 */ /* 0x050fe200078e02ae */
[----:B------:R1:W-:Y:S03]  /*39830*/  LDGSTS.E [R0+-0x21800], desc[UR16][R12.64], !P5 ;  /* 0xde8000000c007fae */ /* 0x0003e6000e9a1010 */
[C---:B--2---:R-:W-:Y:S01]  /*39840*/  IMAD.WIDE R14, R2.reuse, 0x4, R176 ;  /* 0x00000004020e7825 */ /* 0x044fe200078e02b0 */
[----:B------:R1:W-:Y:S04]  /*39850*/  STL.64 [R1+0x590], R12 ;  /* 0x0005900c01007387 */ /* 0x0003e80000100a00 */
[----:B------:R3:W-:Y:S04]  /*39860*/  LDGSTS.E [R6+-0x21600], desc[UR16][R18.64], !P5 ;  /* 0xdea0000012067fae */ /* 0x0007e8000e9a1010 */
[----:B------:R-:W-:Y:S04]  /*39870*/  STL.64 [R1+0xa70], R18 ;  /* 0x000a701201007387 */ /* 0x000fe80000100a00 */
[----:B------:R-:W-:Y:S01]  /*39880*/  LDGSTS.E [R5+-0x21400], desc[UR16][R16.64], !P4 ;  /* 0xdec0000010057fae */ /* 0x000fe2000e1a1010 */
[----:B-1----:R-:W-:-:S03]  /*39890*/  IMAD.WIDE R12, R2, 0x4, R178 ;  /* 0x00000004020c7825 */ /* 0x002fc600078e02b2 */
[----:B------:R-:W-:Y:S01]  /*398a0*/  STL.64 [R1+0x580], R16 ;  /* 0x0005801001007387 */ /* 0x000fe20000100a00 */
[----:B---3--:R-:W-:-:S03]  /*398b0*/  VIADD R6, R10, 0xfffffc81 ;  /* 0xfffffc810a067836 */ /* 0x008fc60000000000 */
[----:B------:R1:W-:Y:S01]  /*398c0*/  LDGSTS.E [R4+-0x21200], desc[UR16][R14.64], !P4 ;  /* 0xdee000000e047fae */ /* 0x0003e2000e1a1010 */
[----:B------:R-:W-:-:S03]  /*398d0*/  ISETP.GE.U32.AND P4, PT, R7, 0x7ffffc03, PT ;  /* 0x7ffffc030700780c */ /* 0x000fc60003f86070 */
[----:B------:R1:W-:Y:S01]  /*398e0*/  STL.64 [R1+0xa68], R14 ;  /* 0x000a680e01007387 */ /* 0x0003e20000100a00 */
[----:B------:R-:W-:Y:S02]  /*398f0*/  IADD3 R93, PT, PT, R252, -0x380, RZ ;  /* 0xfffffc80fc5d7810 */ /* 0x000fe40007ffe0ff */
[----:B------:R-:W-:Y:S01]  /*39900*/  ISETP.GE.U32.AND P5, PT, R6, 0x7ffffc02, PT ;  /* 0x7ffffc020600780c */ /* 0x000fe20003fa6070 */
[----:B------:R2:W-:Y:S01]  /*39910*/  LDGSTS.E [R0+-0x21000], desc[UR16][R12.64], !P1 ;  /* 0xdf0000000c007fae */ /* 0x0005e2000c9a1010 */
[----:B-1----:R-:W-:-:S03]  /*39920*/  IMAD.WIDE R14, R2, 0x4, R180 ;  /* 0x00000004020e7825 */ /* 0x002fc600078e02b4 */
[----:B------:R2:W-:Y:S04]  /*39930*/  STL.64 [R1+0x578], R12 ;  /* 0x0005780c01007387 */ /* 0x0005e80000100a00 */
[----:B------:R1:W-:Y:S01]  /*39940*/  LDGSTS.E [R5+-0x20e00], desc[UR16][R14.64], !P1 ;  /* 0xdf2000000e057fae */ /* 0x0003e2000c9a1010 */
[----:B------:R-:W-:Y:S01]  /*39950*/  ISETP.GE.U32.AND P1, PT, R93, 0x7ffffc01, PT ;  /* 0x7ffffc015d00780c */ /* 0x000fe20003f26070 */
[C---:B------:R-:W-:Y:S02]  /*39960*/  IMAD.WIDE R8, R2.reuse, 0x4, R184 ;  /* 0x0000000402087825 */ /* 0x040fe400078e02b8 */
[----:B------:R1:W-:Y:S02]  /*39970*/  STL.64 [R1+0xa60], R14 ;  /* 0x000a600e01007387 */ /* 0x0003e40000100a00 */
[----:B--2---:R-:W-:-:S04]  /*39980*/  IMAD.WIDE R12, R2, 0x4, R182 ;  /* 0x00000004020c7825 */ /* 0x004fc800078e02b6 */
[----:B------:R-:W-:Y:S01]  /*39990*/  VIADD R6, R82, 0x100000 ;  /* 0x0010000052067836 */ /* 0x000fe20000000000 */
[----:B------:R2:W-:Y:S01]  /*399a0*/  STL.64 [R1+0x570], R12 ;  /* 0x0005700c01007387 */ /* 0x0005e20000100a00 */
[----:B------:R-:W-:-:S03]  /*399b0*/  IMAD.WIDE R10, R2, 0x4, R190 ;  /* 0x00000004020a7825 */ /* 0x000fc600078e02be */
[----:B------:R2:W-:Y:S01]  /*399c0*/  LDGSTS.E [R4+-0x20c00], desc[UR16][R12.64], !P4 ;  /* 0xdf4000000c047fae */ /* 0x0005e2000e1a1010 */
[----:B-1----:R-:W-:-:S03]  /*399d0*/  IMAD.WIDE R14, R2, 0x4, R186 ;  /* 0x00000004020e7825 */ /* 0x002fc600078e02ba */
[----:B------:R1:W-:Y:S04]  /*399e0*/  STL.64 [R1+0xa58], R8 ;  /* 0x000a580801007387 */ /* 0x0003e80000100a00 */
[----:B------:R1:W-:Y:S01]  /*399f0*/  LDGSTS.E [R0+-0x20a00], desc[UR16][R8.64], !P4 ;  /* 0xdf60000008007fae */ /* 0x0003e2000e1a1010 */
[----:B--2---:R-:W-:-:S03]  /*39a00*/  IMAD.WIDE R12, R2, 0x4, R188 ;  /* 0x00000004020c7825 */ /* 0x004fc600078e02bc */
[----:B------:R-:W-:Y:S04]  /*39a10*/  STL.64 [R1+0x1240], R92 ;  /* 0x0012405c01007387 */ /* 0x000fe80000100a00 */
[----:B------:R-:W-:Y:S01]  /*39a20*/  LDGSTS.E [R6+-0x20800], desc[UR16][R14.64], !P5 ;  /* 0xdf8000000e067fae */ /* 0x000fe2000e9a1010 */
[----:B-1----:R-:W-:-:S03]  /*39a30*/  IMAD.WIDE R8, R2, 0x4, R192 ;  /* 0x0000000402087825 */ /* 0x002fc600078e02c0 */
[----:B------:R-:W-:Y:S04]  /*39a40*/  STL.64 [R1+0x568], R14 ;  /* 0x0005680e01007387 */ /* 0x000fe80000100a00 */
[----:B------:R-:W-:Y:S04]  /*39a50*/  LDGSTS.E [R5+-0x20600], desc[UR16][R12.64], !P5 ;  /* 0xdfa000000c057fae */ /* 0x000fe8000e9a1010 */
[----:B------:R-:W-:Y:S04]  /*39a60*/  STL.64 [R1+0x1248], R82 ;  /* 0x0012485201007387 */ /* 0x000fe80000100a00 */
[----:B------:R1:W-:Y:S04]  /*39a70*/  LDGSTS.E [R4+-0x20400], desc[UR16][R10.64], !P1 ;  /* 0xdfc000000a047fae */ /* 0x0003e8000c9a1010 */
[----:B------:R2:W-:Y:S04]  /*39a80*/  STL.64 [R1+0xa48], R12 ;  /* 0x000a480c01007387 */ /* 0x0005e80000100a00 */
[----:B------:R-:W-:Y:S01]  /*39a90*/  STL.64 [R1+0x560], R10 ;  /* 0x0005600a01007387 */ /* 0x000fe20000100a00 */
[----:B-1----:R-:W-:-:S03]  /*39aa0*/  IMAD.WIDE R4, R3, 0x4, R194 ;  /* 0x0000000403047825 */ /* 0x002fc600078e02c2 */
[----:B------:R-:W-:Y:S04]  /*39ab0*/  STL.64 [R1+0xa28], R8 ;  /* 0x000a280801007387 */ /* 0x000fe80000100a00 */
[----:B------:R-:W3:Y:S04]  /*39ac0*/  LDL.LU.64 R84, [R1+0x220] ;  /* 0x0002200001547983 */ /* 0x000ee80000300a00 */
[----:B------:R-:W-:Y:S04]  /*39ad0*/  STL.64 [R1+0x350], R4 ;  /* 0x0003500401007387 */ /* 0x000fe80000100a00 */
[----:B------:R-:W4:Y:S04]  /*39ae0*/  LDL.LU.64 R200, [R1+0x230] ;  /* 0x0002300001c87983 */ /* 0x000f280000300a00 */
[----:B------:R-:W4:Y:S04]  /*39af0*/  LDL.LU.64 R242, [R1+0x240] ;  /* 0x0002400001f27983 */ /* 0x000f280000300a00 */
[----:B--2---:R-:W2:Y:S04]  /*39b00*/  LDL.LU.64 R12, [R1+0x250] ;  /* 0x00025000010c7983 */ /* 0x004ea80000300a00 */
[----:B------:R-:W2:Y:S01]  /*39b10*/  LDL.LU.64 R244, [R1+0x260] ;  /* 0x0002600001f47983 */ /* 0x000ea20000300a00 */
[----:B------:R-:W-:-:S03]  /*39b20*/  IMAD.WIDE R198, R3, 0x4, R196 ;  /* 0x0000000403c67825 */ /* 0x000fc600078e02c4 */
[----:B------:R-:W2:Y:S01]  /*39b30*/  LDL.LU.64 R248, [R1+0x270] ;  /* 0x0002700001f87983 */ /* 0x000ea20000300a00 */
[----:B------:R-:W-:-:S03]  /*39b40*/  IMAD.WIDE R178, R3, 0x4, R202 ;  /* 0x0000000403b27825 */ /* 0x000fc600078e02ca */
[----:B------:R-:W2:Y:S01]  /*39b50*/  LDL.LU.64 R238, [R1+0x2b0] ;  /* 0x0002b00001ee7983 */ /* 0x000ea20000300a00 */
[----:B------:R-:W-:-:S03]  /*39b60*/  IMAD.WIDE R152, R3, 0x4, R204 ;  /* 0x0000000403987825 */ /* 0x000fc600078e02cc */
[----:B------:R-:W2:Y:S04]  /*39b70*/  LDL.LU.64 R246, [R1+0x2b8] ;  /* 0x0002b80001f67983 */ /* 0x000ea80000300a00 */
[----:B------:R-:W2:Y:S01]  /*39b80*/  LDL.LU.64 R86, [R1+0x2c0] ;  /* 0x0002c00001567983 */ /* 0x000ea20000300a00 */
[----:B------:R-:W-:-:S03]  /*39b90*/  IMAD.WIDE R126, R3, 0x4, R206 ;  /* 0x00000004037e7825 */ /* 0x000fc600078e02ce */
[----:B------:R-:W2:Y:S04]  /*39ba0*/  LDL.LU.64 R14, [R1+0x358] ;  /* 0x00035800010e7983 */ /* 0x000ea80000300a00 */
[----:B------:R-:W2:Y:S04]  /*39bb0*/  LDL.LU.64 R250, [R1+0x360] ;  /* 0x0003600001fa7983 */ /* 0x000ea80000300a00 */
[----:B------:R-:W-:Y:S04]  /*39bc0*/  STL.64 [R1+0x348], R198 ;  /* 0x000348c601007387 */ /* 0x000fe80000100a00 */
[----:B------:R-:W-:Y:S01]  /*39bd0*/  STL.64 [R1+0x1250], R198 ;  /* 0x001250c601007387 */ /* 0x000fe20000100a00 */
[----:B------:R-:W-:-:S03]  /*39be0*/  IMAD.WIDE R100, R3, 0x4, R208 ;  /* 0x0000000403647825 */ /* 0x000fc600078e02d0 */
[----:B------:R-:W-:Y:S04]  /*39bf0*/  STL.64 [R1+0x340], R178 ;  /* 0x000340b201007387 */ /* 0x000fe80000100a00 */
        /* <DEDUP_REMOVED lines=9> */
[----:B------:R-:W-:Y:S01]  /*39c90*/  STL.64 [R1+0x328], R100 ;  /* 0x0003286401007387 */ /* 0x000fe20000100a00 */
[----:B------:R-:W-:-:S03]  /*39ca0*/  IMAD.WIDE R150, R3, 0x4, R220 ;  /* 0x0000000403967825 */ /* 0x000fc600078e02dc */
[----:B------:R2:W-:Y:S01]  /*39cb0*/  STL.64 [R1+0x1270], R100 ;  /* 0x0012706401007387 */ /* 0x0005e20000100a00 */
[----:B-1----:R-:W-:-:S03]  /*39cc0*/  IMAD.WIDE R126, R3, 0x4, R214 ;  /* 0x00000004037e7825 */ /* 0x002fc600078e02d6 */
[----:B------:R-:W-:Y:S01]  /*39cd0*/  STL.64 [R1+0x320], R60 ;  /* 0x0003203c01007387 */ /* 0x000fe20000100a00 */
[----:B------:R-:W-:-:S03]  /*39ce0*/  IMAD.WIDE R124, R3, 0x4, R222 ;  /* 0x00000004037c7825 */ /* 0x000fc600078e02de */
[----:B------:R1:W-:Y:S01]  /*39cf0*/  STL.64 [R1+0x310], R126 ;  /* 0x0003107e01007387 */ /* 0x0003e20000100a00 */
        /* <DEDUP_REMOVED lines=12> */
[----:B------:R-:W-:Y:S04]  /*39dc0*/  STL.64 [R1+0x2e0], R58 ;  /* 0x0002e03a01007387 */ /* 0x000fe80000100a00 */
[----:B------:R1:W-:Y:S04]  /*39dd0*/  STL.64 [R1+0x2d0], R152 ;  /* 0x0002d09801007387 */ /* 0x0003e80000100a00 */
[----:B------:R-:W-:Y:S01]  /*39de0*/  STL.64 [R1+0x2d8], R32 ;  /* 0x0002d82001007387 */ /* 0x000fe20000100a00 */
[----:B------:R-:W-:-:S03]  /*39df0*/  IMAD.WIDE R148, R3, 0x4, R236 ;  /* 0x0000000403947825 */ /* 0x000fc600078e02ec */
[----:B------:R-:W-:Y:S01]  /*39e00*/  STL.64 [R1+0x2c8], R210 ;  /* 0x0002c8d201007387 */ /* 0x000fe20000100a00 */
[----:B------:R-:W-:-:S03]  /*39e10*/  IMAD.WIDE R110, R3, 0x4, R88 ;  /* 0x00000004036e7825 */ /* 0x000fc600078e0258 */
[----:B------:R1:W-:Y:S04]  /*39e20*/  LDGSTS.E [R0+-0x20200], desc[UR16][R8.64], !P1 ;  /* 0xdfe0000008007fae */ /* 0x0003e8000c9a1010 */
[----:B------:R-:W0:Y:S01]  /*39e30*/  LDGDEPBAR ;  /* 0x00000000000079af */ /* 0x000e220000000000 */
[----:B---3--:R-:W-:-:S03]  /*39e40*/  IMAD.WIDE R122, R3, 0x4, R84 ;  /* 0x00000004037a7825 */ /* 0x008fc600078e0254 */
[----:B------:R-:W3:Y:S04]  /*39e50*/  LDL.LU.64 R84, [R1+0x368] ;  /* 0x0003680001547983 */ /* 0x000ee80000300a00 */
[----:B------:R-:W-:Y:S01]  /*39e60*/  STL.64 [R1+0x2a8], R174 ;  /* 0x0002a8ae01007387 */ /* 0x000fe20000100a00 */
[----:B----4-:R-:W-:-:S03]  /*39e70*/  IMAD.WIDE R96, R3, 0x4, R200 ;  /* 0x0000000403607825 */ /* 0x010fc600078e02c8 */
[----:B------:R-:W4:Y:S01]  /*39e80*/  LDL.LU.64 R200, [R1+0x370] ;  /* 0x0003700001c87983 */ /* 0x000f220000300a00 */
[----:B------:R-:W-:-:S03]  /*39e90*/  IMAD.WIDE R56, R3, 0x4, R242 ;  /* 0x0000000403387825 */ /* 0x000fc600078e02f2 */
[----:B------:R-:W4:Y:S04]  /*39ea0*/  LDL.LU.64 R242, [R1+0x378] ;  /* 0x0003780001f27983 */ /* 0x000f280000300a00 */
[----:B------:R-:W-:Y:S01]  /*39eb0*/  STL.64 [R1+0x2a0], R148 ;  /* 0x0002a09401007387 */ /* 0x000fe20000100a00 */
[----:B--2---:R-:W-:-:S03]  /*39ec0*/  IMAD.WIDE R178, R3, 0x4, R244 ;  /* 0x0000000403b27825 */ /* 0x004fc600078e02f4 */
[----:B------:R-:W-:Y:S04]  /*39ed0*/  STL.64 [R1+0x298], R122 ;  /* 0x0002987a01007387 */ /* 0x000fe80000100a00 */
[----:B------:R-:W2:Y:S01]  /*39ee0*/  LDL.LU.64 R244, [R1+0x380] ;  /* 0x0003800001f47983 */ /* 0x000ea20000300a00 */
[----:B------:R-:W-:-:S03]  /*39ef0*/  IMAD.WIDE R30, R3, 0x4, R12 ;  /* 0x00000004031e7825 */ /* 0x000fc600078e020c */
[----:B------:R-:W-:Y:S01]  /*39f00*/  STL.64 [R1+0x290], R96 ;  /* 0x0002906001007387 */ /* 0x000fe20000100a00 */
[----:B------:R-:W-:-:S03]  /*39f10*/  IMAD.WIDE R208, R3, 0x4, R248 ;  /* 0x0000000403d07825 */ /* 0x000fc600078e02f8 */
[----:B------:R-:W2:Y:S01]  /*39f20*/  LDL.LU.64 R16, [R1+0x388] ;  /* 0x0003880001107983 */ /* 0x000ea20000300a00 */
[----:B------:R-:W-:-:S03]  /*39f30*/  IMAD.WIDE R172, R3, 0x4, R238 ;  /* 0x0000000403ac7825 */ /* 0x000fc600078e02ee */
[----:B------:R-:W2:Y:S04]  /*39f40*/  LDL.LU.64 R12, [R1+0x390] ;  /* 0x00039000010c7983 */ /* 0x000ea80000300a00 */
[----:B------:R-:W-:Y:S04]  /*39f50*/  STL.64 [R1+0x288], R56 ;  /* 0x0002883801007387 */ /* 0x000fe80000100a00 */
[----:B------:R1:W-:Y:S01]  /*39f60*/  STL.64 [R1+0x278], R178 ;  /* 0x000278b201007387 */ /* 0x0003e20000100a00 */
[----:B------:R-:W-:-:S03]  /*39f70*/  IMAD.WIDE R146, R3, 0x4, R246 ;  /* 0x0000000403927825 */ /* 0x000fc600078e02f6 */
[----:B------:R-:W2:Y:S01]  /*39f80*/  LDL.LU.64 R248, [R1+0x398] ;  /* 0x0003980001f87983 */ /* 0x000ea20000300a00 */
[----:B------:R-:W-:-:S03]  /*39f90*/  IMAD.WIDE R120, R3, 0x4, R86 ;  /* 0x0000000403787825 */ /* 0x000fc600078e0256 */
[----:B------:R-:W2:Y:S04]  /*39fa0*/  LDL.LU.64 R238, [R1+0x3a0] ;  /* 0x0003a00001ee7983 */ /* 0x000ea80000300a00 */
[----:B------:R-:W-:Y:S04]  /*39fb0*/  STL.64 [R1+0x280], R30 ;  /* 0x0002801e01007387 */ /* 0x000fe80000100a00 */
[----:B------:R-:W-:Y:S04]  /*39fc0*/  STL.64 [R1+0x270], R208 ;  /* 0x000270d001007387 */ /* 0x000fe80000100a00 */
[----:B------:R-:W2:Y:S04]  /*39fd0*/  LDL.LU.64 R246, [R1+0x3a8] ;  /* 0x0003a80001f67983 */ /* 0x000ea80000300a00 */
[----:B------:R-:W2:Y:S01]  /*39fe0*/  LDL.LU.64 R86, [R1+0x3b0] ;  /* 0x0003b00001567983 */ /* 0x000ea20000300a00 */
[----:B------:R-:W-:-:S03]  /*39ff0*/  IMAD.WIDE R54, R3, 0x4, R250 ;  /* 0x0000000403367825 */ /* 0x000fc600078e02fa */
[----:B------:R-:W-:Y:S01]  /*3a000*/  STL.64 [R1+0x268], R172 ;  /* 0x000268ac01007387 */ /* 0x000fe20000100a00 */
[----:B------:R-:W-:-:S03]  /*3a010*/  IMAD.WIDE R80, R3, 0x4, R14 ;  /* 0x0000000403507825 */ /* 0x000fc600078e020e */
[----:B------:R-:W2:Y:S04]  /*3a020*/  LDL.LU.64 R250, [R1+0x3b8] ;  /* 0x0003b80001fa7983 */ /* 0x000ea80000300a00 */
[----:B------:R-:W-:Y:S01]  /*3a030*/  STL.64 [R1+0x260], R146 ;  /* 0x0002609201007387 */ /* 0x000fe20000100a00 */
[----:B---3--:R-:W-:-:S03]  /*3a040*/  IMAD.WIDE R28, R3, 0x4, R84 ;  /* 0x00000004031c7825 */ /* 0x008fc600078e0254 */
[----:B------:R-:W3:Y:S04]  /*3a050*/  LDL.LU.64 R84, [R1+0x3c0] ;  /* 0x0003c00001547983 */ /* 0x000ee80000300a00 */
[----:B------:R-:W-:Y:S01]  /*3a060*/  STL.64 [R1+0x258], R120 ;  /* 0x0002587801007387 */ /* 0x000fe20000100a00 */
[----:B----4-:R-:W-:-:S03]  /*3a070*/  IMAD.WIDE R198, R3, 0x4, R200 ;  /* 0x0000000403c67825 */ /* 0x010fc600078e02c8 */
[----:B------:R-:W-:Y:S01]  /*3a080*/  STL.64 [R1+0x250], R80 ;  /* 0x0002505001007387 */ /* 0x000fe20000100a00 */
[----:B------:R-:W-:-:S03]  /*3a090*/  IMAD.WIDE R206, R3, 0x4, R242 ;  /* 0x0000000403ce7825 */ /* 0x000fc600078e02f2 */
[----:B------:R-:W4:Y:S04]  /*3a0a0*/  LDL.LU.64 R14, [R1+0x3c8] ;  /* 0x0003c800010e7983 */ /* 0x000f280000300a00 */
[----:B------:R-:W4:Y:S04]  /*3a0b0*/  LDL.LU.64 R242, [R1+0x3d0] ;  /* 0x0003d00001f27983 */ /* 0x000f280000300a00 */
[----:B------:R-:W-:Y:S01]  /*3a0c0*/  STL.64 [R1+0x248], R54 ;  /* 0x0002483601007387 */ /* 0x000fe20000100a00 */
[----:B--2---:R-:W-:-:S03]  /*3a0d0*/  IMAD.WIDE R170, R3, 0x4, R244 ;  /* 0x0000000403aa7825 */ /* 0x004fc600078e02f4 */
[----:B------:R2:W-:Y:S04]  /*3a0e0*/  STL.64 [R1+0x238], R198 ;  /* 0x000238c601007387 */ /* 0x0005e80000100a00 */
[----:B------:R-:W2:Y:S04]  /*3a0f0*/  LDL.LU.64 R200, [R1+0x3d8] ;  /* 0x0003d80001c87983 */ /* 0x000ea80000300a00 */
[----:B------:R-:W2:Y:S01]  /*3a100*/  LDL.LU.64 R244, [R1+0x3e0] ;  /* 0x0003e00001f47983 */ /* 0x000ea20000300a00 */
[----:B------:R-:W-:-:S03]  /*3a110*/  IMAD.WIDE R144, R3, 0x4, R16 ;  /* 0x0000000403907825 */ /* 0x000fc600078e0210 */
[----:B------:R-:W-:Y:S01]  /*3a120*/  STL.64 [R1+0x240], R28 ;  /* 0x0002401c01007387 */ /* 0x000fe20000100a00 */
[----:B------:R-:W-:-:S03]  /*3a130*/  IMAD.WIDE R118, R3, 0x4, R12 ;  /* 0x0000000403767825 */ /* 0x000fc600078e020c */
[----:B------:R-:W-:Y:S04]  /*3a140*/  STL.64 [R1+0x230], R206 ;  /* 0x000230ce01007387 */ /* 0x000fe80000100a00 */
[----:B------:R-:W2:Y:S01]  /*3a150*/  LDL.LU.64 R12, [R1+0x3e8] ;  /* 0x0003e800010c7983 */ /* 0x000ea20000300a00 */
[----:B------:R-:W-:-:S03]  /*3a160*/  IMAD.WIDE R78, R3, 0x4, R248 ;  /* 0x00000004034e7825 */ /* 0x000fc600078e02f8 */
[----:B------:R-:W-:Y:S01]  /*3a170*/  STL.64 [R1+0x228], R170 ;  /* 0x000228aa01007387 */ /* 0x000fe20000100a00 */
[----:B------:R-:W-:-:S03]  /*3a180*/  IMAD.WIDE R52, R3, 0x4, R238 ;  /* 0x0000000403347825 */ /* 0x000fc600078e02ee */
[----:B------:R-:W2:Y:S04]  /*3a190*/  LDL.LU.64 R248, [R1+0x3f0] ;  /* 0x0003f00001f87983 */ /* 0x000ea80000300a00 */
[----:B------:R-:W2:Y:S04]  /*3a1a0*/  LDL.LU.64 R238, [R1+0x3f8] ;  /* 0x0003f80001ee7983 */ /* 0x000ea80000300a00 */
[----:B------:R-:W-:Y:S04]  /*3a1b0*/  STL.64 [R1+0x220], R144 ;  /* 0x0002209001007387 */ /* 0x000fe80000100a00 */
[----:B------:R-:W-:Y:S01]  /*3a1c0*/  STL.64 [R1+0x218], R118 ;  /* 0x0002187601007387 */ /* 0x000fe20000100a00 */
[----:B------:R-:W-:-:S03]  /*3a1d0*/  IMAD.WIDE R82, R3, 0x4, R86 ;  /* 0x0000000403527825 */ /* 0x000fc600078e0256 */
[----:B------:R-:W2:Y:S01]  /*3a1e0*/  LDL.LU.64 R86, [R1+0x400] ;  /* 0x0004000001567983 */ /* 0x000ea20000300a00 */
[----:B------:R-:W-:-:S03]  /*3a1f0*/  IMAD.WIDE R26, R3, 0x4, R246 ;  /* 0x00000004031a7825 */ /* 0x000fc600078e02f6 */
[----:B------:R-:W-:Y:S01]  /*3a200*/  STL.64 [R1+0x210], R78 ;  /* 0x0002104e01007387 */ /* 0x000fe20000100a00 */
[----:B------:R-:W-:-:S03]  /*3a210*/  IMAD.WIDE R204, R3, 0x4, R250 ;  /* 0x0000000403cc7825 */ /* 0x000fc600078e02fa */
[----:B------:R-:W2:Y:S04]  /*3a220*/  LDL.LU.64 R246, [R1+0x410] ;  /* 0x0004100001f67983 */ /* 0x000ea80000300a00 */
[----:B------:R-:W-:Y:S04]  /*3a230*/  STL.64 [R1+0x208], R52 ;  /* 0x0002083401007387 */ /* 0x000fe80000100a00 */
[----:B------:R1:W-:Y:S01]  /*3a240*/  STL.64 [R1+0x1f8], R82 ;  /* 0x0001f85201007387 */ /* 0x0003e20000100a00 */
[----:B---3--:R-:W-:-:S03]  /*3a250*/  IMAD.WIDE R168, R3, 0x4, R84 ;  /* 0x0000000403a87825 */ /* 0x008fc600078e0254 */
[----:B------:R-:W3:Y:S04]  /*3a260*/  LDL.LU.64 R84, [R1+0x420] ;  /* 0x0004200001547983 */ /* 0x000ee80000300a00 */
[----:B------:R-:W3:Y:S04]  /*3a270*/  LDL.LU.64 R250, [R1+0x430] ;  /* 0x0004300001fa7983 */ /* 0x000ee80000300a00 */
[----:B------:R-:W-:Y:S04]  /*3a280*/  STL.64 [R1+0x200], R26 ;  /* 0x0002001a01007387 */ /* 0x000fe80000100a00 */
[----:B------:R-:W-:Y:S01]  /*3a290*/  STL.64 [R1+0x1f0], R204 ;  /* 0x0001f0cc01007387 */ /* 0x000fe20000100a00 */
[----:B----4-:R-:W-:-:S03]  /*3a2a0*/  IMAD.WIDE R116, R3, 0x4, R242 ;  /* 0x0000000403747825 */ /* 0x010fc600078e02f2 */
[----:B------:R-:W4:Y:S04]  /*3a2b0*/  LDL.LU.64 R16, [R1+0x440] ;  /* 0x0004400001107983 */ /* 0x000f280000300a00 */
[----:B------:R-:W4:Y:S04]  /*3a2c0*/  LDL.LU.64 R242, [R1+0x450] ;  /* 0x0004500001f27983 */ /* 0x000f280000300a00 */
[----:B------:R-:W-:Y:S01]  /*3a2d0*/  STL.64 [R1+0x1e8], R168 ;  /* 0x0001e8a801007387 */ /* 0x000fe20000100a00 */
[----:B--2---:R-:W-:-:S03]  /*3a2e0*/  IMAD.WIDE R76, R3, 0x4, R200 ;  /* 0x00000004034c7825 */ /* 0x004fc600078e02c8 */
[----:B------:R-:W2:Y:S01]  /*3a2f0*/  LDL.LU.64 R200, [R1+0x460] ;  /* 0x0004600001c87983 */ /* 0x000ea20000300a00 */
[----:B------:R-:W-:-:S03]  /*3a300*/  IMAD.WIDE R50, R3, 0x4, R244 ;  /* 0x0000000403327825 */ /* 0x000fc600078e02f4 */
[----:B------:R-:W2:Y:S01]  /*3a310*/  LDL.LU.64 R244, [R1+0x470] ;  /* 0x0004700001f47983 */ /* 0x000ea20000300a00 */
[----:B------:R-:W-:-:S05]  /*3a320*/  IMAD.WIDE R142, R3, 0x4, R14 ;  /* 0x00000004038e7825 */ /* 0x000fca00078e020e */
[----:B------:R-:W-:Y:S04]  /*3a330*/  STL.64 [R1+0x1e0], R142 ;  /* 0x0001e08e01007387 */ /* 0x000fe80000100a00 */
[----:B------:R-:W2:Y:S01]  /*3a340*/  LDL.LU.64 R14, [R1+0x480] ;  /* 0x00048000010e7983 */ /* 0x000ea20000300a00 */
[----:B------:R-:W-:-:S03]  /*3a350*/  IMAD.WIDE R24, R3, 0x4, R12 ;  /* 0x0000000403187825 */ /* 0x000fc600078e020c */
[----:B------:R-:W-:Y:S01]  /*3a360*/  STL.64 [R1+0x1d8], R116 ;  /* 0x0001d87401007387 */ /* 0x000fe20000100a00 */
[----:B------:R-:W-:-:S03]  /*3a370*/  IMAD.WIDE R92, R3, 0x4, R248 ;  /* 0x00000004035c7825 */ /* 0x000fc600078e02f8 */
[----:B------:R-:W-:Y:S04]  /*3a380*/  STL.64 [R1+0x1d0], R76 ;  /* 0x0001d04c01007387 */ /* 0x000fe80000100a00 */
[----:B------:R-:W2:Y:S04]  /*3a390*/  LDL.LU.64 R12, [R1+0x490] ;  /* 0x00049000010c7983 */ /* 0x000ea80000300a00 */
[----:B------:R-:W2:Y:S01]  /*3a3a0*/  LDL.LU.64 R248, [R1+0x4a0] ;  /* 0x0004a00001f87983 */ /* 0x000ea20000300a00 */
[----:B------:R-:W-:-:S03]  /*3a3b0*/  IMAD.WIDE R194, R3, 0x4, R238 ;  /* 0x0000000403c27825 */ /* 0x000fc600078e02ee */
[----:B------:R-:W-:Y:S01]  /*3a3c0*/  STL.64 [R1+0x1c8], R50 ;  /* 0x0001c83201007387 */ /* 0x000fe20000100a00 */
[----:B------:R-:W-:-:S03]  /*3a3d0*/  IMAD.WIDE R166, R3, 0x4, R86 ;  /* 0x0000000403a67825 */ /* 0x000fc600078e0256 */
[----:B------:R1:W-:Y:S04]  /*3a3e0*/  STL.64 [R1+0x1b8], R92 ;  /* 0x0001b85c01007387 */ /* 0x0003e80000100a00 */
[----:B------:R-:W2:Y:S04]  /*3a3f0*/  LDL.LU.64 R86, [R1+0x4b0] ;  /* 0x0004b00001567983 */ /* 0x000ea80000300a00 */
[----:B------:R-:W2:Y:S01]  /*3a400*/  LDL.LU.64 R238, [R1+0x4c0] ;  /* 0x0004c00001ee7983 */ /* 0x000ea20000300a00 */
[----:B------:R-:W-:-:S03]  /*3a410*/  IMAD.WIDE R140, R3, 0x4, R246 ;  /* 0x00000004038c7825 */ /* 0x000fc600078e02f6 */
[----:B------:R-:W-:Y:S04]  /*3a420*/  STL.64 [R1+0x1c0], R24 ;  /* 0x0001c01801007387 */ /* 0x000fe80000100a00 */
[----:B------:R-:W-:Y:S04]  /*3a430*/  STL.64 [R1+0x1b0], R194 ;  /* 0x0001b0c201007387 */ /* 0x000fe80000100a00 */
[----:B------:R-:W2:Y:S01]  /*3a440*/  LDL.LU.64 R246, [R1+0x4d0] ;  /* 0x0004d00001f67983 */ /* 0x000ea20000300a00 */
[----:B---3--:R-:W-:-:S03]  /*3a450*/  IMAD.WIDE R114, R3, 0x4, R84 ;  /* 0x0000000403727825 */ /* 0x008fc600078e0254 */
[----:B------:R-:W3:Y:S01]  /*3a460*/  LDL.LU.64 R84, [R1+0x4e0] ;  /* 0x0004e00001547983 */ /* 0x000ee20000300a00 */
[----:B------:R-:W-:-:S03]  /*3a470*/  IMAD.WIDE R74, R3, 0x4, R250 ;  /* 0x00000004034a7825 */ /* 0x000fc600078e02fa */
[----:B------:R-:W-:Y:S04]  /*3a480*/  STL.64 [R1+0x1a8], R166 ;  /* 0x0001a8a601007387 */ /* 0x000fe80000100a00 */
[----:B------:R-:W3:Y:S04]  /*3a490*/  LDL.LU.64 R250, [R1+0x4f0] ;  /* 0x0004f00001fa7983 */ /* 0x000ee80000300a00 */
[----:B------:R-:W-:Y:S01]  /*3a4a0*/  STL.64 [R1+0x1a0], R140 ;  /* 0x0001a08c01007387 */ /* 0x000fe20000100a00 */
[----:B----4-:R-:W-:-:S03]  /*3a4b0*/  IMAD.WIDE R22, R3, 0x4, R242 ;  /* 0x0000000403167825 */ /* 0x010fc600078e02f2 */
[----:B------:R-:W4:Y:S04]  /*3a4c0*/  LDL.LU.64 R242, [R1+0x500] ;  /* 0x0005000001f27983 */ /* 0x000f280000300a00 */
[----:B------:R-:W-:Y:S04]  /*3a4d0*/  STL.64 [R1+0x198], R114 ;  /* 0x0001987201007387 */ /* 0x000fe80000100a00 */
[----:B------:R-:W-:Y:S01]  /*3a4e0*/  STL.64 [R1+0x190], R74 ;  /* 0x0001904a01007387 */ /* 0x000fe20000100a00 */
[----:B--2---:R-:W-:-:S03]  /*3a4f0*/  IMAD.WIDE R192, R3, 0x4, R244 ;  /* 0x0000000403c07825 */ /* 0x004fc600078e02f4 */
[----:B------:R-:W2:Y:S01]  /*3a500*/  LDL.LU.64 R244, [R1+0x510] ;  /* 0x0005100001f47983 */ /* 0x000ea20000300a00 */
[----:B------:R-:W-:-:S04]  /*3a510*/  IMAD.WIDE R48, R3, 0x4, R16 ;  /* 0x0000000403307825 */ /* 0x000fc800078e0210 */
[C---:B------:R-:W-:Y:S01]  /*3a520*/  IMAD.WIDE R200, R3.reuse, 0x4, R200 ;  /* 0x0000000403c87825 */ /* 0x040fe200078e02c8 */
[----:B------:R-:W-:Y:S03]  /*3a530*/  STL.64 [R1+0x188], R48 ;  /* 0x0001883001007387 */ /* 0x000fe60000100a00 */
[C---:B------:R-:W-:Y:S01]  /*3a540*/  IMAD.WIDE R164, R3.reuse, 0x4, R14 ;  /* 0x0000000403a47825 */ /* 0x040fe200078e020e */
[----:B------:R1:W-:Y:S04]  /*3a550*/  STL.64 [R1+0x178], R200 ;  /* 0x000178c801007387 */ /* 0x0003e80000100a00 */
[----:B------:R-:W2:Y:S04]  /*3a560*/  LDL.LU.64 R18, [R1+0x558] ;  /* 0x0005580001127983 */ /* 0x000ea80000300a00 */
        /* <DEDUP_REMOVED lines=12> */
[----:B------:R-:W2:Y:S01]  /*3a630*/  LDL.LU.64 R238, [R1+0x7a8] ;  /* 0x0007a80001ee7983 */ /* 0x000ea20000300a00 */
[----:B------:R-:W-:-:S03]  /*3a640*/  IMAD.WIDE R20, R3, 0x4, R246 ;  /* 0x0000000403147825 */ /* 0x000fc600078e02f6 */
[----:B------:R-:W-:Y:S04]  /*3a650*/  STL.64 [R1+0x158], R112 ;  /* 0x0001587001007387 */ /* 0x000fe80000100a00 */
[----:B------:R-:W-:Y:S04]  /*3a660*/  STL.64 [R1+0x150], R72 ;  /* 0x0001504801007387 */ /* 0x000fe80000100a00 */
[----:B------:R-:W2:Y:S01]  /*3a670*/  LDL.LU.64 R246, [R1+0x7d0] ;  /* 0x0007d00001f67983 */ /* 0x000ea20000300a00 */
[----:B---3--:R-:W-:-:S04]  /*3a680*/  IMAD.WIDE R84, R3, 0x4, R84 ;  /* 0x0000000403547825 */ /* 0x008fc800078e0254 */
[C---:B------:R-:W-:Y:S02]  /*3a690*/  IMAD.WIDE R190, R3.reuse, 0x4, R250 ;  /* 0x0000000403be7825 */ /* 0x040fe400078e02fa */
[----:B------:R-:W3:Y:S04]  /*3a6a0*/  LDL.LU.64 R250, [R1+0x7e8] ;  /* 0x0007e80001fa7983 */ /* 0x000ee80000300a00 */
[----:B------:R-:W-:Y:S04]  /*3a6b0*/  STL.64 [R1+0x148], R46 ;  /* 0x0001482e01007387 */ /* 0x000fe80000100a00 */
[----:B------:R1:W-:Y:S01]  /*3a6c0*/  STL.64 [R1+0x138], R84 ;  /* 0x0001385401007387 */ /* 0x0003e20000100a00 */
[----:B----4-:R-:W-:-:S03]  /*3a6d0*/  IMAD.WIDE R162, R3, 0x4, R242 ;  /* 0x0000000403a27825 */ /* 0x010fc600078e02f2 */
[----:B------:R-:W4:Y:S04]  /*3a6e0*/  LDL.LU.64 R16, [R1+0x800] ;  /* 0x0008000001107983 */ /* 0x000f280000300a00 */
[----:B------:R-:W4:Y:S04]  /*3a6f0*/  LDL.LU.64 R242, [R1+0x818] ;  /* 0x0008180001f27983 */ /* 0x000f280000300a00 */
[----:B------:R-:W-:Y:S01]  /*3a700*/  STL.64 [R1+0x140], R20 ;  /* 0x0001401401007387 */ /* 0x000fe20000100a00 */
[----:B--2---:R-:W-:-:S03]  /*3a710*/  IMAD.WIDE R136, R3, 0x4, R244 ;  /* 0x0000000403887825 */ /* 0x004fc600078e02f4 */
[----:B------:R-:W-:Y:S04]  /*3a720*/  STL.64 [R1+0x130], R190 ;  /* 0x000130be01007387 */ /* 0x000fe80000100a00 */
[----:B------:R-:W2:Y:S04]  /*3a730*/  LDL.LU.64 R244, [R1+0x840] ;  /* 0x0008400001f47983 */ /* 0x000ea80000300a00 */
[----:B------:R-:W2:Y:S04]  /*3a740*/  LDL.LU.64 R88, [R1+0x858] ;  /* 0x0008580001587983 */ /* 0x000ea80000300a00 */
[----:B------:R-:W-:Y:S01]  /*3a750*/  STL.64 [R1+0x128], R162 ;  /* 0x000128a201007387 */ /* 0x000fe20000100a00 */
[----:B------:R-:W-:-:S03]  /*3a760*/  IMAD.WIDE R70, R3, 0x4, R18 ;  /* 0x0000000403467825 */ /* 0x000fc600078e0212 */
[----:B------:R-:W2:Y:S04]  /*3a770*/  LDL.LU.64 R240, [R1+0x870] ;  /* 0x0008700001f07983 */ /* 0x000ea80000300a00 */
[----:B------:R-:W-:Y:S01]  /*3a780*/  STL.64 [R1+0x120], R136 ;  /* 0x0001208801007387 */ /* 0x000fe20000100a00 */
[----:B------:R-:W-:-:S04]  /*3a790*/  IMAD.WIDE R44, R3, 0x4, R14 ;  /* 0x00000004032c7825 */ /* 0x000fc800078e020e */
[C---:B------:R-:W-:Y:S02]  /*3a7a0*/  IMAD.WIDE R18, R3.reuse, 0x4, R12 ;  /* 0x0000000403127825 */ /* 0x040fe400078e020c */
[----:B------:R-:W2:Y:S04]  /*3a7b0*/  LDL.LU.64 R12, [R1+0x888] ;  /* 0x00088800010c7983 */ /* 0x000ea80000300a00 */
[----:B------:R-:W-:Y:S01]  /*3a7c0*/  STL.64 [R1+0x118], R110 ;  /* 0x0001186e01007387 */ /* 0x000fe20000100a00 */
[----:B------:R-:W-:-:S03]  /*3a7d0*/  IMAD.WIDE R86, R3, 0x4, R86 ;  /* 0x0000000403567825 */ /* 0x000fc600078e0256 */
[----:B------:R-:W-:Y:S01]  /*3a7e0*/  STL.64 [R1+0x110], R70 ;  /* 0x0001104601007387 */ /* 0x000fe20000100a00 */
[----:B------:R-:W-:-:S03]  /*3a7f0*/  IMAD.WIDE R188, R3, 0x4, R248 ;  /* 0x0000000403bc7825 */ /* 0x000fc600078e02f8 */
[----:B------:R-:W-:Y:S04]  /*3a800*/  STL.64 [R1+0x108], R44 ;  /* 0x0001082c01007387 */ /* 0x000fe80000100a00 */
[----:B------:R1:W-:Y:S04]  /*3a810*/  STL.64 [R1+0xf8], R86 ;  /* 0x0000f85601007387 */ /* 0x0003e80000100a00 */
[----:B------:R-:W2:Y:S01]  /*3a820*/  LDL.LU.64 R14, [R1+0x8b0] ;  /* 0x0008b000010e7983 */ /* 0x000ea20000300a00 */
[----:B------:R-:W-:-:S03]  /*3a830*/  IMAD.WIDE R160, R3, 0x4, R238 ;  /* 0x0000000403a07825 */ /* 0x000fc600078e02ee */
[----:B------:R-:W2:Y:S04]  /*3a840*/  LDL.LU.64 R248, [R1+0x8c8] ;  /* 0x0008c80001f87983 */ /* 0x000ea80000300a00 */
[----:B------:R-:W-:Y:S01]  /*3a850*/  STL.64 [R1+0x100], R18 ;  /* 0x0001001201007387 */ /* 0x000fe20000100a00 */
[----:B------:R-:W-:-:S03]  /*3a860*/  IMAD.WIDE R134, R3, 0x4, R246 ;  /* 0x0000000403867825 */ /* 0x000fc600078e02f6 */
[----:B------:R-:W-:Y:S04]  /*3a870*/  STL.64 [R1+0xf0], R188 ;  /* 0x0000f0bc01007387 */ /* 0x000fe80000100a00 */
[----:B------:R-:W2:Y:S04]  /*3a880*/  LDL.LU.64 R238, [R1+0x8e0] ;  /* 0x0008e00001ee7983 */ /* 0x000ea80000300a00 */
[----:B------:R-:W2:Y:S01]  /*3a890*/  LDL.LU.64 R246, [R1+0x8f8] ;  /* 0x0008f80001f67983 */ /* 0x000ea20000300a00 */
[----:B---3--:R-:W-:-:S03]  /*3a8a0*/  IMAD.WIDE R108, R3, 0x4, R250 ;  /* 0x00000004036c7825 */ /* 0x008fc600078e02fa */
[----:B------:R-:W3:Y:S04]  /*3a8b0*/  LDL.LU.64 R250, [R1+0x920] ;  /* 0x0009200001fa7983 */ /* 0x000ee80000300a00 */
[----:B------:R-:W-:Y:S01]  /*3a8c0*/  STL.64 [R1+0xe8], R160 ;  /* 0x0000e8a001007387 */ /* 0x000fe20000100a00 */
[----:B----4-:R-:W-:-:S04]  /*3a8d0*/  IMAD.WIDE R68, R3, 0x4, R16 ;  /* 0x0000000403447825 */ /* 0x010fc800078e0210 */
[C---:B------:R-:W-:Y:S02]  /*3a8e0*/  IMAD.WIDE R42, R3.reuse, 0x4, R242 ;  /* 0x00000004032a7825 */ /* 0x040fe400078e02f2 */
[----:B------:R-:W4:Y:S04]  /*3a8f0*/  LDL.LU.64 R242, [R1+0x938] ;  /* 0x0009380001f27983 */ /* 0x000f280000300a00 */
[----:B------:R-:W-:Y:S04]  /*3a900*/  STL.64 [R1+0xe0], R134 ;  /* 0x0000e08601007387 */ /* 0x000fe80000100a00 */
[----:B------:R-:W-:Y:S01]  /*3a910*/  STL.64 [R1+0xd8], R108 ;  /* 0x0000d86c01007387 */ /* 0x000fe20000100a00 */
[----:B--2---:R-:W-:-:S03]  /*3a920*/  IMAD.WIDE R16, R3, 0x4, R244 ;  /* 0x0000000403107825 */ /* 0x004fc600078e02f4 */
[----:B------:R-:W2:Y:S01]  /*3a930*/  LDL.LU.64 R244, [R1+0x950] ;  /* 0x0009500001f47983 */ /* 0x000ea20000300a00 */
[----:B------:R-:W-:-:S03]  /*3a940*/  IMAD.WIDE R88, R3, 0x4, R88 ;  /* 0x0000000403587825 */ /* 0x000fc600078e0258 */
[----:B------:R-:W-:Y:S04]  /*3a950*/  STL.64 [R1+0xd0], R68 ;  /* 0x0000d04401007387 */ /* 0x000fe80000100a00 */
[----:B------:R-:W2:Y:S04]  /*3a960*/  LDL.LU.64 R102, [R1+0x968] ;  /* 0x0009680001667983 */ /* 0x000ea80000300a00 */
[----:B------:R-:W-:Y:S04]  /*3a970*/  STL.64 [R1+0xc8], R42 ;  /* 0x0000c82a01007387 */ /* 0x000fe80000100a00 */
[----:B------:R1:W-:Y:S04]  /*3a980*/  STL.64 [R1+0xb8], R88 ;  /* 0x0000b85801007387 */ /* 0x0003e80000100a00 */
[----:B------:R-:W2:Y:S04]  /*3a990*/  LDL.LU.64 R94, [R1+0x990] ;  /* 0x00099000015e7983 */ /* 0x000ea80000300a00 */
[----:B------:R-:W2:Y:S04]  /*3a9a0*/  LDL.LU.64 R64, [R1+0x9a8] ;  /* 0x0009a80001407983 */ /* 0x000ea80000300a00 */
[----:B------:R-:W2:Y:S01]  /*3a9b0*/  LDL.LU.64 R62, [R1+0x9c0] ;  /* 0x0009c000013e7983 */ /* 0x000ea20000300a00 */
[----:B------:R-:W-:-:S03]  /*3a9c0*/  IMAD.WIDE R186, R3, 0x4, R240 ;  /* 0x0000000403ba7825 */ /* 0x000fc600078e02f0 */
[----:B------:R-:W2:Y:S01]  /*3a9d0*/  LDL.LU.64 R38, [R1+0x9d8] ;  /* 0x0009d80001267983 */ /* 0x000ea20000300a00 */
[----:B------:R-:W-:-:S03]  /*3a9e0*/  IMAD.WIDE R158, R3, 0x4, R12 ;  /* 0x00000004039e7825 */ /* 0x000fc600078e020c */
[----:B------:R-:W2:Y:S04]  /*3a9f0*/  LDL.LU.64 R12, [R1+0xa00] ;  /* 0x000a0000010c7983 */ /* 0x000ea80000300a00 */
[----:B------:R-:W-:Y:S04]  /*3aa00*/  STL.64 [R1+0xc0], R16 ;  /* 0x0000c01001007387 */ /* 0x000fe80000100a00 */
        /* <DEDUP_REMOVED lines=8> */
[----:B------:R-:W-:Y:S01]  /*3aa90*/  STL.64 [R1+0xa0], R132 ;  /* 0x0000a08401007387 */ /* 0x000fe20000100a00 */
[----:B------:R-:W-:-:S03]  /*3aaa0*/  IMAD.WIDE R40, R3, 0x4, R246 ;  /* 0x0000000403287825 */ /* 0x000fc600078e02f6 */
[----:B------:R-:W2:Y:S04]  /*3aab0*/  LDL.LU.64 R238, [R1+0xa90] ;  /* 0x000a900001ee7983 */ /* 0x000ea80000300a00 */
[----:B------:R-:W2:Y:S04]  /*3aac0*/  LDL.LU.64 R246, [R1+0xaa8] ;  /* 0x000aa80001f67983 */ /* 0x000ea80000300a00 */
[----:B------:R-:W-:Y:S01]  /*3aad0*/  STL.64 [R1+0x98], R106 ;  /* 0x0000986a01007387 */ /* 0x000fe20000100a00 */
[----:B---3--:R-:W-:-:S03]  /*3aae0*/  IMAD.WIDE R14, R3, 0x4, R250 ;  /* 0x00000004030e7825 */ /* 0x008fc600078e02fa */
[----:B------:R-:W3:Y:S01]  /*3aaf0*/  LDL.LU.64 R250, [R1+0xac0] ;  /* 0x000ac00001fa7983 */ /* 0x000ee20000300a00 */
[----:B----4-:R-:W-:-:S03]  /*3ab00*/  IMAD.WIDE R218, R3, 0x4, R242 ;  /* 0x0000000403da7825 */ /* 0x010fc600078e02f2 */
[----:B------:R-:W4:Y:S04]  /*3ab10*/  LDL.LU.64 R242, [R1+0xbf8] ;  /* 0x000bf80001f27983 */ /* 0x000f280000300a00 */
[----:B------:R-:W-:Y:S01]  /*3ab20*/  STL.64 [R1+0x90], R66 ;  /* 0x0000904201007387 */ /* 0x000fe20000100a00 */
[----:B--2---:R-:W-:-:S03]  /*3ab30*/  IMAD.WIDE R184, R3, 0x4, R244 ;  /* 0x0000000403b87825 */ /* 0x004fc600078e02f4 */
[----:B------:R-:W2:Y:S04]  /*3ab40*/  LDL.LU.64 R244, [R1+0xbf0] ;  /* 0x000bf00001f47983 */ /* 0x000ea80000300a00 */
        /* <DEDUP_REMOVED lines=11> */
[----:B------:R-:W-:Y:S04]  /*3ac00*/  STL.64 [R1+0x50], R64 ;  /* 0x0000504001007387 */ /* 0x000fe80000100a00 */
[----:B------:R-:W2:Y:S01]  /*3ac10*/  LDL.LU.64 R94, [R1+0xbe8] ;  /* 0x000be800015e7983 */ /* 0x000ea20000300a00 */
[----:B------:R-:W-:-:S04]  /*3ac20*/  IMAD.WIDE R38, R3, 0x4, R38 ;  /* 0x0000000403267825 */ /* 0x000fc800078e0226 */
[----:B------:R-:W-:-:S04]  /*3ac30*/  IMAD.WIDE R12, R3, 0x4, R12 ;  /* 0x00000004030c7825 */ /* 0x000fc800078e020c */
[C---:B------:R-:W-:Y:S01]  /*3ac40*/  IMAD.WIDE R214, R3.reuse, 0x4, R36 ;  /* 0x0000000403d67825 */ /* 0x040fe200078e0224 */
[----:B------:R-:W-:Y:S03]  /*3ac50*/  STL.64 [R1+0x48], R38 ;  /* 0x0000482601007387 */ /* 0x000fe60000100a00 */
[C---:B------:R-:W-:Y:S01]  /*3ac60*/  IMAD.WIDE R182, R3.reuse, 0x4, R240 ;  /* 0x0000000403b67825 */ /* 0x040fe200078e02f0 */
[----:B------:R-:W-:Y:S03]  /*3ac70*/  STL.64 [R1+0x40], R214 ;  /* 0x000040d601007387 */ /* 0x000fe60000100a00 */
[C---:B------:R-:W-:Y:S01]  /*3ac80*/  IMAD.WIDE R154, R3.reuse, 0x4, R248 ;  /* 0x00000004039a7825 */ /* 0x040fe200078e02f8 */
[----:B------:R1:W-:Y:S04]  /*3ac90*/  STL.64 [R1+0x2c0], R12 ;  /* 0x0002c00c01007387 */ /* 0x0003e80000100a00 */
[----:B------:R-:W-:Y:S01]  /*3aca0*/  STL.64 [R1+0x38], R182 ;  /* 0x000038b601007387 */ /* 0x000fe20000100a00 */
[----:B------:R-:W-:-:S03]  /*3acb0*/  IMAD.WIDE R128, R3, 0x4, R238 ;  /* 0x0000000403807825 */ /* 0x000fc600078e02ee */
[----:B------:R-:W2:Y:S04]  /*3acc0*/  LDL.LU.64 R180, [R1+0xbe0] ;  /* 0x000be00001b47983 */ /* 0x000ea80000300a00 */
[----:B------:R-:W-:Y:S01]  /*3acd0*/  STL.64 [R1+0x30], R154 ;  /* 0x0000309a01007387 */ /* 0x000fe20000100a00 */
[----:B------:R-:W-:-:S04]  /*3ace0*/  IMAD.WIDE R102, R3, 0x4, R246 ;  /* 0x0000000403667825 */ /* 0x000fc800078e02f6 */
[C---:B---3--:R-:W-:Y:S02]  /*3acf0*/  IMAD.WIDE R62, R3.reuse, 0x4, R250 ;  /* 0x00000004033e7825 */ /* 0x048fe400078e02fa */
[----:B------:R-:W3:Y:S04]  /*3ad00*/  LDL.LU.64 R250, [R1+0xbd8] ;  /* 0x000bd80001fa7983 */ /* 0x000ee80000300a00 */
[----:B------:R-:W-:Y:S04]  /*3ad10*/  STL.64 [R1+0x28], R128 ;  /* 0x0000288001007387 */ /* 0x000fe80000100a00 */
[----:B------:R-:W3:Y:S04]  /*3ad20*/  LDL.LU.64 R248, [R1+0xbd0] ;  /* 0x000bd00001f87983 */ /* 0x000ee80000300a00 */
[----:B------:R-:W3:Y:S01]  /*3ad30*/  LDL.LU.64 R246, [R1+0xbc8] ;  /* 0x000bc80001f67983 */ /* 0x000ee20000300a00 */
[----:B----4-:R-:W-:-:S04]  /*3ad40*/  IMAD.WIDE R36, R3, 0x4, R242 ;  /* 0x0000000403247825 */ /* 0x010fc800078e02f2 */
[C---:B--2---:R-:W-:Y:S02]  /*3ad50*/  IMAD.WIDE R10, R3.reuse, 0x4, R244 ;  /* 0x00000004030a7825 */ /* 0x044fe400078e02f4 */
[----:B------:R-:W2:Y:S04]  /*3ad60*/  LDL.LU.64 R244, [R1+0xbc0] ;  /* 0x000bc00001f47983 */ /* 0x000ea80000300a00 */
[----:B------:R-:W4:Y:S04]  /*3ad70*/  LDL.LU.64 R242, [R1+0xbb8] ;  /* 0x000bb80001f27983 */ /* 0x000f280000300a00 */
[----:B------:R-:W1:Y:S04]  /*3ad80*/  LDL.LU.64 R8, [R1+0xbb0] ;  /* 0x000bb00001087983 */ /* 0x000e680000300a00 */
[----:B------:R-:W2:Y:S04]  /*3ad90*/  LDL.LU.64 R240, [R1+0xba0] ;  /* 0x000ba00001f07983 */ /* 0x000ea80000300a00 */
[----:B------:R-:W2:Y:S04]  /*3ada0*/  LDL.LU.64 R238, [R1+0xb98] ;  /* 0x000b980001ee7983 */ /* 0x000ea80000300a00 */
[----:B------:R-:W2:Y:S04]  /*3adb0*/  LDL.LU.64 R236, [R1+0xb90] ;  /* 0x000b900001ec7983 */ /* 0x000ea80000300a00 */
[----:B------:R-:W2:Y:S04]  /*3adc0*/  LDL.LU.64 R234, [R1+0xb88] ;  /* 0x000b880001ea7983 */ /* 0x000ea80000300a00 */
[----:B------:R-:W2:Y:S04]  /*3add0*/  LDL.LU.64 R232, [R1+0xb80] ;  /* 0x000b800001e87983 */ /* 0x000ea80000300a00 */
[----:B------:R-:W2:Y:S04]  /*3ade0*/  LDL.LU.64 R230, [R1+0xb78] ;  /* 0x000b780001e67983 */ /* 0x000ea80000300a00 */
[----:B------:R-:W2:Y:S04]  /*3adf0*/  LDL.LU.64 R228, [R1+0xb70] ;  /* 0x000b700001e47983 */ /* 0x000ea80000300a00 */
[----:B------:R-:W2:Y:S04]  /*3ae00*/  LDL.LU.64 R6, [R1+0xb60] ;  /* 0x000b600001067983 */ /* 0x000ea80000300a00 */
[----:B------:R-:W3:Y:S04]  /*3ae10*/  LDL.LU.64 R226, [R1+0xb58] ;  /* 0x000b580001e27983 */ /* 0x000ee80000300a00 */
[----:B------:R-:W3:Y:S04]  /*3ae20*/  LDL.LU.64 R224, [R1+0xb50] ;  /* 0x000b500001e07983 */ /* 0x000ee80000300a00 */
[----:B------:R-:W3:Y:S01]  /*3ae30*/  LDL.LU.64 R222, [R1+0xb48] ;  /* 0x000b480001de7983 */ /* 0x000ee20000300a00 */
[----:B------:R-:W-:-:S03]  /*3ae40*/  IMAD.WIDE R212, R3, 0x4, R94 ;  /* 0x0000000403d47825 */ /* 0x000fc600078e025e */
[----:B------:R-:W-:Y:S04]  /*3ae50*/  STL.64 [R1+0x20], R102 ;  /* 0x0000206601007387 */ /* 0x000fe80000100a00 */
[----:B------:R-:W3:Y:S04]  /*3ae60*/  LDL.LU.64 R220, [R1+0xb40] ;  /* 0x000b400001dc7983 */ /* 0x000ee80000300a00 */
[----:B------:R-:W3:Y:S04]  /*3ae70*/  LDL.LU.64 R202, [R1+0xb30] ;  /* 0x000b300001ca7983 */ /* 0x000ee80000300a00 */
[----:B------:R-:W3:Y:S04]  /*3ae80*/  LDL.LU.64 R196, [R1+0xb28] ;  /* 0x000b280001c47983 */ /* 0x000ee80000300a00 */
[----:B------:R-:W3:Y:S04]  /*3ae90*/  LDL.LU.64 R94, [R1+0xb20] ;  /* 0x000b2000015e7983 */ /* 0x000ee80000300a00 */
[----:B------:R-:W3:Y:S04]  /*3aea0*/  LDL.LU.64 R4, [R1+0xb10] ;  /* 0x000b100001047983 */ /* 0x000ee80000300a00 */
[----:B------:R-:W4:Y:S01]  /*3aeb0*/  LDL.64 R100, [R1+0x350] ;  /* 0x0003500001647983 */ /* 0x000f220000100a00 */
[----:B------:R-:W-:-:S03]  /*3aec0*/  IMAD.WIDE R180, R3, 0x4, R180 ;  /* 0x0000000403b47825 */ /* 0x000fc600078e02b4 */
[----:B------:R-:W-:Y:S04]  /*3aed0*/  STL.64 [R1+0x18], R62 ;  /* 0x0000183e01007387 */ /* 0x000fe80000100a00 */
[----:B------:R-:W-:Y:S04]  /*3aee0*/  STL.64 [R1+0x10], R36 ;  /* 0x0000102401007387 */ /* 0x000fe80000100a00 */
[----:B------:R-:W-:Y:S04]  /*3aef0*/  STL.64 [R1+0x8], R212 ;  /* 0x000008d401007387 */ /* 0x000fe80000100a00 */
[----:B------:R-:W-:Y:S04]  /*3af00*/  STL.64 [R1+0x2b8], R10 ;  /* 0x0002b80a01007387 */ /* 0x000fe80000100a00 */
[----:B------:R-:W-:Y:S01]  /*3af10*/  STL.64 [R1], R180 ;  /* 0x000000b401007387 */ /* 0x000fe20000100a00 */
[----:B-1----:R-:W-:-:S05]  /*3af20*/  IMAD.WIDE R8, R3, 0x4, R8 ;  /* 0x0000000403087825 */ /* 0x002fca00078e0208 */
[----:B------:R-:W-:Y:S01]  /*3af30*/  STL.64 [R1+0x2b0], R8 ;  /* 0x0002b00801007387 */ /* 0x000fe20000100a00 */
[----:B--2---:R-:W-:-:S05]  /*3af40*/  IMAD.WIDE R6, R3, 0x4, R6 ;  /* 0x0000000403067825 */ /* 0x004fca00078e0206 */
[----:B------:R-:W-:Y:S01]  /*3af50*/  STL.64 [R1+0x588], R6 ;  /* 0x0005880601007387 */ /* 0x000fe20000100a00 */
[----:B---3--:R-:W-:-:S03]  /*3af60*/  IMAD.WIDE R4, R3, 0x4, R4 ;  /* 0x0000000403047825 */ /* 0x008fc600078e0204 */
[----:B----4-:R-:W-:Y:S04]  /*3af70*/  LDGSTS.E [R91+0x40000], desc[UR16][R100.64], P3 ;  /* 0x40000000645b7fae */ /* 0x010fe800099a1010 */
[----:B------:R-:W-:Y:S04]  /*3af80*/  LDGSTS.E [R91+0x40400], desc[UR16][R126.64], P3 ;  /* 0x404000007e5b7fae */ /* 0x000fe800099a1010 */
[----:B------:R-:W-:Y:S04]  /*3af90*/  LDGSTS.E [R91+0x40800], desc[UR16][R152.64], P3 ;  /* 0x40800000985b7fae */ /* 0x000fe800099a1010 */
[----:B------:R-:W2:Y:S04]  /*3afa0*/  LDL.LU.64 R100, [R1+0x1270] ;  /* 0x0012700001647983 */ /* 0x000ea80000300a00 */
[----:B------:R-:W3:Y:S04]  /*3afb0*/  LDL.LU.64 R126, [R1+0x1268] ;  /* 0x00126800017e7983 */ /* 0x000ee80000300a00 */
[----:B------:R-:W-:Y:S04]  /*3afc0*/  STL.64 [R1+0x358], R4 ;  /* 0x0003580401007387 */ /* 0x000fe80000100a00 */
[----:B------:R-:W4:Y:S04]  /*3afd0*/  LDL.LU.64 R152, [R1+0x1260] ;  /* 0x0012600001987983 */ /* 0x000f280000300a00 */
[----:B------:R-:W-:Y:S04]  /*3afe0*/  LDGSTS.E [R91+0x40c00], desc[UR16][R178.64], P3 ;  /* 0x40c00000b25b7fae */ /* 0x000fe800099a1010 */
[----:B------:R-:W-:Y:S04]  /*3aff0*/  LDGSTS.E [R91+0x41000], desc[UR16][R198.64], P3 ;  /* 0x41000000c65b7fae */ /* 0x000fe800099a1010 */
[----:B------:R-:W-:Y:S04]  /*3b000*/  LDGSTS.E [R91+0x41400], desc[UR16][R82.64], P3 ;  /* 0x41400000525b7fae */ /* 0x000fe800099a1010 */
[----:B------:R-:W2:Y:S04]  /*3b010*/  LDL.LU.64 R178, [R1+0x1258] ;  /* 0x0012580001b27983 */ /* 0x000ea80000300a00 */
[----:B------:R-:W2:Y:S04]  /*3b020*/  LDL.LU.64 R198, [R1+0x1250] ;  /* 0x0012500001c67983 */ /* 0x000ea80000300a00 */
[----:B------:R-:W5:Y:S04]  /*3b030*/  LDL.LU.64 R82, [R1+0x1248] ;  /* 0x0012480001527983 */ /* 0x000f680000300a00 */
[----:B------:R-:W-:Y:S04]  /*3b040*/  LDGSTS.E [R91+0x41800], desc[UR16][R92.64], P3 ;  /* 0x418000005c5b7fae */ /* 0x000fe800099a1010 */
[----:B------:R-:W-:Y:S04]  /*3b050*/  LDGSTS.E [R91+0x41c00], desc[UR16][R200.64], P3 ;  /* 0x41c00000c85b7fae */ /* 0x000fe800099a1010 */
[----:B------:R-:W-:Y:S04]  /*3b060*/  LDGSTS.E [R91+0x42000], desc[UR16][R84.64], P3 ;  /* 0x42000000545b7fae */ /* 0x000fe800099a1010 */
[----:B------:R-:W5:Y:S04]  /*3b070*/  LDL.LU.64 R92, [R1+0x1240] ;  /* 0x00124000015c7983 */ /* 0x000f680000300a00 */
[----:B------:R-:W5:Y:S04]  /*3b080*/  LDL.LU R200, [R1+0x1238] ;  /* 0x0012380001c87983 */ /* 0x000f680000300800 */
[----:B------:R-:W3:Y:S04]  /*3b090*/  LDL.LU.64 R84, [R1+0x1230] ;  /* 0x0012300001547983 */ /* 0x000ee80000300a00 */
[----:B------:R-:W-:Y:S04]  /*3b0a0*/  LDGSTS.E [R91+0x42400], desc[UR16][R86.64], P3 ;  /* 0x42400000565b7fae */ /* 0x000fe800099a1010 */
[----:B------:R-:W-:Y:S01]  /*3b0b0*/  LDGSTS.E [R91+0x42800], desc[UR16][R88.64], P3 ;  /* 0x42800000585b7fae */ /* 0x000fe200099a1010 */
[----:B------:R-:W-:-:S03]  /*3b0c0*/  IMAD.WIDE R240, R3, 0x4, R240 ;  /* 0x0000000403f07825 */ /* 0x000fc600078e02f0 */
[----:B------:R-:W-:Y:S04]  /*3b0d0*/  LDGSTS.E [R91+0x42c00], desc[UR16][R218.64], P3 ;  /* 0x42c00000da5b7fae */ /* 0x000fe800099a1010 */
[----:B------:R-:W3:Y:S04]  /*3b0e0*/  LDL.LU.64 R86, [R1+0x1228] ;  /* 0x0012280001567983 */ /* 0x000ee80000300a00 */
[----:B------:R-:W3:Y:S01]  /*3b0f0*/  LDL.LU.64 R88, [R1+0x1220] ;  /* 0x0012200001587983 */ /* 0x000ee20000300a00 */
[----:B------:R-:W-:-:S03]  /*3b100*/  IMAD.WIDE R226, R3, 0x4, R226 ;  /* 0x0000000403e27825 */ /* 0x000fc600078e02e2 */
[----:B------:R-:W-:Y:S04]  /*3b110*/  LDGSTS.E [R91+0x43000], desc[UR16][R214.64], P3 ;  /* 0x43000000d65b7fae */ /* 0x000fe800099a1010 */
[----:B------:R-:W-:Y:S04]  /*3b120*/  LDGSTS.E [R91+0x43400], desc[UR16][R212.64], P3 ;  /* 0x43400000d45b7fae */ /* 0x000fe800099a1010 */
[----:B------:R-:W-:Y:S04]  /*3b130*/  LDGSTS.E [R91+0x43800], desc[UR16][R240.64], P3 ;  /* 0x43800000f05b7fae */ /* 0x000fe800099a1010 */
[----:B------:R-:W-:Y:S01]  /*3b140*/  LDGSTS.E [R91+0x43c00], desc[UR16][R226.64], P3 ;  /* 0x43c00000e25b7fae */ /* 0x000fe200099a1010 */
        /* <DEDUP_REMOVED lines=16> */
[----:B------:R-:W-:Y:S01]  /*3b250*/  IMAD.WIDE R94, R3, 0x4, R94 ;  /* 0x00000004035e7825 */ /* 0x000fe200078e025e */
        /* <DEDUP_REMOVED lines=110> */
[----:B------:R-:W-:Y:S01]  /*3b940*/  LDGSTS.E [R84+0x43b80], desc[UR16][R6.64], P3 ;  /* 0x43b8000006547fae */ /* 0x000fe200099a1010 */
[----:B-1----:R-:W1:Y:S03]  /*3b950*/  S2R R13, SR_TID.X ;  /* 0x00000000000d7919 */ /* 0x002e660000002100 */
[----:B------:R2:W-:Y:S04]  /*3b960*/  LDGSTS.E [R84+0x43f80], desc[UR16][R4.64], P3 ;  /* 0x43f8000004547fae */ /* 0x0005e800099a1010 */
[----:B------:R-:W0:Y:S04]  /*3b970*/  LDGDEPBAR ;  /* 0x00000000000079af */ /* 0x000e280000000000 */
[----:B------:R3:W5:Y:S01]  /*3b980*/  LDL.LU.64 R198, [R1+0x1218] ;  /* 0x0012180001c67983 */ /* 0x0007620000300a00 */
[----:B------:R-:W-:-:S04]  /*3b990*/  DEPBAR.LE SB0, 0xc ;  /* 0x000083000000791a */ /* 0x000fc80000000000 */
[C---:B-1----:R-:W-:Y:S01]  /*3b9a0*/  SHF.L.U32 R81, R13.reuse, 0x6, RZ ;  /* 0x000000060d517819 */ /* 0x042fe200000006ff */
[C---:B------:R-:W-:Y:S01]  /*3b9b0*/  IMAD.SHL.U32 R0, R13.reuse, 0x10, RZ ;  /* 0x000000100d007824 */ /* 0x040fe200078e00ff */
[----:B------:R-:W-:Y:S02]  /*3b9c0*/  LOP3.LUT R201, R13, 0x60, RZ, 0xc0, !PT ;  /* 0x000000600dc97812 */ /* 0x000fe400078ec0ff */
[----:B------:R-:W-:Y:S02]  /*3b9d0*/  LOP3.LUT R81, R81, 0x600, RZ, 0xc0, !PT ;  /* 0x0000060051517812 */ /* 0x000fe400078ec0ff */
[----:B------:R-:W-:Y:S02]  /*3b9e0*/  LOP3.LUT R0, R0, 0x70, RZ, 0xc0, !PT ;  /* 0x0000007000007812 */ /* 0x000fe400078ec0ff */
[----:B------:R-:W-:-:S05]  /*3b9f0*/  LEA R81, R201, R81, 0x2 ;  /* 0x00000051c9517211 */ /* 0x000fca00078e10ff */
[----:B------:R-:W-:Y:S01]  /*3ba00*/  IMAD.IADD R81, R0, 0x1, R81 ;  /* 0x0000000100517824 */ /* 0x000fe200078e0251 */
[----:B------:R-:W-:Y:S06]  /*3ba10*/  BAR.SYNC.DEFER_BLOCKING 0x0 ;  /* 0x0000000000007b1d */ /* 0x000fec0000010000 */
[----:B------:R-:W1:Y:S04]  /*3ba20*/  LDSM.16.M88.4 R20, [R81+UR7+0x10000] ;  /* 0x010000075114783b */ /* 0x000e680008000200 */
[----:B------:R-:W4:Y:S04]  /*3ba30*/  LDSM.16.M88.4 R16, [R81+UR7+0x10800] ;  /* 0x010800075110783b */ /* 0x000f280008000200 */
[----:B------:R-:W3:Y:S04]  /*3ba40*/  LDSM.16.M88.4 R24, [R81+UR7+0x11000] ;  /* 0x011000075118783b */ /* 0x000ee80008000200 */
[----:B--2---:R-:W-:Y:S04]  /*3ba50*/  LDSM.16.M88.4 R4, [R81+UR7] ;  /* 0x000000075104783b */ /* 0x004fe80008000200 */
[----:B------:R-:W-:Y:S04]  /*3ba60*/  LDSM.16.M88.4 R8, [R81+UR7+0x800] ;  /* 0x000800075108783b */ /* 0x000fe80008000200 */
[----:B------:R-:W-:Y:S04]  /*3ba70*/  LDSM.16.M88.4 R204, [R81+UR7+0x1000] ;  /* 0x0010000751cc783b */ /* 0x000fe80008000200 */
[----:B------:R-:W-:Y:S04]  /*3ba80*/  LDSM.16.M88.4 R12, [R81+UR7+0x1800] ;  /* 0x00180007510c783b */ /* 0x000fe80008000200 */
[----:B------:R-:W-:Y:S04]  /*3ba90*/  LDSM.16.M88.4 R192, [R81+UR7+0x2000] ;  /* 0x0020000751c0783b */ /* 0x000fe80008000200 */
[----:B------:R-:W-:Y:S04]  /*3baa0*/  LDSM.16.M88.4 R184, [R81+UR7+0x2800] ;  /* 0x0028000751b8783b */ /* 0x000fe80008000200 */
[----:B------:R-:W-:Y:S04]  /*3bab0*/  LDSM.16.M88.4 R188, [R81+UR7+0x3000] ;  /* 0x0030000751bc783b */ /* 0x000fe80008000200 */
[----:B-1----:R-:W-:Y:S04]  /*3bac0*/  STL.64 [R1+0x360], R20 ;  /* 0x0003601401007387 */ /* 0x002fe80000100a00 */
[----:B------:R-:W-:Y:S04]  /*3bad0*/  STL.64 [R1+0x368], R22 ;  /* 0x0003681601007387 */ /* 0x000fe80000100a00 */
[----:B------:R-:W1:Y:S04]  /*3bae0*/  LDSM.16.M88.4 R20, [R81+UR7+0x11800] ;  /* 0x011800075114783b */ /* 0x000e680008000200 */
[----:B----4-:R-:W-:Y:S04]  /*3baf0*/  STL.64 [R1+0x380], R16 ;  /* 0x0003801001007387 */ /* 0x010fe80000100a00 */
[----:B------:R-:W-:Y:S04]  /*3bb00*/  STL.64 [R1+0x388], R18 ;  /* 0x0003881201007387 */ /* 0x000fe80000100a00 */
[----:B------:R-:W2:Y:S04]  /*3bb10*/  LDSM.16.M88.4 R16, [R81+UR7+0x12000] ;  /* 0x012000075110783b */ /* 0x000ea80008000200 */
[----:B---3--:R-:W-:Y:S04]  /*3bb20*/  STL.64 [R1+0x370], R24 ;  /* 0x0003701801007387 */ /* 0x008fe80000100a00 */
[----:B------:R-:W-:Y:S04]  /*3bb30*/  STL.64 [R1+0x378], R26 ;  /* 0x0003781a01007387 */ /* 0x000fe80000100a00 */
[----:B------:R-:W3:Y:S04]  /*3bb40*/  LDSM.16.M88.4 R24, [R81+UR7+0x12800] ;  /* 0x012800075118783b */ /* 0x000ee80008000200 */
[----:B------:R-:W-:Y:S04]  /*3bb50*/  LDSM.16.M88.4 R176, [R81+UR7+0x3800] ;  /* 0x0038000751b0783b */ /* 0x000fe80008000200 */
[----:B------:R-:W-:Y:S04]  /*3bb60*/  LDSM.16.M88.4 R180, [R81+UR7+0x4000] ;  /* 0x0040000751b4783b */ /* 0x000fe80008000200 */
[----:B------:R-:W-:Y:S04]  /*3bb70*/  LDSM.16.M88.4 R168, [R81+UR7+0x4800] ;  /* 0x0048000751a8783b */ /* 0x000fe80008000200 */
[----:B-1----:R-:W-:Y:S04]  /*3bb80*/  STL.64 [R1+0x3a0], R20 ;  /* 0x0003a01401007387 */ /* 0x002fe80000100a00 */
[----:B------:R-:W-:Y:S04]  /*3bb90*/  STL.64 [R1+0x3a8], R22 ;  /* 0x0003a81601007387 */ /* 0x000fe80000100a00 */
[----:B------:R-:W1:Y:S04]  /*3bba0*/  LDSM.16.M88.4 R20, [R81+UR7+0x13000] ;  /* 0x013000075114783b */ /* 0x000e680008000200 */
[----:B--2---:R-:W-:Y:S04]  /*3bbb0*/  STL.64 [R1+0x390], R16 ;  /* 0x0003901001007387 */ /* 0x004fe80000100a00 */
        /* <DEDUP_REMOVED lines=90> */
[----:B-1----:R-:W-:Y:S04]  /*3c160*/  STL.64 [R1+0x520], R20 ;  /* 0x0005201401007387 */ /* 0x002fe80000100a00 */
[----:B------:R-:W-:Y:S04]  /*3c170*/  STL.64 [R1+0x528], R22 ;  /* 0x0005281601007387 */ /* 0x000fe80000100a00 */
[----:B------:R-:W-:Y:S04]  /*3c180*/  LDSM.16.M88.4 R20, [R81+UR7+0x1f000] ;  /* 0x01f000075114783b */ /* 0x000fe80008000200 */
[----:B--2---:R-:W-:Y:S04]  /*3c190*/  STL.64 [R1+0x510], R16 ;  /* 0x0005101001007387 */ /* 0x004fe80000100a00 */
[----:B------:R-:W-:Y:S04]  /*3c1a0*/  STL.64 [R1+0x518], R18 ;  /* 0x0005181201007387 */ /* 0x000fe80000100a00 */
[----:B------:R-:W1:Y:S04]  /*3c1b0*/  LDSM.16.M88.4 R16, [R81+UR7+0x1f800] ;  /* 0x01f800075110783b */ /* 0x000e680008000200 */
[----:B---3--:R2:W-:Y:S04]  /*3c1c0*/  STL.64 [R1+0x540], R24 ;  /* 0x0005401801007387 */ /* 0x0085e80000100a00 */
[----:B------:R2:W-:Y:S04]  /*3c1d0*/  STL.64 [R1+0x548], R26 ;  /* 0x0005481a01007387 */ /* 0x0005e80000100a00 */
[----:B-1----:R2:W-:Y:S04]  /*3c1e0*/  STL.64 [R1+0x550], R16 ;  /* 0x0005501001007387 */ /* 0x0025e80000100a00 */
[----:B------:R2:W-:Y:S04]  /*3c1f0*/  STL.64 [R1+0x530], R20 ;  /* 0x0005301401007387 */ /* 0x0005e80000100a00 */
[----:B------:R2:W-:Y:S04]  /*3c200*/  STL.64 [R1+0x538], R22 ;  /* 0x0005381601007387 */ /* 0x0005e80000100a00 */
[----:B------:R2:W-:Y:S01]  /*3c210*/  STL.64 [R1+0x558], R18 ;  /* 0x0005581201007387 */ /* 0x0005e20000100a00 */
[----:B------:R-:W-:Y:S05]  /*3c220*/  @!P0 BRA `(.L_x_6) ;  /* 0x0000000800088947 */ /* 0x000fea0003800000 */
[----:B--2---:R-:W-:Y:S01]  /*3c230*/  MOV R16, R4 ;  /* 0x0000000400107202 */ /* 0x004fe20000000f00 */
[----:B------:R-:W-:Y:S01]  /*3c240*/  IMAD.MOV.U32 R17, RZ, RZ, R6 ;  /* 0x000000ffff117224 */ /* 0x000fe200078e0006 */
[----:B------:R-:W-:Y:S01]  /*3c250*/  MOV R18, R8 ;  /* 0x0000000800127202 */ /* 0x000fe20000000f00 */
        /* <DEDUP_REMOVED lines=65> */
[----:B------:R1:W-:Y:S01]  /*3c670*/  STTM.x64 tmem[UR11+0x100], R16 ;  /* 0x00010010000079ed */ /* 0x0003e2000834000b */
        /* <DEDUP_REMOVED lines=8> */
[----:B-1----:R-:W-:Y:S01]  /*3c700*/  MOV R16, R189 ;  /* 0x000000bd00107202 */ /* 0x002fe20000000f00 */
        /* <DEDUP_REMOVED lines=50> */
[----:B------:R-:W-:-:S04]  /*3ca30*/  IMAD.MOV.U32 R67, RZ, RZ, R219 ;  /* 0x000000ffff437224 */ /* 0x000fc800078e00db */
[----:B------:R1:W-:Y:S03]  /*3ca40*/  STTM.x64 tmem[UR11+0x180], R4 ;  /* 0x00018004000079ed */ /* 0x0003e6000834000b */
.L_x_6:
[----:B-1----:R-:W3:Y:S01]  /*3ca50*/  LDL.LU.64 R36, [R1+0x198] ;  /* 0x0001980001247983 */ /* 0x002ee20000300a00 */
[----:B------:R-:W-:Y:S01]  /*3ca60*/  SHF.R.S32.HI R0, RZ, 0x1f, R3 ;  /* 0x0000001fff007819 */ /* 0x000fe20000011403 */
[----:B------:R-:W1:Y:S02]  /*3ca70*/  LDC R201, c[0x0][0x3a0] ;  /* 0x0000e800ffc97b82 */ /* 0x000e640000000800 */
[----:B------:R-:W4:Y:S04]  /*3ca80*/  LDL.LU.64 R6, [R1+0x190] ;  /* 0x0001900001067983 */ /* 0x000f280000300a00 */
[----:B--2---:R-:W2:Y:S04]  /*3ca90*/  LDL.LU.64 R34, [R1+0x2f0] ;  /* 0x0002f00001227983 */ /* 0x004ea80000300a00 */
        /* <DEDUP_REMOVED lines=29> */
[----:B------:R-:W4:Y:S04]  /*3cc70*/  LDL.LU.64 R74, [R1+0x2d0] ;  /* 0x0002d000014a7983 */ /* 0x000f280000300a00 */
[----:B------:R-:W4:Y:S01]  /*3cc80*/  LDL.LU.64 R68, [R1+0x278] ;  /* 0x0002780001447983 */ /* 0x000f220000300a00 */
[----:B------:R-:W-:-:S02]  /*3cc90*/  SHF.L.U32 R80, R3, 0x2, RZ ;  /* 0x0000000203507819 */ /* 0x000fc400000006ff */
[----:B------:R-:W-:Y:S01]  /*3cca0*/  SHF.L.U64.HI R3, R3, 0x2, R0 ;  /* 0x0000000203037819 */ /* 0x000fe20000010200 */
[----:B------:R-:W4:Y:S04]  /*3ccb0*/  LDL.LU.64 R100, [R1+0x1f8] ;  /* 0x0001f80001647983 */ /* 0x000f280000300a00 */
[----:B------:R-:W4:Y:S04]  /*3ccc0*/  LDL.LU.64 R76, [R1+0x1b8] ;  /* 0x0001b800014c7983 */ /* 0x000f280000300a00 */
[----:B------:R-:W4:Y:S04]  /*3ccd0*/  LDL.LU.64 R66, [R1+0x178] ;  /* 0x0001780001427983 */ /* 0x000f280000300a00 */
[----:B------:R-:W4:Y:S04]  /*3cce0*/  LDL.LU.64 R102, [R1+0xf8] ;  /* 0x0000f80001667983 */ /* 0x000f280000300a00 */
[----:B------:R-:W4:Y:S04]  /*3ccf0*/  LDL.LU.64 R78, [R1+0xb8] ;  /* 0x0000b800014e7983 */ /* 0x000f280000300a00 */
[----:B------:R-:W4:Y:S04]  /*3cd00*/  LDL.LU.64 R70, [R1+0x78] ;  /* 0x0000780001467983 */ /* 0x000f280000300a00 */
[----:B------:R-:W4:Y:S01]  /*3cd10*/  LDL.LU.64 R104, [R1+0x8] ;  /* 0x0000080001687983 */ /* 0x000f220000300a00 */
[----:B--2---:R-:W-:-:S02]  /*3cd20*/  IADD3 R106, P1, PT, R108, R80, RZ ;  /* 0x000000506c6a7210 */ /* 0x004fc40007f3e0ff */
[----:B---3--:R-:W-:-:S03]  /*3cd30*/  IADD3 R96, P3, PT, R98, R80, RZ ;  /* 0x0000005062607210 */ /* 0x008fc60007f7e0ff */
[--C-:B------:R-:W-:Y:S02]  /*3cd40*/  IMAD.X R107, R109, 0x1, R3.reuse, P1 ;  /* 0x000000016d6b7824 */ /* 0x100fe400008e0603 */
[----:B------:R-:W-:Y:S01]  /*3cd50*/  IMAD.MOV.U32 R98, RZ, RZ, R58 ;  /* 0x000000ffff627224 */ /* 0x000fe200078e003a */
[-C--:B----4-:R-:W-:Y:S01]  /*3cd60*/  IADD3 R72, P4, PT, R74, R80.reuse, RZ ;  /* 0x000000504a487210 */ /* 0x090fe20007f9e0ff */
[----:B------:R-:W-:Y:S01]  /*3cd70*/  IMAD.MOV.U32 R74, RZ, RZ, R60 ;  /* 0x000000ffff4a7224 */ /* 0x000fe200078e003c */
[----:B------:R-:W-:Y:S01]  /*3cd80*/  IADD3.X R97, PT, PT, R99, R3, RZ, P3, !PT ;  /* 0x0000000363617210 */ /* 0x000fe20001ffe4ff */
[----:B------:R-:W-:Y:S01]  /*3cd90*/  STL.64 [R1+0xbd8], R106 ;  /* 0x000bd86a01007387 */ /* 0x000fe20000100a00 */
[----:B------:R-:W-:Y:S01]  /*3cda0*/  IADD3 R64, P5, PT, R68, R80, RZ ;  /* 0x0000005044407210 */ /* 0x000fe20007fbe0ff */
[----:B------:R-:W-:Y:S01]  /*3cdb0*/  IMAD.X R73, R75, 0x1, R3, P4 ;  /* 0x000000014b497824 */ /* 0x000fe200020e0603 */
[----:B------:R-:W-:Y:S01]  /*3cdc0*/  MOV R99, R59 ;  /* 0x0000003b00637202 */ /* 0x000fe20000000f00 */
[----:B------:R-:W-:Y:S01]  /*3cdd0*/  STL.64 [R1+0xdb8], R96 ;  /* 0x000db86001007387 */ /* 0x000fe20000100a00 */
[----:B------:R-:W-:Y:S01]  /*3cde0*/  IADD3.X R65, PT, PT, R69, R3, RZ, P5, !PT ;  /* 0x0000000345417210 */ /* 0x000fe20002ffe4ff */
[----:B------:R-:W-:Y:S01]  /*3cdf0*/  IMAD.MOV.U32 R58, RZ, RZ, R52 ;  /* 0x000000ffff3a7224 */ /* 0x000fe200078e0034 */
[----:B------:R-:W-:Y:S01]  /*3ce00*/  MOV R75, R61 ;  /* 0x0000003d004b7202 */ /* 0x000fe20000000f00 */
[----:B------:R-:W-:Y:S01]  /*3ce10*/  STL.64 [R1+0xe40], R72 ;  /* 0x000e404801007387 */ /* 0x000fe20000100a00 */
[----:B------:R-:W-:Y:S01]  /*3ce20*/  MOV R59, R53 ;  /* 0x00000035003b7202 */ /* 0x000fe20000000f00 */
[----:B------:R-:W-:Y:S01]  /*3ce30*/  IMAD.MOV.U32 R68, RZ, RZ, R62 ;  /* 0x000000ffff447224 */ /* 0x000fe200078e003e */
[----:B------:R-:W-:Y:S01]  /*3ce40*/  MOV R69, R63 ;  /* 0x0000003f00457202 */ /* 0x000fe20000000f00 */
[----:B------:R2:W-:Y:S01]  /*3ce50*/  STL.64 [R1+0xec0], R64 ;  /* 0x000ec04001007387 */ /* 0x0005e20000100a00 */
        /* <DEDUP_REMOVED lines=8> */
[----:B------:R-:W3:Y:S01]  /*3cee0*/  LDL.LU.64 R26, [R1+0x210] ;  /* 0x00021000011a7983 */ /* 0x000ee20000300a00 */
[----:B------:R-:W-:Y:S01]  /*3cef0*/  IMAD.MOV.U32 R56, RZ, RZ, R44 ;  /* 0x000000ffff387224 */ /* 0x000fe200078e002c */
[----:B------:R-:W-:-:S02]  /*3cf00*/  MOV R57, R45 ;  /* 0x0000002d00397202 */ /* 0x000fc40000000f00 */
[----:B------:R-:W4:Y:S04]  /*3cf10*/  LDL.LU.64 R28, [R1+0xc8] ;  /* 0x0000c800011c7983 */ /* 0x000f280000300a00 */
[----:B------:R-:W3:Y:S04]  /*3cf20*/  LDL.LU.64 R44, [R1+0xe0] ;  /* 0x0000e000012c7983 */ /* 0x000ee80000300a00 */
[----:B------:R-:W3:Y:S01]  /*3cf30*/  LDL.LU.64 R108, [R1+0x238] ;  /* 0x00023800016c7983 */ /* 0x000ee20000300a00 */
[-C--:B--2---:R-:W-:Y:S02]  /*3cf40*/  IADD3 R64, P5, PT, R66, R80.reuse, RZ ;  /* 0x0000005042407210 */ /* 0x084fe40007fbe0ff */
[----:B------:R-:W-:-:S02]  /*3cf50*/  IADD3 R96, P3, PT, R100, R80, RZ ;  /* 0x0000005064607210 */ /* 0x000fc40007f7e0ff */
[----:B------:R-:W-:Y:S01]  /*3cf60*/  IADD3 R72, P4, PT, R76, R80, RZ ;  /* 0x000000504c487210 */ /* 0x000fe20007f9e0ff */
[----:B------:R-:W-:Y:S01]  /*3cf70*/  IMAD.MOV.U32 R66, RZ, RZ, R62 ;  /* 0x000000ffff427224 */ /* 0x000fe200078e003e */
[-C--:B------:R-:W-:Y:S01]  /*3cf80*/  IADD3.X R65, PT, PT, R67, R3.reuse, RZ, P5, !PT ;  /* 0x0000000343417210 */ /* 0x080fe20002ffe4ff */
[----:B------:R-:W-:Y:S01]  /*3cf90*/  IMAD.MOV.U32 R62, RZ, RZ, R60 ;  /* 0x000000ffff3e7224 */ /* 0x000fe200078e003c */
[----:B------:R-:W-:Y:S01]  /*3cfa0*/  IADD3.X R97, PT, PT, R101, R3, RZ, P3, !PT ;  /* 0x0000000365617210 */ /* 0x000fe20001ffe4ff */
[----:B------:R-:W-:Y:S01]  /*3cfb0*/  IMAD.X R73, R77, 0x1, R3, P4 ;  /* 0x000000014d497824 */ /* 0x000fe200020e0603 */
        /* <DEDUP_REMOVED lines=12> */
[----:B------:R-:W-:-:S02]  /*3d080*/  MOV R53, R49 ;  /* 0x0000003100357202 */ /* 0x000fc40000000f00 */
[----:B------:R-:W-:Y:S02]  /*3d090*/  MOV R49, R47 ;  /* 0x0000002f00317202 */ /* 0x000fe40000000f00 */
[----:B---3--:R-:W-:-:S05]  /*3d0a0*/  IADD3 R106, P1, PT, R108, R80, RZ ;  /* 0x000000506c6a7210 */ /* 0x008fca0007f3e0ff */
[----:B------:R-:W-:-:S05]  /*3d0b0*/  IMAD.X R107, R109, 0x1, R3, P1 ;  /* 0x000000016d6b7824 */ /* 0x000fca00008e0603 */
[----:B------:R-:W-:Y:S04]  /*3d0c0*/  STL.64 [R1+0xf48], R106 ;  /* 0x000f486a01007387 */ /* 0x000fe80000100a00 */
[----:B------:R2:W-:Y:S04]  /*3d0d0*/  STL.64 [R1+0xfc8], R96 ;  /* 0x000fc86001007387 */ /* 0x0005e80000100a00 */
[----:B------:R3:W-:Y:S04]  /*3d0e0*/  STL.64 [R1+0x1050], R72 ;  /* 0x0010504801007387 */ /* 0x0007e80000100a00 */
[----:B------:R1:W-:Y:S04]  /*3d0f0*/  STL.64 [R1+0x10c8], R64 ;  /* 0x0010c84001007387 */ /* 0x0003e80000100a00 */
[----:B------:R-:W4:Y:S04]  /*3d100*/  LDL.LU.64 R46, [R1+0x2f8] ;  /* 0x0002f800012e7983 */ /* 0x000f280000300a00 */
[----:B------:R-:W4:Y:S01]  /*3d110*/  LDL.LU.64 R108, [R1+0x138] ;  /* 0x00013800016c7983 */ /* 0x000f220000300a00 */
[----:B--2---:R-:W-:-:S02]  /*3d120*/  IADD3 R96, P3, PT, R102, R80, RZ ;  /* 0x0000005066607210 */ /* 0x004fc40007f7e0ff */
[-C--:B---3--:R-:W-:Y:S01]  /*3d130*/  IADD3 R72, P4, PT, R78, R80.reuse, RZ ;  /* 0x000000504e487210 */ /* 0x088fe20007f9e0ff */
[----:B------:R-:W2:Y:S01]  /*3d140*/  LDL.LU.64 R100, [R1+0x1f0] ;  /* 0x0001f00001647983 */ /* 0x000ea20000300a00 */
[-C--:B-1----:R-:W-:Y:S02]  /*3d150*/  IADD3 R64, P5, PT, R70, R80.reuse, RZ ;  /* 0x0000005046407210 */ /* 0x082fe40007fbe0ff */
[-C--:B------:R-:W-:Y:S01]  /*3d160*/  IADD3.X R97, PT, PT, R103, R3.reuse, RZ, P3, !PT ;  /* 0x0000000367617210 */ /* 0x080fe20001ffe4ff */
[----:B------:R-:W-:Y:S01]  /*3d170*/  IMAD.X R73, R79, 0x1, R3, P4 ;  /* 0x000000014f497824 */ /* 0x000fe200020e0603 */
[----:B------:R-:W-:Y:S01]  /*3d180*/  IADD3.X R65, PT, PT, R71, R3, RZ, P5, !PT ;  /* 0x0000000347417210 */ /* 0x000fe20002ffe4ff */
[----:B------:R-:W3:Y:S01]  /*3d190*/  LDL.LU.64 R76, [R1+0x1b0] ;  /* 0x0001b000014c7983 */ /* 0x000ee20000300a00 */
[----:B----4-:R-:W-:-:S05]  /*3d1a0*/  IADD3 R106, P1, PT, R108, R80, RZ ;  /* 0x000000506c6a7210 */ /* 0x010fca0007f3e0ff */
[----:B------:R-:W-:-:S05]  /*3d1b0*/  IMAD.X R107, R109, 0x1, R3, P1 ;  /* 0x000000016d6b7824 */ /* 0x000fca00008e0603 */
[----:B------:R-:W-:Y:S04]  /*3d1c0*/  STL.64 [R1+0x1100], R106 ;  /* 0x0011006a01007387 */ /* 0x000fe80000100a00 */
[----:B------:R1:W-:Y:S04]  /*3d1d0*/  STL.64 [R1+0x1138], R96 ;  /* 0x0011386001007387 */ /* 0x0003e80000100a00 */
[----:B------:R4:W-:Y:S04]  /*3d1e0*/  STL.64 [R1+0x1170], R72 ;  /* 0x0011704801007387 */ /* 0x0009e80000100a00 */
[----:B------:R2:W-:Y:S04]  /*3d1f0*/  STL.64 [R1+0x11a0], R64 ;  /* 0x0011a04001007387 */ /* 0x0005e80000100a00 */
[----:B------:R-:W3:Y:S01]  /*3d200*/  LDL.LU.64 R108, [R1+0x40] ;  /* 0x00004000016c7983 */ /* 0x000ee20000300a00 */
[----:B-1----:R-:W-:-:S02]  /*3d210*/  IADD3 R96, P3, PT, R104, R80, RZ ;  /* 0x0000005068607210 */ /* 0x002fc40007f7e0ff */
[-C--:B----4-:R-:W-:Y:S01]  /*3d220*/  IADD3 R72, P4, PT, R240, R80.reuse, RZ ;  /* 0x00000050f0487210 */ /* 0x090fe20007f9e0ff */
[----:B------:R-:W4:Y:S01]  /*3d230*/  LDL.LU.64 R102, [R1+0xf0] ;  /* 0x0000f00001667983 */ /* 0x000f220000300a00 */
[-C--:B------:R-:W-:Y:S02]  /*3d240*/  IADD3.X R97, PT, PT, R105, R3.reuse, RZ, P3, !PT ;  /* 0x0000000369617210 */ /* 0x080fe40001ffe4ff */
[-C--:B--2---:R-:W-:Y:S01]  /*3d250*/  IADD3 R64, P5, PT, R226, R80.reuse, RZ ;  /* 0x00000050e2407210 */ /* 0x084fe20007fbe0ff */
[----:B------:R-:W-:Y:S01]  /*3d260*/  IMAD.X R73, R241, 0x1, R3, P4 ;  /* 0x00000001f1497824 */ /* 0x000fe200020e0603 */
[----:B------:R-:W2:Y:S01]  /*3d270*/  LDL.LU.64 R78, [R1+0xb0] ;  /* 0x0000b000014e7983 */ /* 0x000ea20000300a00 */
[----:B------:R-:W-:Y:S01]  /*3d280*/  SHF.R.S32.HI R0, RZ, 0x1f, R2 ;  /* 0x0000001fff007819 */ /* 0x000fe20000011402 */
[----:B------:R-:W1:Y:S01]  /*3d290*/  LDC R241, c[0x0][0x3a0] ;  /* 0x0000e800fff17b82 */ /* 0x000e620000000800 */
[----:B------:R-:W-:Y:S01]  /*3d2a0*/  IADD3.X R65, PT, PT, R227, R3, RZ, P5, !PT ;  /* 0x00000003e3417210 */ /* 0x000fe20002ffe4ff */
[----:B------:R-:W2:Y:S01]  /*3d2b0*/  LDL.LU.64 R70, [R1+0x70] ;  /* 0x0000700001467983 */ /* 0x000ea20000300a00 */
[----:B---3--:R-:W-:-:S05]  /*3d2c0*/  IADD3 R106, P1, PT, R108, R80, RZ ;  /* 0x000000506c6a7210 */ /* 0x008fca0007f3e0ff */
[----:B------:R-:W-:-:S05]  /*3d2d0*/  IMAD.X R107, R109, 0x1, R3, P1 ;  /* 0x000000016d6b7824 */ /* 0x000fca00008e0603 */
[----:B------:R-:W-:Y:S04]  /*3d2e0*/  STL.64 [R1+0x11c8], R106 ;  /* 0x0011c86a01007387 */ /* 0x000fe80000100a00 */
[----:B------:R3:W-:Y:S04]  /*3d2f0*/  STL.64 [R1+0x11e8], R96 ;  /* 0x0011e86001007387 */ /* 0x0007e80000100a00 */
[----:B------:R1:W-:Y:S04]  /*3d300*/  STL.64 [R1+0x1200], R72 ;  /* 0x0012004801007387 */ /* 0x0003e80000100a00 */
[----:B------:R2:W-:Y:S04]  /*3d310*/  STL.64 [R1+0x1210], R64 ;  /* 0x0012104001007387 */ /* 0x0005e80000100a00 */
[----:B------:R-:W4:Y:S01]  /*3d320*/  LDL.LU.64 R108, [R1+0x348] ;  /* 0x00034800016c7983 */ /* 0x000f220000300a00 */
[----:B---3--:R-:W-:-:S02]  /*3d330*/  IADD3 R96, P3, PT, R98, R80, RZ ;  /* 0x0000005062607210 */ /* 0x008fc40007f7e0ff */
[-C--:B-1----:R-:W-:Y:S01]  /*3d340*/  IADD3 R72, P4, PT, R74, R80.reuse, RZ ;  /* 0x000000504a487210 */ /* 0x082fe20007f9e0ff */
[----:B------:R-:W3:Y:S01]  /*3d350*/  LDL.LU.64 R104, [R1] ;  /* 0x0000000001687983 */ /* 0x000ee20000300a00 */
[----:B------:R-:W-:Y:S02]  /*3d360*/  IADD3.X R97, PT, PT, R99, R3, RZ, P3, !PT ;  /* 0x0000000363617210 */ /* 0x000fe40001ffe4ff */
[----:B--2---:R-:W-:Y:S01]  /*3d370*/  IADD3 R64, P5, PT, R68, R80, RZ ;  /* 0x0000005044407210 */ /* 0x004fe20007fbe0ff */
[----:B------:R-:W-:-:S03]  /*3d380*/  IMAD.X R73, R75, 0x1, R3, P4 ;  /* 0x000000014b497824 */ /* 0x000fc600020e0603 */
[----:B------:R-:W-:Y:S01]  /*3d390*/  IADD3.X R65, PT, PT, R69, R3, RZ, P5, !PT ;  /* 0x0000000345417210 */ /* 0x000fe20002ffe4ff */
        /* <DEDUP_REMOVED lines=20> */
[----:B----4-:R-:W-:-:S05]  /*3d4e0*/  IADD3 R106, P1, PT, R108, R80, RZ ;  /* 0x000000506c6a7210 */ /* 0x010fca0007f3e0ff */
[----:B------:R-:W-:-:S05]  /*3d4f0*/  IMAD.X R107, R109, 0x1, R3, P1 ;  /* 0x000000016d6b7824 */ /* 0x000fca00008e0603 */
[----:B------:R-:W-:Y:S04]  /*3d500*/  STL.64 [R1+0xb98], R106 ;  /* 0x000b986a01007387 */ /* 0x000fe80000100a00 */
[----:B------:R1:W-:Y:S04]  /*3d510*/  STL.64 [R1+0xbe0], R96 ;  /* 0x000be06001007387 */ /* 0x0003e80000100a00 */
[----:B------:R2:W-:Y:S04]  /*3d520*/  STL.64 [R1+0xdc0], R72 ;  /* 0x000dc04801007387 */ /* 0x0005e80000100a00 */
[----:B------:R4:W-:Y:S04]  /*3d530*/  STL.64 [R1+0xe48], R64 ;  /* 0x000e484001007387 */ /* 0x0009e80000100a00 */
[----:B------:R-:W3:Y:S04]  /*3d540*/  LDL.LU.64 R48, [R1+0x1a0] ;  /* 0x0001a00001307983 */ /* 0x000ee80000300a00 */
[----:B------:R-:W3:Y:S04]  /*3d550*/  LDL.LU.64 R46, [R1+0x1e0] ;  /* 0x0001e000012e7983 */ /* 0x000ee80000300a00 */
[----:B------:R-:W3:Y:S04]  /*3d560*/  LDL.LU.64 R8, [R1+0x100] ;  /* 0x0001000001087983 */ /* 0x000ee80000300a00 */
[----:B------:R-:W3:Y:S01]  /*3d570*/  LDL.LU.64 R108, [R1+0x230] ;  /* 0x00023000016c7983 */ /* 0x000ee20000300a00 */
[----:B-1----:R-:W-:-:S02]  /*3d580*/  IADD3 R96, P3, PT, R100, R80, RZ ;  /* 0x0000005064607210 */ /* 0x002fc40007f7e0ff */
[-C--:B--2---:R-:W-:Y:S02]  /*3d590*/  IADD3 R72, P4, PT, R76, R80.reuse, RZ ;  /* 0x000000504c487210 */ /* 0x084fe40007f9e0ff */
[----:B----4-:R-:W-:Y:S02]  /*3d5a0*/  IADD3 R64, P5, PT, R66, R80, RZ ;  /* 0x0000005042407210 */ /* 0x010fe40007fbe0ff */
[-C--:B------:R-:W-:Y:S01]  /*3d5b0*/  IADD3.X R97, PT, PT, R101, R3.reuse, RZ, P3, !PT ;  /* 0x0000000365617210 */ /* 0x080fe20001ffe4ff */
[----:B------:R-:W-:Y:S01]  /*3d5c0*/  IMAD.X R73, R77, 0x1, R3, P4 ;  /* 0x000000014d497824 */ /* 0x000fe200020e0603 */
        /* <DEDUP_REMOVED lines=15> */
[----:B---3--:R-:W-:-:S05]  /*3d6c0*/  IADD3 R106, P1, PT, R108, R80, RZ ;  /* 0x000000506c6a7210 */ /* 0x008fca0007f3e0ff */
[----:B------:R-:W-:Y:S01]  /*3d6d0*/  IMAD.X R107, R109, 0x1, R3, P1 ;  /* 0x000000016d6b7824 */ /* 0x000fe200008e0603 */
[----:B------:R-:W-:Y:S01]  /*3d6e0*/  MOV R53, R49 ;  /* 0x0000003100357202 */ /* 0x000fe20000000f00 */
[----:B------:R-:W-:-:S03]  /*3d6f0*/  IMAD.MOV.U32 R52, RZ, RZ, R48 ;  /* 0x000000ffff347224 */ /* 0x000fc600078e0030 */
[----:B------:R-:W-:Y:S01]  /*3d700*/  STL.64 [R1+0xed0], R106 ;  /* 0x000ed06a01007387 */ /* 0x000fe20000100a00 */
[----:B------:R-:W-:Y:S01]  /*3d710*/  IMAD.MOV.U32 R50, RZ, RZ, R46 ;  /* 0x000000ffff327224 */ /* 0x000fe200078e002e */
[----:B------:R-:W-:Y:S02]  /*3d720*/  MOV R51, R47 ;  /* 0x0000002f00337202 */ /* 0x000fe40000000f00 */
[----:B------:R-:W-:Y:S01]  /*3d730*/  STL.64 [R1+0xf50], R96 ;  /* 0x000f506001007387 */ /* 0x000fe20000100a00 */
[----:B------:R-:W-:Y:S01]  /*3d740*/  IMAD.MOV.U32 R48, RZ, RZ, R24 ;  /* 0x000000ffff307224 */ /* 0x000fe200078e0018 */
[----:B------:R-:W-:Y:S02]  /*3d750*/  MOV R49, R25 ;  /* 0x0000001900317202 */ /* 0x000fe40000000f00 */
[----:B------:R-:W-:Y:S04]  /*3d760*/  STL.64 [R1+0xfd8], R72 ;  /* 0x000fd84801007387 */ /* 0x000fe80000100a00 */
[----:B------:R1:W-:Y:S04]  /*3d770*/  STL.64 [R1+0x1058], R64 ;  /* 0x0010584001007387 */ /* 0x0003e80000100a00 */
[----:B------:R-:W2:Y:S04]  /*3d780*/  LDL.LU.64 R46, [R1+0xa0] ;  /* 0x0000a000012e7983 */ /* 0x000ea80000300a00 */
[----:B------:R-:W3:Y:S04]  /*3d790*/  LDL.LU.64 R24, [R1+0x258] ;  /* 0x0002580001187983 */ /* 0x000ee80000300a00 */
[----:B------:R-:W4:Y:S01]  /*3d7a0*/  LDL.LU.64 R108, [R1+0x130] ;  /* 0x00013000016c7983 */ /* 0x000f220000300a00 */
[-C--:B-1----:R-:W-:Y:S01]  /*3d7b0*/  IADD3 R64, P5, PT, R70, R80.reuse, RZ ;  /* 0x0000005046407210 */ /* 0x082fe20007fbe0ff */
[----:B------:R-:W-:Y:S01]  /*3d7c0*/  IMAD.MOV.U32 R70, RZ, RZ, R62 ;  /* 0x000000ffff467224 */ /* 0x000fe200078e003e */
[-C--:B------:R-:W-:Y:S01]  /*3d7d0*/  IADD3 R96, P3, PT, R102, R80.reuse, RZ ;  /* 0x0000005066607210 */ /* 0x080fe20007f7e0ff */
[----:B------:R-:W2:Y:S01]  /*3d7e0*/  LDL.LU.64 R100, [R1+0x1e8] ;  /* 0x0001e80001647983 */ /* 0x000ea20000300a00 */
[----:B------:R-:W-:-:S02]  /*3d7f0*/  IADD3 R72, P4, PT, R78, R80, RZ ;  /* 0x000000504e487210 */ /* 0x000fc40007f9e0ff */
[----:B------:R-:W-:Y:S01]  /*3d800*/  IADD3.X R65, PT, PT, R71, R3, RZ, P5, !PT ;  /* 0x0000000347417210 */ /* 0x000fe20002ffe4ff */
[----:B------:R-:W-:Y:S01]  /*3d810*/  IMAD.MOV.U32 R62, RZ, RZ, R60 ;  /* 0x000000ffff3e7224 */ /* 0x000fe200078e003c */
[----:B------:R-:W-:Y:S01]  /*3d820*/  MOV R71, R63 ;  /* 0x0000003f00477202 */ /* 0x000fe20000000f00 */
[----:B------:R-:W-:Y:S01]  /*3d830*/  IMAD.MOV.U32 R60, RZ, RZ, R58 ;  /* 0x000000ffff3c7224 */ /* 0x000fe200078e003a */
[----:B------:R-:W-:Y:S01]  /*3d840*/  MOV R63, R61 ;  /* 0x0000003d003f7202 */ /* 0x000fe20000000f00 */
[----:B------:R-:W-:Y:S01]  /*3d850*/  IMAD.MOV.U32 R58, RZ, RZ, R56 ;  /* 0x000000ffff3a7224 */ /* 0x000fe200078e0038 */
[----:B------:R-:W-:Y:S01]  /*3d860*/  MOV R61, R59 ;  /* 0x0000003b003d7202 */ /* 0x000fe20000000f00 */
        /* <DEDUP_REMOVED lines=11> */
[----:B----4-:R-:W-:-:S05]  /*3d920*/  IADD3 R106, P1, PT, R108, R80, RZ ;  /* 0x000000506c6a7210 */ /* 0x010fca0007f3e0ff */
[----:B------:R-:W-:Y:S01]  /*3d930*/  IMAD.X R107, R109, 0x1, R3, P1 ;  /* 0x000000016d6b7824 */ /* 0x000fe200008e0603 */
[----:B--2---:R-:W-:Y:S01]  /*3d940*/  MOV R49, R47 ;  /* 0x0000002f00317202 */ /* 0x004fe20000000f00 */
[----:B------:R-:W-:Y:S01]  /*3d950*/  IMAD.MOV.U32 R48, RZ, RZ, R46 ;  /* 0x000000ffff307224 */ /* 0x000fe200078e002e */
[----:B------:R-:W-:Y:S02]  /*3d960*/  MOV R47, R45 ;  /* 0x0000002d002f7202 */ /* 0x000fe40000000f00 */
[----:B------:R-:W-:Y:S01]  /*3d970*/  STL.64 [R1+0x10d0], R106 ;  /* 0x0010d06a01007387 */ /* 0x000fe20000100a00 */
[----:B------:R-:W-:Y:S01]  /*3d980*/  IMAD.MOV.U32 R46, RZ, RZ, R44 ;  /* 0x000000ffff2e7224 */ /* 0x000fe200078e002c */
[----:B---3--:R-:W-:Y:S02]  /*3d990*/  MOV R45, R25 ;  /* 0x00000019002d7202 */ /* 0x008fe40000000f00 */
[----:B------:R1:W-:Y:S01]  /*3d9a0*/  STL.64 [R1+0x1108], R96 ;  /* 0x0011086001007387 */ /* 0x0003e20000100a00 */
[----:B------:R-:W-:-:S03]  /*3d9b0*/  IMAD.MOV.U32 R44, RZ, RZ, R24 ;  /* 0x000000ffff2c7224 */ /* 0x000fc600078e0018 */
[----:B------:R2:W-:Y:S04]  /*3d9c0*/  STL.64 [R1+0x1140], R72 ;  /* 0x0011404801007387 */ /* 0x0005e80000100a00 */
[----:B------:R3:W-:Y:S04]  /*3d9d0*/  STL.64 [R1+0x1178], R64 ;  /* 0x0011784001007387 */ /* 0x0007e80000100a00 */
[----:B------:R-:W4:Y:S04]  /*3d9e0*/  LDL.LU.64 R24, [R1+0x108] ;  /* 0x0001080001187983 */ /* 0x000f280000300a00 */
[----:B------:R-:W4:Y:S01]  /*3d9f0*/  LDL.LU.64 R108, [R1+0x38] ;  /* 0x00003800016c7983 */ /* 0x000f220000300a00 */
[----:B-1----:R-:W-:-:S02]  /*3da00*/  IADD3 R96, P3, PT, R104, R80, RZ ;  /* 0x0000005068607210 */ /* 0x002fc40007f7e0ff */
[-C--:B--2---:R-:W-:Y:S01]  /*3da10*/  IADD3 R72, P4, PT, R238, R80.reuse, RZ ;  /* 0x00000050ee487210 */ /* 0x084fe20007f9e0ff */
[----:B------:R-:W2:Y:S01]  /*3da20*/  LDL.LU.64 R102, [R1+0xe8] ;  /* 0x0000e80001667983 */ /* 0x000ea20000300a00 */
[-C--:B---3--:R-:W-:Y:S02]  /*3da30*/  IADD3 R64, P5, PT, R224, R80.reuse, RZ ;  /* 0x00000050e0407210 */ /* 0x088fe40007fbe0ff */
[-C--:B------:R-:W-:Y:S01]  /*3da40*/  IADD3.X R97, PT, PT, R105, R3.reuse, RZ, P3, !PT ;  /* 0x0000000369617210 */ /* 0x080fe20001ffe4ff */
[----:B------:R-:W-:Y:S01]  /*3da50*/  IMAD.X R73, R239, 0x1, R3, P4 ;  /* 0x00000001ef497824 */ /* 0x000fe200020e0603 */
[----:B------:R-:W-:Y:S01]  /*3da60*/  IADD3.X R65, PT, PT, R225, R3, RZ, P5, !PT ;  /* 0x00000003e1417210 */ /* 0x000fe20002ffe4ff */
[----:B------:R-:W3:Y:S01]  /*3da70*/  LDL.LU.64 R78, [R1+0xa8] ;  /* 0x0000a800014e7983 */ /* 0x000ee20000300a00 */
[----:B----4-:R-:W-:-:S05]  /*3da80*/  IADD3 R106, P1, PT, R108, R80, RZ ;  /* 0x000000506c6a7210 */ /* 0x010fca0007f3e0ff */
[----:B------:R-:W-:-:S05]  /*3da90*/  IMAD.X R107, R109, 0x1, R3, P1 ;  /* 0x000000016d6b7824 */ /* 0x000fca00008e0603 */
[----:B------:R1:W-:Y:S04]  /*3daa0*/  STL.64 [R1+0x11a8], R106 ;  /* 0x0011a86a01007387 */ /* 0x0003e80000100a00 */
[----:B------:R4:W-:Y:S04]  /*3dab0*/  STL.64 [R1+0x11d0], R96 ;  /* 0x0011d06001007387 */ /* 0x0009e80000100a00 */
[----:B------:R2:W-:Y:S04]  /*3dac0*/  STL.64 [R1+0x11f0], R72 ;  /* 0x0011f04801007387 */ /* 0x0005e80000100a00 */
[----:B------:R3:W-:Y:S04]  /*3dad0*/  STL.64 [R1+0x1208], R64 ;  /* 0x0012084001007387 */ /* 0x0007e80000100a00 */
[----:B-1----:R-:W3:Y:S01]  /*3dae0*/  LDL.LU.64 R106, [R1+0x340] ;  /* 0x00034000016a7983 */ /* 0x002ee20000300a00 */
[----:B----4-:R-:W-:-:S02]  /*3daf0*/  IADD3 R96, P3, PT, R98, R80, RZ ;  /* 0x0000005062607210 */ /* 0x010fc40007f7e0ff */
[-C--:B--2---:R-:W-:Y:S02]  /*3db00*/  IADD3 R72, P4, PT, R74, R80.reuse, RZ ;  /* 0x000000504a487210 */ /* 0x084fe40007f9e0ff */
[----:B------:R-:W-:Y:S02]  /*3db10*/  IADD3.X R97, PT, PT, R99, R3, RZ, P3, !PT ;  /* 0x0000000363617210 */ /* 0x000fe40001ffe4ff */
[-C--:B---3--:R-:W-:Y:S01]  /*3db20*/  IADD3 R64, P5, PT, R68, R80.reuse, RZ ;  /* 0x0000005044407210 */ /* 0x088fe20007fbe0ff */
[----:B------:R-:W-:Y:S01]  /*3db30*/  IMAD.X R73, R75, 0x1, R3, P4 ;  /* 0x000000014b497824 */ /* 0x000fe200020e0603 */
[----:B------:R-:W-:Y:S02]  /*3db40*/  MOV R75, R61 ;  /* 0x0000003d004b7202 */ /* 0x000fe40000000f00 */
        /* <DEDUP_REMOVED lines=26> */
[----:B------:R-:W-:-:S05]  /*3dcf0*/  IADD3 R104, P1, PT, R106, R80, RZ ;  /* 0x000000506a687210 */ /* 0x000fca0007f3e0ff */
[----:B------:R-:W-:-:S05]  /*3dd00*/  IMAD.X R105, R107, 0x1, R3, P1 ;  /* 0x000000016b697824 */ /* 0x000fca00008e0603 */
[----:B------:R-:W-:Y:S04]  /*3dd10*/  STL.64 [R1+0x990], R104 ;  /* 0x0009906801007387 */ /* 0x000fe80000100a00 */
[----:B------:R1:W-:Y:S04]  /*3dd20*/  STL.64 [R1+0xba0], R96 ;  /* 0x000ba06001007387 */ /* 0x0003e80000100a00 */
[----:B------:R2:W-:Y:S04]  /*3dd30*/  STL.64 [R1+0xbe8], R72 ;  /* 0x000be84801007387 */ /* 0x0005e80000100a00 */
[----:B------:R3:W-:Y:S04]  /*3dd40*/  STL.64 [R1+0xdd0], R64 ;  /* 0x000dd04001007387 */ /* 0x0007e80000100a00 */
[----:B------:R-:W4:Y:S04]  /*3dd50*/  LDL.LU.64 R34, [R1+0xd0] ;  /* 0x0000d00001227983 */ /* 0x000f280000300a00 */
[----:B------:R-:W4:Y:S04]  /*3dd60*/  LDL.LU.64 R22, [R1+0x18] ;  /* 0x0000180001167983 */ /* 0x000f280000300a00 */
[----:B------:R-:W4:Y:S04]  /*3dd70*/  LDL.LU.64 R44, [R1+0x158] ;  /* 0x00015800012c7983 */ /* 0x000f280000300a00 */
[----:B------:R-:W4:Y:S01]  /*3dd80*/  LDL.LU.64 R106, [R1+0x228] ;  /* 0x00022800016a7983 */ /* 0x000f220000300a00 */
[----:B-1----:R-:W-:-:S02]  /*3dd90*/  IADD3 R96, P3, PT, R100, R80, RZ ;  /* 0x0000005064607210 */ /* 0x002fc40007f7e0ff */
[-C--:B--2---:R-:W-:Y:S02]  /*3dda0*/  IADD3 R72, P4, PT, R76, R80.reuse, RZ ;  /* 0x000000504c487210 */ /* 0x084fe40007f9e0ff */
[----:B---3--:R-:W-:Y:S02]  /*3ddb0*/  IADD3 R64, P5, PT, R66, R80, RZ ;  /* 0x0000005042407210 */ /* 0x008fe40007fbe0ff */
        /* <DEDUP_REMOVED lines=32> */
[----:B------:R1:W-:Y:S01]  /*3dfc0*/  STL.64 [R1+0xed8], R96 ;  /* 0x000ed86001007387 */ /* 0x0003e20000100a00 */
[----:B------:R-:W-:-:S03]  /*3dfd0*/  IMAD.MOV.U32 R50, RZ, RZ, R44 ;  /* 0x000000ffff327224 */ /* 0x000fc600078e002c */
[----:B------:R2:W-:Y:S01]  /*3dfe0*/  STL.64 [R1+0xf60], R72 ;  /* 0x000f604801007387 */ /* 0x0005e20000100a00 */
[----:B------:R-:W-:-:S03]  /*3dff0*/  MOV R51, R45 ;  /* 0x0000002d00337202 */ /* 0x000fc60000000f00 */
[----:B------:R3:W-:Y:S04]  /*3e000*/  STL.64 [R1+0xfe8], R64 ;  /* 0x000fe84001007387 */ /* 0x0007e80000100a00 */
[----:B------:R-:W4:Y:S04]  /*3e010*/  LDL.LU.64 R14, [R1+0x180] ;  /* 0x00018000010e7983 */ /* 0x000f280000300a00 */
[----:B------:R-:W4:Y:S04]  /*3e020*/  LDL.LU.64 R10, [R1+0x2c0] ;  /* 0x0002c000010a7983 */ /* 0x000f280000300a00 */
[----:B------:R-:W4:Y:S04]  /*3e030*/  LDL.LU.64 R44, [R1+0x58] ;  /* 0x00005800012c7983 */ /* 0x000f280000300a00 */
[----:B------:R-:W4:Y:S01]  /*3e040*/  LDL.LU.64 R106, [R1+0x128] ;  /* 0x00012800016a7983 */ /* 0x000f220000300a00 */
[----:B-1----:R-:W-:-:S02]  /*3e050*/  IADD3 R96, P3, PT, R102, R80, RZ ;  /* 0x0000005066607210 */ /* 0x002fc40007f7e0ff */
[-C--:B--2---:R-:W-:Y:S02]  /*3e060*/  IADD3 R72, P4, PT, R78, R80.reuse, RZ ;  /* 0x000000504e487210 */ /* 0x084fe40007f9e0ff */
[----:B------:R-:W-:Y:S02]  /*3e070*/  IADD3.X R97, PT, PT, R103, R3, RZ, P3, !PT ;  /* 0x0000000367617210 */ /* 0x000fe40001ffe4ff */
[----:B---3--:R-:W-:Y:S01]  /*3e080*/  IADD3 R64, P5, PT, R70, R80, RZ ;  /* 0x0000005046407210 */ /* 0x008fe20007fbe0ff */
        /* <DEDUP_REMOVED lines=9> */
[----:B------:R-:W-:Y:S02]  /*3e120*/  MOV R47, R31 ;  /* 0x0000001f002f7202 */ /* 0x000fe40000000f00 */
[----:B----4-:R-:W-:-:S05]  /*3e130*/  IADD3 R104, P1, PT, R106, R80, RZ ;  /* 0x000000506a687210 */ /* 0x010fca0007f3e0ff */
[----:B------:R-:W-:-:S05]  /*3e140*/  IMAD.X R105, R107, 0x1, R3, P1 ;  /* 0x000000016b697824 */ /* 0x000fca00008e0603 */
[----:B------:R-:W-:Y:S04]  /*3e150*/  STL.64 [R1+0x1068], R104 ;  /* 0x0010686801007387 */ /* 0x000fe80000100a00 */
[----:B------:R1:W-:Y:S04]  /*3e160*/  STL.64 [R1+0x10d8], R96 ;  /* 0x0010d86001007387 */ /* 0x0003e80000100a00 */
[----:B------:R2:W-:Y:S04]  /*3e170*/  STL.64 [R1+0x1110], R72 ;  /* 0x0011104801007387 */ /* 0x0005e80000100a00 */
[----:B------:R3:W-:Y:S01]  /*3e180*/  STL.64 [R1+0x1148], R64 ;  /* 0x0011484001007387 */ /* 0x0007e20000100a00 */
[----:B-1----:R-:W-:Y:S01]  /*3e190*/  IMAD.MOV.U32 R96, RZ, RZ, R60 ;  /* 0x000000ffff607224 */ /* 0x002fe200078e003c */
[----:B------:R-:W-:Y:S01]  /*3e1a0*/  MOV R97, R61 ;  /* 0x0000003d00617202 */ /* 0x000fe20000000f00 */
[----:B--2---:R-:W-:Y:S01]  /*3e1b0*/  IMAD.MOV.U32 R72, RZ, RZ, R62 ;  /* 0x000000ffff487224 */ /* 0x004fe200078e003e */
        /* <DEDUP_REMOVED lines=13> */
[----:B------:R-:W2:Y:S01]  /*3e290*/  LDL.LU.64 R16, [R1+0x328] ;  /* 0x0003280001107983 */ /* 0x000ea20000300a00 */
[----:B------:R-:W-:Y:S01]  /*3e2a0*/  IMAD.MOV.U32 R48, RZ, RZ, R32 ;  /* 0x000000ffff307224 */ /* 0x000fe200078e0020 */
[----:B------:R-:W-:-:S02]  /*3e2b0*/  MOV R49, R33 ;  /* 0x0000002100317202 */ /* 0x000fc40000000f00 */
[----:B------:R-:W4:Y:S04]  /*3e2c0*/  LDL.LU.64 R30, [R1+0x208] ;  /* 0x00020800011e7983 */ /* 0x000f280000300a00 */
[----:B------:R-:W2:Y:S04]  /*3e2d0*/  LDL.LU.64 R32, [R1+0x1c8] ;  /* 0x0001c80001207983 */ /* 0x000ea80000300a00 */
[----:B------:R-:W2:Y:S01]  /*3e2e0*/  LDL.LU.64 R106, [R1+0x30] ;  /* 0x00003000016a7983 */ /* 0x000ea20000300a00 */
[-C--:B------:R-:W-:Y:S02]  /*3e2f0*/  IADD3 R78, P3, PT, R250, R80.reuse, RZ ;  /* 0x00000050fa4e7210 */ /* 0x080fe40007f7e0ff */
[----:B------:R-:W-:-:S02]  /*3e300*/  IADD3 R70, P4, PT, R236, R80, RZ ;  /* 0x00000050ec467210 */ /* 0x000fc40007f9e0ff */
[-C--:B---3--:R-:W-:Y:S02]  /*3e310*/  IADD3 R64, P5, PT, R222, R80.reuse, RZ ;  /* 0x00000050de407210 */ /* 0x088fe40007fbe0ff */
[-C--:B------:R-:W-:Y:S01]  /*3e320*/  IADD3.X R79, PT, PT, R251, R3.reuse, RZ, P3, !PT ;  /* 0x00000003fb4f7210 */ /* 0x080fe20001ffe4ff */
[----:B------:R-:W-:Y:S01]  /*3e330*/  IMAD.X R71, R237, 0x1, R3, P4 ;  /* 0x00000001ed477824 */ /* 0x000fe200020e0603 */
[----:B------:R-:W-:Y:S02]  /*3e340*/  IADD3.X R65, PT, PT, R223, R3, RZ, P5, !PT ;  /* 0x00000003df417210 */ /* 0x000fe40002ffe4ff */
[----:B--2---:R-:W-:-:S05]  /*3e350*/  IADD3 R104, P1, PT, R106, R80, RZ ;  /* 0x000000506a687210 */ /* 0x004fca0007f3e0ff */
[----:B------:R-:W-:-:S05]  /*3e360*/  IMAD.X R105, R107, 0x1, R3, P1 ;  /* 0x000000016b697824 */ /* 0x000fca00008e0603 */
[----:B------:R-:W-:Y:S04]  /*3e370*/  STL.64 [R1+0x1180], R104 ;  /* 0x0011806801007387 */ /* 0x000fe80000100a00 */
[----:B------:R1:W-:Y:S04]  /*3e380*/  STL.64 [R1+0x11b0], R78 ;  /* 0x0011b04e01007387 */ /* 0x0003e80000100a00 */
[----:B------:R2:W-:Y:S04]  /*3e390*/  STL.64 [R1+0x11d8], R70 ;  /* 0x0011d84601007387 */ /* 0x0005e80000100a00 */
[----:B------:R3:W-:Y:S04]  /*3e3a0*/  STL.64 [R1+0x11f8], R64 ;  /* 0x0011f84001007387 */ /* 0x0007e80000100a00 */
[----:B------:R-:W4:Y:S01]  /*3e3b0*/  LDL.LU.64 R106, [R1+0x338] ;  /* 0x00033800016a7983 */ /* 0x000f220000300a00 */
[----:B-1----:R-:W-:-:S02]  /*3e3c0*/  IADD3 R78, P3, PT, R98, R80, RZ ;  /* 0x00000050624e7210 */ /* 0x002fc40007f7e0ff */
        /* <DEDUP_REMOVED lines=33> */
[----:B----4-:R-:W-:-:S05]  /*3e5e0*/  IADD3 R104, P1, PT, R106, R80, RZ ;  /* 0x000000506a687210 */ /* 0x010fca0007f3e0ff */
        /* <DEDUP_REMOVED lines=33> */
[----:B------:R-:W-:Y:S01]  /*3e800*/  IMAD.MOV.U32 R58, RZ, RZ, R52 ;  /* 0x000000ffff3a7224 */ /* 0x000fe200078e0034 */
        /* <DEDUP_REMOVED lines=33> */
[----:B--2---:R-:W-:-:S05]  /*3ea20*/  IADD3 R104, P1, PT, R106, R80, RZ ;  /* 0x000000506a687210 */ /* 0x004fca0007f3e0ff */
[----:B------:R-:W-:Y:S01]  /*3ea30*/  IMAD.X R105, R107, 0x1, R3, P1 ;  /* 0x000000016b697824 */ /* 0x000fe200008e0603 */
[----:B------:R-:W-:Y:S01]  /*3ea40*/  MOV R107, R59 ;  /* 0x0000003b006b7202 */ /* 0x000fe20000000f00 */
[----:B------:R-:W-:-:S03]  /*3ea50*/  IMAD.MOV.U32 R106, RZ, RZ, R58 ;  /* 0x000000ffff6a7224 */ /* 0x000fc600078e003a */
[----:B------:R1:W-:Y:S01]  /*3ea60*/  STL.64 [R1+0xff0], R104 ;  /* 0x000ff06801007387 */ /* 0x0003e20000100a00 */
[----:B------:R-:W-:Y:S01]  /*3ea70*/  IMAD.MOV.U32 R58, RZ, RZ, R50 ;  /* 0x000000ffff3a7224 */ /* 0x000fe200078e0032 */
[----:B------:R-:W-:Y:S02]  /*3ea80*/  MOV R59, R51 ;  /* 0x00000033003b7202 */ /* 0x000fe40000000f00 */
[----:B------:R-:W-:Y:S01]  /*3ea90*/  STL.64 [R1+0x1078], R100 ;  /* 0x0010786401007387 */ /* 0x000fe20000100a00 */
[----:B------:R-:W-:Y:S01]  /*3eaa0*/  IMAD.MOV.U32 R50, RZ, RZ, R42 ;  /* 0x000000ffff327224 */ /* 0x000fe200078e002a */
[----:B------:R-:W-:Y:S02]  /*3eab0*/  MOV R51, R43 ;  /* 0x0000002b00337202 */ /* 0x000fe40000000f00 */
[----:B------:R2:W-:Y:S01]  /*3eac0*/  STL.64 [R1+0x10e0], R76 ;  /* 0x0010e04c01007387 */ /* 0x0005e20000100a00 */
[----:B-1----:R-:W-:Y:S01]  /*3ead0*/  IMAD.MOV.U32 R104, RZ, RZ, R56 ;  /* 0x000000ffff687224 */ /* 0x002fe200078e0038 */
[----:B------:R-:W-:-:S02]  /*3eae0*/  MOV R105, R57 ;  /* 0x0000003900697202 */ /* 0x000fc40000000f00 */
[----:B------:R1:W-:Y:S01]  /*3eaf0*/  STL.64 [R1+0x1118], R64 ;  /* 0x0011184001007387 */ /* 0x0003e20000100a00 */
[----:B------:R-:W-:Y:S01]  /*3eb00*/  IMAD.MOV.U32 R56, RZ, RZ, R48 ;  /* 0x000000ffff387224 */ /* 0x000fe200078e0030 */
[----:B------:R-:W-:Y:S01]  /*3eb10*/  MOV R57, R49 ;  /* 0x0000003100397202 */ /* 0x000fe20000000f00 */
[----:B------:R-:W-:Y:S01]  /*3eb20*/  IMAD.MOV.U32 R48, RZ, RZ, R40 ;  /* 0x000000ffff307224 */ /* 0x000fe200078e0028 */
[----:B------:R-:W-:Y:S01]  /*3eb30*/  MOV R49, R41 ;  /* 0x0000002900317202 */ /* 0x000fe20000000f00 */
[----:B------:R-:W3:Y:S01]  /*3eb40*/  LDL.LU.64 R42, [R1+0x50] ;  /* 0x00005000012a7983 */ /* 0x000ee20000300a00 */
[----:B--2---:R-:W-:Y:S01]  /*3eb50*/  IMAD.MOV.U32 R76, RZ, RZ, R62 ;  /* 0x000000ffff4c7224 */ /* 0x004fe200078e003e */
[----:B------:R-:W-:Y:S01]  /*3eb60*/  MOV R77, R63 ;  /* 0x0000003f004d7202 */ /* 0x000fe20000000f00 */
[----:B------:R-:W-:Y:S01]  /*3eb70*/  IMAD.MOV.U32 R62, RZ, RZ, R54 ;  /* 0x000000ffff3e7224 */ /* 0x000fe200078e0036 */
[----:B------:R-:W-:Y:S01]  /*3eb80*/  MOV R63, R55 ;  /* 0x00000037003f7202 */ /* 0x000fe20000000f00 */
[----:B------:R-:W-:Y:S01]  /*3eb90*/  IMAD.MOV.U32 R54, RZ, RZ, R46 ;  /* 0x000000ffff367224 */ /* 0x000fe200078e002e */
[----:B------:R-:W-:Y:S01]  /*3eba0*/  MOV R55, R47 ;  /* 0x0000002f00377202 */ /* 0x000fe20000000f00 */
[----:B----4-:R-:W-:Y:S01]  /*3ebb0*/  IMAD.MOV.U32 R46, RZ, RZ, R38 ;  /* 0x000000ffff2e7224 */ /* 0x010fe200078e0026 */
[----:B------:R-:W-:Y:S01]  /*3ebc0*/  MOV R47, R39 ;  /* 0x00000027002f7202 */ /* 0x000fe20000000f00 */
[----:B------:R-:W2:Y:S04]  /*3ebd0*/  LDL.LU.64 R40, [R1+0x20] ;  /* 0x0000200001287983 */ /* 0x000ea80000300a00 */
[----:B------:R-:W4:Y:S04]  /*3ebe0*/  LDL.LU.64 R38, [R1+0x148] ;  /* 0x0001480001267983 */ /* 0x000f280000300a00 */
[----:B------:R-:W4:Y:S01]  /*3ebf0*/  LDL.LU.64 R36, [R1+0x188] ;  /* 0x0001880001247983 */ /* 0x000f220000300a00 */
[----:B------:R-:W-:-:S02]  /*3ec00*/  IADD3 R100, P1, PT, R104, R80, RZ ;  /* 0x0000005068647210 */ /* 0x000fc40007f3e0ff */
[-C--:B------:R-:W-:Y:S02]  /*3ec10*/  IADD3 R96, P3, PT, R248, R80.reuse, RZ ;  /* 0x00000050f8607210 */ /* 0x080fe40007f7e0ff */
[-C--:B------:R-:W-:Y:S01]  /*3ec20*/  IADD3 R72, P4, PT, R234, R80.reuse, RZ ;  /* 0x00000050ea487210 */ /* 0x080fe20007f9e0ff */
[--C-:B------:R-:W-:Y:S01]  /*3ec30*/  IMAD.X R101, R105, 0x1, R3.reuse, P1 ;  /* 0x0000000169657824 */ /* 0x100fe200008e0603 */
[----:B------:R-:W-:Y:S01]  /*3ec40*/  MOV R105, R63 ;  /* 0x0000003f00697202 */ /* 0x000fe20000000f00 */
[----:B------:R-:W-:Y:S01]  /*3ec50*/  IMAD.MOV.U32 R104, RZ, RZ, R62 ;  /* 0x000000ffff687224 */ /* 0x000fe200078e003e */
[----:B------:R-:W-:Y:S01]  /*3ec60*/  MOV R63, R61 ;  /* 0x0000003d003f7202 */ /* 0x000fe20000000f00 */
[----:B------:R-:W-:Y:S01]  /*3ec70*/  IMAD.MOV.U32 R62, RZ, RZ, R60 ;  /* 0x000000ffff3e7224 */ /* 0x000fe200078e003c */
[----:B------:R-:W-:Y:S01]  /*3ec80*/  IADD3.X R97, PT, PT, R249, R3, RZ, P3, !PT ;  /* 0x00000003f9617210 */ /* 0x000fe20001ffe4ff */
[----:B------:R-:W-:Y:S01]  /*3ec90*/  IMAD.MOV.U32 R60, RZ, RZ, R58 ;  /* 0x000000ffff3c7224 */ /* 0x000fe200078e003a */
[----:B------:R-:W-:Y:S01]  /*3eca0*/  MOV R61, R59 ;  /* 0x0000003b003d7202 */ /* 0x000fe20000000f00 */
[----:B------:R-:W-:Y:S01]  /*3ecb0*/  IMAD.X R73, R235, 0x1, R3, P4 ;  /* 0x00000001eb497824 */ /* 0x000fe200020e0603 */
[----:B------:R-:W-:Y:S01]  /*3ecc0*/  MOV R59, R57 ;  /* 0x00000039003b7202 */ /* 0x000fe20000000f00 */
[----:B------:R-:W-:Y:S01]  /*3ecd0*/  IMAD.MOV.U32 R58, RZ, RZ, R56 ;  /* 0x000000ffff3a7224 */ /* 0x000fe200078e0038 */
[----:B------:R-:W-:Y:S01]  /*3ece0*/  MOV R57, R55 ;  /* 0x0000003700397202 */ /* 0x000fe20000000f00 */
[----:B------:R-:W-:Y:S01]  /*3ecf0*/  IMAD.MOV.U32 R56, RZ, RZ, R54 ;  /* 0x000000ffff387224 */ /* 0x000fe200078e0036 */
[-C--:B-1----:R-:W-:Y:S01]  /*3ed00*/  IADD3 R64, P5, PT, R220, R80.reuse, RZ ;  /* 0x00000050dc407210 */ /* 0x082fe20007fbe0ff */
[----:B------:R-:W-:Y:S01]  /*3ed10*/  IMAD.MOV.U32 R54, RZ, RZ, R52 ;  /* 0x000000ffff367224 */ /* 0x000fe200078e0034 */
[----:B------:R-:W-:Y:S01]  /*3ed20*/  MOV R55, R53 ;  /* 0x0000003500377202 */ /* 0x000fe20000000f00 */
[----:B------:R1:W-:Y:S01]  /*3ed30*/  STL.64 [R1+0x1150], R100 ;  /* 0x0011506401007387 */ /* 0x0003e20000100a00 */
[----:B------:R-:W-:Y:S01]  /*3ed40*/  IMAD.MOV.U32 R52, RZ, RZ, R50 ;  /* 0x000000ffff347224 */ /* 0x000fe200078e0032 */
[----:B------:R-:W-:Y:S01]  /*3ed50*/  MOV R53, R51 ;  /* 0x0000003300357202 */ /* 0x000fe20000000f00 */
[----:B------:R-:W-:Y:S01]  /*3ed60*/  IMAD.MOV.U32 R50, RZ, RZ, R48 ;  /* 0x000000ffff327224 */ /* 0x000fe200078e0030 */
[----:B------:R1:W-:Y:S01]  /*3ed70*/  STL.64 [R1+0x1188], R96 ;  /* 0x0011886001007387 */ /* 0x0003e20000100a00 */
[----:B------:R-:W-:Y:S01]  /*3ed80*/  MOV R51, R49 ;  /* 0x0000003100337202 */ /* 0x000fe20000000f00 */
[----:B------:R-:W-:Y:S01]  /*3ed90*/  IMAD.MOV.U32 R48, RZ, RZ, R46 ;  /* 0x000000ffff307224 */ /* 0x000fe200078e002e */
[----:B------:R-:W-:Y:S01]  /*3eda0*/  MOV R49, R47 ;  /* 0x0000002f00317202 */ /* 0x000fe20000000f00 */
[----:B------:R1:W-:Y:S01]  /*3edb0*/  STL.64 [R1+0x11b8], R72 ;  /* 0x0011b84801007387 */ /* 0x0003e20000100a00 */
[----:B------:R-:W-:Y:S01]  /*3edc0*/  IADD3.X R65, PT, PT, R221, R3, RZ, P5, !PT ;  /* 0x00000003dd417210 */ /* 0x000fe20002ffe4ff */
[----:B------:R-:W-:Y:S01]  /*3edd0*/  IMAD.MOV.U32 R46, RZ, RZ, R44 ;  /* 0x000000ffff2e7224 */ /* 0x000fe200078e002c */
[----:B-1----:R-:W-:-:S02]  /*3ede0*/  IADD3 R100, P1, PT, R104, R80, RZ ;  /* 0x0000005068647210 */ /* 0x002fc40007f3e0ff */
[----:B------:R-:W-:Y:S02]  /*3edf0*/  MOV R47, R45 ;  /* 0x0000002d002f7202 */ /* 0x000fe40000000f00 */
[-C--:B------:R-:W-:Y:S01]  /*3ee00*/  IADD3 R96, P3, PT, R98, R80.reuse, RZ ;  /* 0x0000005062607210 */ /* 0x080fe20007f7e0ff */
[----:B------:R-:W-:Y:S01]  /*3ee10*/  IMAD.X R101, R105, 0x1, R3, P1 ;  /* 0x0000000169657824 */ /* 0x000fe200008e0603 */
[----:B------:R-:W-:Y:S01]  /*3ee20*/  IADD3 R72, P4, PT, R74, R80, RZ ;  /* 0x000000504a487210 */ /* 0x000fe20007f9e0ff */
[----:B------:R1:W-:Y:S01]  /*3ee30*/  STL.64 [R1+0x11e0], R64 ;  /* 0x0011e04001007387 */ /* 0x0003e20000100a00 */
[----:B------:R-:W-:-:S03]  /*3ee40*/  IADD3.X R97, PT, PT, R99, R3, RZ, P3, !PT ;  /* 0x0000000363617210 */ /* 0x000fc60001ffe4ff */
[----:B------:R-:W-:Y:S01]  /*3ee50*/  IMAD.X R73, R75, 0x1, R3, P4 ;  /* 0x000000014b497824 */ /* 0x000fe200020e0603 */
[----:B-1----:R-:W-:-:S04]  /*3ee60*/  IADD3 R64, P5, PT, R68, R80, RZ ;  /* 0x0000005044407210 */ /* 0x002fc80007fbe0ff */
[----:B------:R-:W-:Y:S01]  /*3ee70*/  IADD3.X R65, PT, PT, R69, R3, RZ, P5, !PT ;  /* 0x0000000345417210 */ /* 0x000fe20002ffe4ff */
[----:B------:R-:W-:Y:S01]  /*3ee80*/  IMAD.MOV.U32 R104, RZ, RZ, R56 ;  /* 0x000000ffff687224 */ /* 0x000fe200078e0038 */
[----:B------:R-:W-:Y:S01]  /*3ee90*/  MOV R105, R57 ;  /* 0x0000003900697202 */ /* 0x000fe20000000f00 */
[----:B------:R-:W-:Y:S01]  /*3eea0*/  IMAD.MOV.U32 R56, RZ, RZ, R48 ;  /* 0x000000ffff387224 */ /* 0x000fe200078e0030 */
[----:B------:R-:W-:Y:S01]  /*3eeb0*/  MOV R57, R49 ;  /* 0x0000003100397202 */ /* 0x000fe20000000f00 */
[----:B---3--:R-:W-:Y:S01]  /*3eec0*/  IMAD.MOV.U32 R44, RZ, RZ, R42 ;  /* 0x000000ffff2c7224 */ /* 0x008fe200078e002a */
[----:B------:R-:W-:Y:S01]  /*3eed0*/  MOV R45, R43 ;  /* 0x0000002b002d7202 */ /* 0x000fe20000000f00 */
[----:B--2---:R-:W-:Y:S01]  /*3eee0*/  IMAD.MOV.U32 R42, RZ, RZ, R40 ;  /* 0x000000ffff2a7224 */ /* 0x004fe200078e0028 */
[----:B------:R-:W-:Y:S01]  /*3eef0*/  MOV R43, R41 ;  /* 0x00000029002b7202 */ /* 0x000fe20000000f00 */
[----:B----4-:R-:W-:Y:S01]  /*3ef00*/  IMAD.MOV.U32 R40, RZ, RZ, R36 ;  /* 0x000000ffff287224 */ /* 0x010fe200078e0024 */
[----:B------:R-:W-:Y:S01]  /*3ef10*/  MOV R41, R37 ;  /* 0x0000002500297202 */ /* 0x000fe20000000f00 */
[----:B------:R-:W-:Y:S01]  /*3ef20*/  IMAD.MOV.U32 R36, RZ, RZ, R32 ;  /* 0x000000ffff247224 */ /* 0x000fe200078e0020 */
[----:B------:R-:W-:Y:S01]  /*3ef30*/  MOV R37, R33 ;  /* 0x0000002100257202 */ /* 0x000fe20000000f00 */
[----:B------:R-:W-:Y:S01]  /*3ef40*/  IMAD.MOV.U32 R32, RZ, RZ, R30 ;  /* 0x000000ffff207224 */ /* 0x000fe200078e001e */
[----:B------:R-:W-:Y:S01]  /*3ef50*/  MOV R33, R31 ;  /* 0x0000001f00217202 */ /* 0x000fe20000000f00 */
[----:B------:R-:W-:Y:S01]  /*3ef60*/  IMAD.MOV.U32 R30, RZ, RZ, R16 ;  /* 0x000000ffff1e7224 */ /* 0x000fe200078e0010 */
[----:B------:R-:W-:-:S02]  /*3ef70*/  MOV R31, R17 ;  /* 0x00000011001f7202 */ /* 0x000fc40000000f00 */
[----:B------:R-:W2:Y:S04]  /*3ef80*/  LDL.LU.64 R16, [R1+0x2b8] ;  /* 0x0002b80001107983 */ /* 0x000ea80000300a00 */
[----:B------:R1:W-:Y:S04]  /*3ef90*/  STL.64 [R1+0x888], R100 ;  /* 0x0008886401007387 */ /* 0x0003e80000100a00 */
[----:B------:R3:W-:Y:S04]  /*3efa0*/  STL.64 [R1+0x920], R96 ;  /* 0x0009206001007387 */ /* 0x0007e80000100a00 */
[----:B------:R4:W-:Y:S01]  /*3efb0*/  STL.64 [R1+0xb78], R72 ;  /* 0x000b784801007387 */ /* 0x0009e20000100a00 */
[----:B------:R-:W-:Y:S01]  /*3efc0*/  IMAD.MOV.U32 R48, RZ, RZ, R30 ;  /* 0x000000ffff307224 */ /* 0x000fe200078e001e */
[----:B------:R-:W-:Y:S01]  /*3efd0*/  MOV R49, R31 ;  /* 0x0000001f00317202 */ /* 0x000fe20000000f00 */
[----:B-1----:R-:W-:Y:S01]  /*3efe0*/  IMAD.MOV.U32 R100, RZ, RZ, R58 ;  /* 0x000000ffff647224 */ /* 0x002fe200078e003a */
[----:B------:R-:W-:Y:S01]  /*3eff0*/  MOV R101, R59 ;  /* 0x0000003b00657202 */ /* 0x000fe20000000f00 */
[----:B------:R-:W-:Y:S01]  /*3f000*/  STL.64 [R1+0xbb8], R64 ;  /* 0x000bb84001007387 */ /* 0x000fe20000100a00 */
[----:B---3--:R-:W-:Y:S01]  /*3f010*/  IMAD.MOV.U32 R96, RZ, RZ, R60 ;  /* 0x000000ffff607224 */ /* 0x008fe200078e003c */
        /* <DEDUP_REMOVED lines=21> */
[----:B------:R-:W-:Y:S01]  /*3f170*/  MOV R51, R43 ;  /* 0x0000002b00337202 */ /* 0x000fe20000000f00 */
[----:B------:R-:W-:Y:S01]  /*3f180*/  IMAD.MOV.U32 R26, RZ, RZ, R12 ;  /* 0x000000ffff1a7224 */ /* 0x000fe200078e000c */
[----:B------:R-:W-:Y:S01]  /*3f190*/  MOV R27, R13 ;  /* 0x0000000d001b7202 */ /* 0x000fe20000000f00 */
[----:B------:R-:W4:Y:S01]  /*3f1a0*/  LDL.LU.64 R30, [R1+0x318] ;  /* 0x00031800011e7983 */ /* 0x000f220000300a00 */
[----:B------:R-:W-:Y:S01]  /*3f1b0*/  IMAD.MOV.U32 R42, RZ, RZ, R36 ;  /* 0x000000ffff2a7224 */ /* 0x000fe200078e0024 */
[----:B------:R-:W-:-:S02]  /*3f1c0*/  MOV R43, R37 ;  /* 0x00000025002b7202 */ /* 0x000fc40000000f00 */
[----:B------:R-:W2:Y:S04]  /*3f1d0*/  LDL.LU.64 R12, [R1+0xc0] ;  /* 0x0000c000010c7983 */ /* 0x000ea80000300a00 */
[----:B------:R-:W2:Y:S01]  /*3f1e0*/  LDL.LU.64 R36, [R1+0x110] ;  /* 0x0001100001247983 */ /* 0x000ea20000300a00 */
[-C--:B------:R-:W-:Y:S02]  /*3f1f0*/  IADD3 R98, P1, PT, R104, R80.reuse, RZ ;  /* 0x0000005068627210 */ /* 0x080fe40007f3e0ff */
[-C--:B------:R-:W-:Y:S02]  /*3f200*/  IADD3 R74, P3, PT, R78, R80.reuse, RZ ;  /* 0x000000504e4a7210 */ /* 0x080fe40007f7e0ff */
[----:B------:R-:W-:Y:S01]  /*3f210*/  IADD3 R68, P4, PT, R70, R80, RZ ;  /* 0x0000005046447210 */ /* 0x000fe20007f9e0ff */
[----:B------:R-:W-:Y:S01]  /*3f220*/  IMAD.X R99, R105, 0x1, R3, P1 ;  /* 0x0000000169637824 */ /* 0x000fe200008e0603 */
[----:B------:R-:W-:-:S02]  /*3f230*/  IADD3.X R75, PT, PT, R79, R3, RZ, P3, !PT ;  /* 0x000000034f4b7210 */ /* 0x000fc40001ffe4ff */
[----:B------:R-:W-:Y:S01]  /*3f240*/  MOV R70, R58 ;  /* 0x0000003a00467202 */ /* 0x000fe20000000f00 */
[----:B------:R-:W-:Y:S01]  /*3f250*/  IMAD.X R69, R71, 0x1, R3, P4 ;  /* 0x0000000147457824 */ /* 0x000fe200020e0603 */
[----:B------:R-:W-:Y:S01]  /*3f260*/  STL.64 [R1+0xbf8], R98 ;  /* 0x000bf86201007387 */ /* 0x000fe20000100a00 */
[----:B------:R-:W-:Y:S01]  /*3f270*/  IMAD.MOV.U32 R71, RZ, RZ, R59 ;  /* 0x000000ffff477224 */ /* 0x000fe200078e003b */
[----:B------:R-:W-:Y:S01]  /*3f280*/  MOV R58, R52 ;  /* 0x00000034003a7202 */ /* 0x000fe20000000f00 */
[----:B------:R-:W-:Y:S01]  /*3f290*/  IMAD.MOV.U32 R59, RZ, RZ, R53 ;  /* 0x000000ffff3b7224 */ /* 0x000fe200078e0035 */
[----:B------:R1:W-:Y:S01]  /*3f2a0*/  STL.64 [R1+0xde8], R74 ;  /* 0x000de84a01007387 */ /* 0x0003e20000100a00 */
        /* <DEDUP_REMOVED lines=8> */
[----:B------:R-:W-:Y:S01]  /*3f330*/  STL.64 [R1+0xe70], R68 ;  /* 0x000e704401007387 */ /* 0x000fe20000100a00 */
        /* <DEDUP_REMOVED lines=10> */
[----:B------:R-:W3:Y:S01]  /*3f3e0*/  LDL.LU.64 R18, [R1+0x1c0] ;  /* 0x0001c00001127983 */ /* 0x000ee20000300a00 */
[----:B------:R-:W-:Y:S01]  /*3f3f0*/  MOV R48, R34 ;  /* 0x0000002200307202 */ /* 0x000fe20000000f00 */
[----:B------:R-:W-:Y:S01]  /*3f400*/  IMAD.MOV.U32 R49, RZ, RZ, R35 ;  /* 0x000000ffff317224 */ /* 0x000fe200078e0023 */
[----:B--2---:R-:W-:Y:S01]  /*3f410*/  MOV R50, R36 ;  /* 0x0000002400327202 */ /* 0x004fe20000000f00 */
[----:B------:R-:W-:-:S02]  /*3f420*/  IMAD.MOV.U32 R51, RZ, RZ, R37 ;  /* 0x000000ffff337224 */ /* 0x000fc400078e0025 */
[----:B------:R-:W2:Y:S04]  /*3f430*/  LDL.LU.64 R36, [R1+0x248] ;  /* 0x0002480001247983 */ /* 0x000ea80000300a00 */
[----:B------:R-:W3:Y:S01]  /*3f440*/  LDL.LU.64 R34, [R1+0x288] ;  /* 0x0002880001227983 */ /* 0x000ee20000300a00 */
[----:B------:R-:W-:Y:S01]  /*3f450*/  IADD3 R64, P5, PT, R66, R80, RZ ;  /* 0x0000005042407210 */ /* 0x000fe20007fbe0ff */
[----:B------:R-:W-:-:S03]  /*3f460*/  IMAD.MOV.U32 R66, RZ, RZ, R62 ;  /* 0x000000ffff427224 */ /* 0x000fc600078e003e */
        /* <DEDUP_REMOVED lines=17> */
[----:B------:R-:W-:Y:S01]  /*3f580*/  MOV R49, R45 ;  /* 0x0000002d00317202 */ /* 0x000fe20000000f00 */
[----:B------:R1:W-:Y:S01]  /*3f590*/  STL.64 [R1+0xef0], R64 ;  /* 0x000ef04001007387 */ /* 0x0003e20000100a00 */
[----:B--2---:R-:W-:Y:S01]  /*3f5a0*/  IMAD.MOV.U32 R44, RZ, RZ, R36 ;  /* 0x000000ffff2c7224 */ /* 0x004fe200078e0024 */
[----:B------:R-:W-:Y:S01]  /*3f5b0*/  MOV R45, R37 ;  /* 0x00000025002d7202 */ /* 0x000fe20000000f00 */
[----:B---3--:R-:W-:Y:S01]  /*3f5c0*/  IMAD.MOV.U32 R36, RZ, RZ, R34 ;  /* 0x000000ffff247224 */ /* 0x008fe200078e0022 */
[----:B------:R-:W-:Y:S02]  /*3f5d0*/  MOV R37, R35 ;  /* 0x0000002300257202 */ /* 0x000fe40000000f00 */
[----:B------:R-:W2:Y:S01]  /*3f5e0*/  LDL.LU.64 R34, [R1+0x2e0] ;  /* 0x0002e00001227983 */ /* 0x000ea20000300a00 */
[----:B-1----:R-:W-:-:S05]  /*3f5f0*/  IADD3 R64, P1, PT, R66, R80, RZ ;  /* 0x0000005042407210 */ /* 0x002fca0007f3e0ff */
[----:B------:R-:W-:Y:S01]  /*3f600*/  IMAD.X R65, R67, 0x1, R3, P1 ;  /* 0x0000000143417824 */ /* 0x000fe200008e0603 */
[----:B------:R-:W-:Y:S01]  /*3f610*/  MOV R66, R62 ;  /* 0x0000003e00427202 */ /* 0x000fe20000000f00 */
        /* <DEDUP_REMOVED lines=20> */
[----:B--2---:R-:W-:Y:S01]  /*3f760*/  MOV R48, R34 ;  /* 0x0000002200307202 */ /* 0x004fe20000000f00 */
[----:B------:R-:W-:-:S02]  /*3f770*/  IMAD.MOV.U32 R49, RZ, RZ, R35 ;  /* 0x000000ffff317224 */ /* 0x000fc400078e0023 */
[----:B------:R-:W2:Y:S04]  /*3f780*/  LDL.LU.64 R34, [R1+0x48] ;  /* 0x0000480001227983 */ /* 0x000ea80000300a00 */
[----:B------:R-:W3:Y:S01]  /*3f790*/  LDL.LU.64 R20, [R1+0x10] ;  /* 0x0000100001147983 */ /* 0x000ee20000300a00 */
[----:B------:R-:W-:-:S04]  /*3f7a0*/  IADD3 R104, P3, PT, R106, R80, RZ ;  /* 0x000000506a687210 */ /* 0x000fc80007f7e0ff */
[----:B------:R-:W-:Y:S02]  /*3f7b0*/  IADD3.X R105, PT, PT, R107, R3, RZ, P3, !PT ;  /* 0x000000036b697210 */ /* 0x000fe40001ffe4ff */
[----:B------:R-:W-:-:S03]  /*3f7c0*/  IADD3 R98, P4, PT, R102, R80, RZ ;  /* 0x0000005066627210 */ /* 0x000fc60007f9e0ff */
[----:B------:R1:W-:Y:S02]  /*3f7d0*/  STL.64 [R1+0xff8], R104 ;  /* 0x000ff86801007387 */ /* 0x0003e40000100a00 */
[--C-:B------:R-:W-:Y:S01]  /*3f7e0*/  IMAD.X R99, R103, 0x1, R3.reuse, P4 ;  /* 0x0000000167637824 */ /* 0x100fe200020e0603 */
[-C--:B------:R-:W-:Y:S01]  /*3f7f0*/  IADD3 R68, P5, PT, R76, R80.reuse, RZ ;  /* 0x000000504c447210 */ /* 0x080fe20007fbe0ff */
[----:B-1----:R-:W-:Y:S01]  /*3f800*/  IMAD.MOV.U32 R104, RZ, RZ, R64 ;  /* 0x000000ffff687224 */ /* 0x002fe200078e0040 */
[----:B------:R-:W-:Y:S01]  /*3f810*/  MOV R105, R65 ;  /* 0x0000004100697202 */ /* 0x000fe20000000f00 */
[----:B------:R-:W-:Y:S01]  /*3f820*/  IMAD.MOV.U32 R64, RZ, RZ, R60 ;  /* 0x000000ffff407224 */ /* 0x000fe200078e003c */
[----:B------:R-:W-:Y:S01]  /*3f830*/  MOV R65, R61 ;  /* 0x0000003d00417202 */ /* 0x000fe20000000f00 */
[----:B------:R-:W-:Y:S01]  /*3f840*/  IMAD.MOV.U32 R60, RZ, RZ, R58 ;  /* 0x000000ffff3c7224 */ /* 0x000fe200078e003a */
[----:B------:R-:W-:Y:S01]  /*3f850*/  MOV R61, R59 ;  /* 0x0000003b003d7202 */ /* 0x000fe20000000f00 */
[----:B------:R-:W-:Y:S01]  /*3f860*/  IMAD.MOV.U32 R58, RZ, RZ, R56 ;  /* 0x000000ffff3a7224 */ /* 0x000fe200078e0038 */
[-C--:B------:R-:W-:Y:S01]  /*3f870*/  IADD3 R102, P1, PT, R104, R80.reuse, RZ ;  /* 0x0000005068667210 */ /* 0x080fe20007f3e0ff */
[----:B------:R1:W-:Y:S01]  /*3f880*/  STL.64 [R1+0x1080], R98 ;  /* 0x0010806201007387 */ /* 0x0003e20000100a00 */
[----:B------:R-:W-:Y:S01]  /*3f890*/  MOV R59, R57 ;  /* 0x00000039003b7202 */ /* 0x000fe20000000f00 */
[----:B------:R-:W-:Y:S01]  /*3f8a0*/  IMAD.MOV.U32 R56, RZ, RZ, R54 ;  /* 0x000000ffff387224 */ /* 0x000fe200078e0036 */
[----:B------:R-:W-:Y:S01]  /*3f8b0*/  MOV R57, R55 ;  /* 0x0000003700397202 */ /* 0x000fe20000000f00 */
[----:B------:R-:W-:Y:S01]  /*3f8c0*/  IMAD.MOV.U32 R54, RZ, RZ, R52 ;  /* 0x000000ffff367224 */ /* 0x000fe200078e0034 */
[----:B------:R-:W-:Y:S01]  /*3f8d0*/  IADD3.X R69, PT, PT, R77, R3, RZ, P5, !PT ;  /* 0x000000034d457210 */ /* 0x000fe20002ffe4ff */
[----:B------:R-:W-:Y:S01]  /*3f8e0*/  IMAD.MOV.U32 R52, RZ, RZ, R50 ;  /* 0x000000ffff347224 */ /* 0x000fe200078e0032 */
[----:B------:R-:W-:Y:S01]  /*3f8f0*/  MOV R55, R53 ;  /* 0x0000003500377202 */ /* 0x000fe20000000f00 */
[----:B------:R-:W-:Y:S01]  /*3f900*/  IMAD.MOV.U32 R50, RZ, RZ, R48 ;  /* 0x000000ffff327224 */ /* 0x000fe200078e0030 */
[----:B------:R-:W-:Y:S01]  /*3f910*/  MOV R53, R51 ;  /* 0x0000003300357202 */ /* 0x000fe20000000f00 */
[----:B------:R-:W-:Y:S01]  /*3f920*/  IMAD.X R103, R105, 0x1, R3, P1 ;  /* 0x0000000169677824 */ /* 0x000fe200008e0603 */
[----:B-1----:R-:W-:Y:S01]  /*3f930*/  IADD3 R98, P3, PT, R246, R80, RZ ;  /* 0x00000050f6627210 */ /* 0x002fe20007f7e0ff */
[----:B------:R-:W-:Y:S01]  /*3f940*/  IMAD.MOV.U32 R48, RZ, RZ, R36 ;  /* 0x000000ffff307224 */ /* 0x000fe200078e0024 */
[----:B------:R-:W-:Y:S01]  /*3f950*/  MOV R51, R49 ;  /* 0x0000003100337202 */ /* 0x000fe20000000f00 */
[----:B------:R-:W-:Y:S01]  /*3f960*/  IMAD.MOV.U32 R104, RZ, RZ, R64 ;  /* 0x000000ffff687224 */ /* 0x000fe200078e0040 */
[----:B------:R-:W-:Y:S01]  /*3f970*/  MOV R49, R37 ;  /* 0x0000002500317202 */ /* 0x000fe20000000f00 */
[----:B------:R1:W-:Y:S01]  /*3f980*/  STL.64 [R1+0x10e8], R68 ;  /* 0x0010e84401007387 */ /* 0x0003e20000100a00 */
[----:B------:R-:W-:-:S02]  /*3f990*/  IADD3.X R99, PT, PT, R247, R3, RZ, P3, !PT ;  /* 0x00000003f7637210 */ /* 0x000fc40001ffe4ff */
[-C--:B------:R-:W-:Y:S01]  /*3f9a0*/  IADD3 R76, P4, PT, R232, R80.reuse, RZ ;  /* 0x00000050e84c7210 */ /* 0x080fe20007f9e0ff */
[----:B------:R-:W-:Y:S01]  /*3f9b0*/  IMAD.MOV.U32 R64, RZ, RZ, R60 ;  /* 0x000000ffff407224 */ /* 0x000fe200078e003c */
[----:B------:R-:W-:Y:S01]  /*3f9c0*/  MOV R105, R65 ;  /* 0x0000004100697202 */ /* 0x000fe20000000f00 */
[----:B------:R-:W-:Y:S01]  /*3f9d0*/  IMAD.MOV.U32 R60, RZ, RZ, R58 ;  /* 0x000000ffff3c7224 */ /* 0x000fe200078e003a */
[----:B------:R-:W-:Y:S01]  /*3f9e0*/  MOV R65, R61 ;  /* 0x0000003d00417202 */ /* 0x000fe20000000f00 */
[----:B------:R-:W-:Y:S01]  /*3f9f0*/  IMAD.MOV.U32 R58, RZ, RZ, R56 ;  /* 0x000000ffff3a7224 */ /* 0x000fe200078e0038 */
[----:B------:R-:W-:Y:S02]  /*3fa00*/  MOV R61, R59 ;  /* 0x0000003b003d7202 */ /* 0x000fe40000000f00 */
[----:B-1----:R-:W-:Y:S01]  /*3fa10*/  IADD3 R68, P5, PT, R202, R80, RZ ;  /* 0x00000050ca447210 */ /* 0x002fe20007fbe0ff */
[----:B------:R-:W-:Y:S01]  /*3fa20*/  IMAD.X R77, R233, 0x1, R3, P4 ;  /* 0x00000001e94d7824 */ /* 0x000fe200020e0603 */
        /* <DEDUP_REMOVED lines=16> */
[----:B--2---:R-:W-:Y:S01]  /*3fb30*/  IMAD.MOV.U32 R36, RZ, RZ, R34 ;  /* 0x000000ffff247224 */ /* 0x004fe200078e0022 */
[----:B------:R-:W-:Y:S01]  /*3fb40*/  MOV R37, R35 ;  /* 0x0000002300257202 */ /* 0x000fe20000000f00 */
[----:B---3--:R-:W-:Y:S01]  /*3fb50*/  IMAD.MOV.U32 R34, RZ, RZ, R20 ;  /* 0x000000ffff227224 */ /* 0x008fe200078e0014 */
[----:B------:R-:W-:Y:S02]  /*3fb60*/  MOV R35, R21 ;  /* 0x0000001500237202 */ /* 0x000fe40000000f00 */
[----:B------:R-:W2:Y:S04]  /*3fb70*/  LDL.LU.64 R20, [R1+0x2b0] ;  /* 0x0002b00001147983 */ /* 0x000ea80000300a00 */
[----:B------:R1:W-:Y:S04]  /*3fb80*/  STL.64 [R1+0x1120], R102 ;  /* 0x0011206601007387 */ /* 0x0003e80000100a00 */
[----:B------:R3:W-:Y:S01]  /*3fb90*/  STL.64 [R1+0x1158], R98 ;  /* 0x0011586201007387 */ /* 0x0007e20000100a00 */
[----:B-1----:R-:W-:-:S02]  /*3fba0*/  IADD3 R102, P1, PT, R104, R80, RZ ;  /* 0x0000005068667210 */ /* 0x002fc40007f3e0ff */
[----:B---3--:R-:W-:-:S03]  /*3fbb0*/  IADD3 R98, P3, PT, R100, R80, RZ ;  /* 0x0000005064627210 */ /* 0x008fc60007f7e0ff */
[----:B------:R-:W-:Y:S01]  /*3fbc0*/  IMAD.X R103, R105, 0x1, R3, P1 ;  /* 0x0000000169677824 */ /* 0x000fe200008e0603 */
[----:B------:R1:W-:Y:S01]  /*3fbd0*/  STL.64 [R1+0x1190], R76 ;  /* 0x0011904c01007387 */ /* 0x0003e20000100a00 */
[----:B------:R-:W-:-:S03]  /*3fbe0*/  IADD3.X R99, PT, PT, R101, R3, RZ, P3, !PT ;  /* 0x0000000365637210 */ /* 0x000fc60001ffe4ff */
[----:B------:R3:W-:Y:S04]  /*3fbf0*/  STL.64 [R1+0x11c0], R68 ;  /* 0x0011c04401007387 */ /* 0x0007e80000100a00 */
[----:B------:R-:W2:Y:S01]  /*3fc00*/  LDL.LU.64 R40, [R1+0x88] ;  /* 0x0000880001287983 */ /* 0x000ea20000300a00 */
[----:B-1----:R-:W-:-:S03]  /*3fc10*/  IADD3 R76, P4, PT, R96, R80, RZ ;  /* 0x00000050604c7210 */ /* 0x002fc60007f9e0ff */
[----:B------:R-:W-:Y:S01]  /*3fc20*/  STL.64 [R1+0x840], R102 ;  /* 0x0008406601007387 */ /* 0x000fe20000100a00 */
[----:B---3--:R-:W-:-:S03]  /*3fc30*/  IADD3 R68, P5, PT, R72, R80, RZ ;  /* 0x0000005048447210 */ /* 0x008fc60007fbe0ff */
[----:B------:R1:W-:Y:S01]  /*3fc40*/  STL.64 [R1+0x8b0], R98 ;  /* 0x0008b06201007387 */ /* 0x0003e20000100a00 */
[--C-:B------:R-:W-:Y:S01]  /*3fc50*/  IMAD.X R77, R97, 0x1, R3.reuse, P4 ;  /* 0x00000001614d7824 */ /* 0x100fe200020e0603 */
[----:B------:R-:W-:Y:S02]  /*3fc60*/  IADD3.X R69, PT, PT, R73, R3, RZ, P5, !PT ;  /* 0x0000000349457210 */ /* 0x000fe40002ffe4ff */
[-C--:B------:R-:W-:Y:S02]  /*3fc70*/  IADD3 R72, P4, PT, R74, R80.reuse, RZ ;  /* 0x000000504a487210 */ /* 0x080fe40007f9e0ff */
[----:B------:R3:W-:Y:S01]  /*3fc80*/  STL.64 [R1+0x938], R76 ;  /* 0x0009384c01007387 */ /* 0x0007e20000100a00 */
[----:B-1----:R-:W-:Y:S01]  /*3fc90*/  IMAD.MOV.U32 R98, RZ, RZ, R64 ;  /* 0x000000ffff627224 */ /* 0x002fe200078e0040 */
        /* <DEDUP_REMOVED lines=12> */
[-C--:B------:R-:W-:Y:S01]  /*3fd60*/  IADD3 R96, P1, PT, R98, R80.reuse, RZ ;  /* 0x0000005062607210 */ /* 0x080fe20007f3e0ff */
[----:B------:R-:W-:Y:S01]  /*3fd70*/  IMAD.MOV.U32 R50, RZ, RZ, R48 ;  /* 0x000000ffff327224 */ /* 0x000fe200078e0030 */
[----:B------:R-:W-:Y:S01]  /*3fd80*/  MOV R53, R51 ;  /* 0x0000003300357202 */ /* 0x000fe20000000f00 */
[----:B------:R1:W-:Y:S01]  /*3fd90*/  STL.64 [R1+0xb80], R68 ;  /* 0x000b804401007387 */ /* 0x0003e20000100a00 */
[----:B------:R-:W-:Y:S01]  /*3fda0*/  MOV R51, R49 ;  /* 0x0000003100337202 */ /* 0x000fe20000000f00 */
[----:B------:R-:W-:Y:S01]  /*3fdb0*/  IMAD.MOV.U32 R48, RZ, RZ, R46 ;  /* 0x000000ffff307224 */ /* 0x000fe200078e002e */
[-C--:B---3--:R-:W-:Y:S01]  /*3fdc0*/  IADD3 R76, P3, PT, R78, R80.reuse, RZ ;  /* 0x000000504e4c7210 */ /* 0x088fe20007f7e0ff */
[----:B------:R-:W-:Y:S01]  /*3fdd0*/  IMAD.MOV.U32 R46, RZ, RZ, R42 ;  /* 0x000000ffff2e7224 */ /* 0x000fe200078e002a */
[----:B------:R-:W-:Y:S01]  /*3fde0*/  MOV R49, R47 ;  /* 0x0000002f00317202 */ /* 0x000fe20000000f00 */
[----:B------:R-:W-:Y:S01]  /*3fdf0*/  IMAD.MOV.U32 R42, RZ, RZ, R32 ;  /* 0x000000ffff2a7224 */ /* 0x000fe200078e0020 */
[----:B------:R-:W-:Y:S01]  /*3fe00*/  MOV R47, R43 ;  /* 0x0000002b002f7202 */ /* 0x000fe20000000f00 */
[--C-:B------:R-:W-:Y:S01]  /*3fe10*/  IMAD.X R97, R99, 0x1, R3.reuse, P1 ;  /* 0x0000000163617824 */ /* 0x100fe200008e0603 */
[----:B------:R-:W-:Y:S01]  /*3fe20*/  MOV R43, R33 ;  /* 0x00000021002b7202 */ /* 0x000fe20000000f00 */
[----:B------:R-:W-:Y:S01]  /*3fe30*/  IMAD.MOV.U32 R32, RZ, RZ, R24 ;  /* 0x000000ffff207224 */ /* 0x000fe200078e0018 */
[----:B-1----:R-:W-:Y:S01]  /*3fe40*/  IADD3 R68, P5, PT, R70, R80, RZ ;  /* 0x0000005046447210 */ /* 0x002fe20007fbe0ff */
[----:B------:R-:W-:Y:S01]  /*3fe50*/  IMAD.MOV.U32 R24, RZ, RZ, R16 ;  /* 0x000000ffff187224 */ /* 0x000fe200078e0010 */
[----:B------:R-:W-:Y:S01]  /*3fe60*/  MOV R33, R25 ;  /* 0x0000001900217202 */ /* 0x000fe20000000f00 */
[----:B------:R-:W-:Y:S01]  /*3fe70*/  IMAD.X R73, R75, 0x1, R3, P4 ;  /* 0x000000014b497824 */ /* 0x000fe200020e0603 */
[----:B------:R-:W-:Y:S01]  /*3fe80*/  IADD3.X R77, PT, PT, R79, R3, RZ, P3, !PT ;  /* 0x000000034f4d7210 */ /* 0x000fe20001ffe4ff */
[----:B------:R-:W-:Y:S01]  /*3fe90*/  IMAD.MOV.U32 R16, RZ, RZ, R8 ;  /* 0x000000ffff107224 */ /* 0x000fe200078e0008 */
[----:B------:R-:W-:-:S02]  /*3fea0*/  MOV R25, R17 ;  /* 0x0000001100197202 */ /* 0x000fc40000000f00 */
[----:B------:R-:W-:Y:S02]  /*3feb0*/  MOV R17, R9 ;  /* 0x0000000900117202 */ /* 0x000fe40000000f00 */
[----:B------:R-:W-:Y:S01]  /*3fec0*/  IADD3.X R69, PT, PT, R71, R3, RZ, P5, !PT ;  /* 0x0000000347457210 */ /* 0x000fe20002ffe4ff */
[----:B------:R-:W3:Y:S04]  /*3fed0*/  LDL.LU.64 R8, [R1+0x80] ;  /* 0x0000800001087983 */ /* 0x000ee80000300a00 */
[----:B------:R-:W-:Y:S04]  /*3fee0*/  STL.64 [R1+0xbc0], R96 ;  /* 0x000bc06001007387 */ /* 0x000fe80000100a00 */
[----:B------:R-:W-:Y:S04]  /*3fef0*/  STL.64 [R1+0xd68], R76 ;  /* 0x000d684c01007387 */ /* 0x000fe80000100a00 */
[----:B------:R-:W-:Y:S04]  /*3ff00*/  STL.64 [R1+0xdf0], R72 ;  /* 0x000df04801007387 */ /* 0x000fe80000100a00 */
[----:B------:R1:W-:Y:S02]  /*3ff10*/  STL.64 [R1+0xe78], R68 ;  /* 0x000e784401007387 */ /* 0x0003e40000100a00 */
        /* <DEDUP_REMOVED lines=16> */
[----:B----4-:R-:W-:Y:S01]  /*40020*/  IMAD.MOV.U32 R32, RZ, RZ, R30 ;  /* 0x000000ffff207224 */ /* 0x010fe200078e001e */
[----:B------:R-:W-:Y:S01]  /*40030*/  MOV R33, R31 ;  /* 0x0000001f00217202 */ /* 0x000fe20000000f00 */
[----:B------:R-:W-:Y:S01]  /*40040*/  IMAD.MOV.U32 R30, RZ, RZ, R28 ;  /* 0x000000ffff1e7224 */ /* 0x000fe200078e001c */
[----:B------:R-:W-:Y:S01]  /*40050*/  MOV R31, R29 ;  /* 0x0000001d001f7202 */ /* 0x000fe20000000f00 */
[----:B------:R-:W-:Y:S01]  /*40060*/  IMAD.MOV.U32 R28, RZ, RZ, R26 ;  /* 0x000000ffff1c7224 */ /* 0x000fe200078e001a */
[----:B------:R-:W-:-:S02]  /*40070*/  MOV R29, R27 ;  /* 0x0000001b001d7202 */ /* 0x000fc40000000f00 */
[----:B------:R-:W4:Y:S01]  /*40080*/  LDL.LU.64 R26, [R1+0x240] ;  /* 0x00024000011a7983 */ /* 0x000f220000300a00 */
[----:B------:R-:W-:Y:S02]  /*40090*/  IMAD.MOV.U32 R76, RZ, RZ, R64 ;  /* 0x000000ffff4c7224 */ /* 0x000fe400078e0040 */
[----:B------:R-:W-:Y:S01]  /*400a0*/  IMAD.MOV.U32 R72, RZ, RZ, R60 ;  /* 0x000000ffff487224 */ /* 0x000fe200078e003c */
[----:B------:R-:W-:Y:S02]  /*400b0*/  MOV R77, R65 ;  /* 0x00000041004d7202 */ /* 0x000fe40000000f00 */
[-C--:B------:R-:W-:Y:S02]  /*400c0*/  IADD3 R74, P1, PT, R76, R80.reuse, RZ ;  /* 0x000000504c4a7210 */ /* 0x080fe40007f3e0ff */
[----:B------:R-:W-:Y:S02]  /*400d0*/  MOV R73, R61 ;  /* 0x0000003d00497202 */ /* 0x000fe40000000f00 */
[----:B------:R-:W-:-:S02]  /*400e0*/  IADD3 R70, P3, PT, R72, R80, RZ ;  /* 0x0000005048467210 */ /* 0x000fc40007f7e0ff */
[-C--:B------:R-:W-:Y:S01]  /*400f0*/  IADD3 R64, P4, PT, R66, R80.reuse, RZ ;  /* 0x0000005042407210 */ /* 0x080fe20007f9e0ff */
[--C-:B------:R-:W-:Y:S01]  /*40100*/  IMAD.X R75, R77, 0x1, R3.reuse, P1 ;  /* 0x000000014d4b7824 */ /* 0x100fe200008e0603 */
[----:B------:R-:W-:Y:S02]  /*40110*/  IADD3 R60, P5, PT, R62, R80, RZ ;  /* 0x000000503e3c7210 */ /* 0x000fe40007fbe0ff */
[-C--:B------:R-:W-:Y:S01]  /*40120*/  IADD3.X R71, PT, PT, R73, R3.reuse, RZ, P3, !PT ;  /* 0x0000000349477210 */ /* 0x080fe20001ffe4ff */
[----:B------:R-:W-:Y:S01]  /*40130*/  IMAD.X R65, R67, 0x1, R3, P4 ;  /* 0x0000000143417824 */ /* 0x000fe200020e0603 */
[----:B------:R-:W-:Y:S01]  /*40140*/  IADD3.X R61, PT, PT, R63, R3, RZ, P5, !PT ;  /* 0x000000033f3d7210 */ /* 0x000fe20002ffe4ff */
[----:B------:R-:W-:Y:S01]  /*40150*/  STL.64 [R1+0xf00], R74 ;  /* 0x000f004a01007387 */ /* 0x000fe20000100a00 */
[----:B------:R-:W-:-:S03]  /*40160*/  IMAD.MOV.U32 R62, RZ, RZ, R58 ;  /* 0x000000ffff3e7224 */ /* 0x000fc600078e003a */
[----:B------:R-:W-:Y:S01]  /*40170*/  STL.64 [R1+0xf80], R70 ;  /* 0x000f804601007387 */ /* 0x000fe20000100a00 */
[----:B------:R-:W-:-:S03]  /*40180*/  IADD3 R58, P4, PT, R230, R80, RZ ;  /* 0x00000050e63a7210 */ /* 0x000fc60007f9e0ff */
[----:B------:R1:W-:Y:S01]  /*40190*/  STL.64 [R1+0x1008], R64 ;  /* 0x0010084001007387 */ /* 0x0003e20000100a00 */
[----:B------:R-:W-:-:S03]  /*401a0*/  IMAD.MOV.U32 R66, RZ, RZ, R54 ;  /* 0x000000ffff427224 */ /* 0x000fc600078e0036 */
[----:B------:R1:W-:Y:S01]  /*401b0*/  STL.64 [R1+0x1088], R60 ;  /* 0x0010883c01007387 */ /* 0x0003e20000100a00 */
[-C--:B------:R-:W-:Y:S02]  /*401c0*/  IADD3 R54, P5, PT, R196, R80.reuse, RZ ;  /* 0x00000050c4367210 */ /* 0x080fe40007fbe0ff */
[----:B------:R-:W-:Y:S02]  /*401d0*/  MOV R63, R59 ;  /* 0x0000003b003f7202 */ /* 0x000fe40000000f00 */
[-C--:B-1----:R-:W-:Y:S02]  /*401e0*/  IADD3 R64, P1, PT, R68, R80.reuse, RZ ;  /* 0x0000005044407210 */ /* 0x082fe40007f3e0ff */
[----:B------:R-:W-:-:S03]  /*401f0*/  IADD3 R60, P3, PT, R244, R80, RZ ;  /* 0x00000050f43c7210 */ /* 0x000fc60007f7e0ff */
[--C-:B------:R-:W-:Y:S01]  /*40200*/  IMAD.X R65, R69, 0x1, R3.reuse, P1 ;  /* 0x0000000145417824 */ /* 0x100fe200008e0603 */
[----:B------:R-:W-:Y:S01]  /*40210*/  MOV R67, R55 ;  /* 0x0000003700437202 */ /* 0x000fe20000000f00 */
[----:B------:R-:W-:Y:S01]  /*40220*/  IMAD.X R59, R231, 0x1, R3, P4 ;  /* 0x00000001e73b7824 */ /* 0x000fe200020e0603 */
[-C--:B------:R-:W-:Y:S01]  /*40230*/  IADD3.X R61, PT, PT, R245, R3.reuse, RZ, P3, !PT ;  /* 0x00000003f53d7210 */ /* 0x080fe20001ffe4ff */
[----:B------:R-:W1:Y:S01]  /*40240*/  LDC R196, c[0x0][0x3a0] ;  /* 0x0000e800ffc47b82 */ /* 0x000e620000000800 */
[----:B------:R-:W-:Y:S01]  /*40250*/  IADD3.X R55, PT, PT, R197, R3, RZ, P5, !PT ;  /* 0x00000003c5377210 */ /* 0x000fe20002ffe4ff */
[----:B------:R1:W-:Y:S04]  /*40260*/  STL.64 [R1+0x10f0], R64 ;  /* 0x0010f04001007387 */ /* 0x0003e80000100a00 */
[----:B------:R1:W-:Y:S01]  /*40270*/  STL.64 [R1+0x1128], R60 ;  /* 0x0011283c01007387 */ /* 0x0003e20000100a00 */
[----:B------:R-:W-:Y:S01]  /*40280*/  SHF.L.U64.HI R0, R2, 0x2, R0 ;  /* 0x0000000202007819 */ /* 0x000fe20000010200 */
[----:B------:R-:W2:Y:S02]  /*40290*/  LDC R197, c[0x0][0x3a0] ;  /* 0x0000e800ffc57b82 */ /* 0x000ea40000000800 */
[----:B------:R1:W-:Y:S04]  /*402a0*/  STL.64 [R1+0x1160], R58 ;  /* 0x0011603a01007387 */ /* 0x0003e80000100a00 */
[----:B------:R1:W-:Y:S02]  /*402b0*/  STL.64 [R1+0x1198], R54 ;  /* 0x0011983601007387 */ /* 0x0003e40000100a00 */
[----:B-1----:R-:W-:-:S02]  /*402c0*/  IADD3 R64, P1, PT, R66, R80, RZ ;  /* 0x0000005042407210 */ /* 0x002fc40007f3e0ff */
[-C--:B------:R-:W-:Y:S01]  /*402d0*/  IADD3 R60, P3, PT, R62, R80.reuse, RZ ;  /* 0x000000503e3c7210 */ /* 0x080fe20007f7e0ff */
[----:B------:R-:W-:Y:S01]  /*402e0*/  IMAD.MOV.U32 R58, RZ, RZ, R52 ;  /* 0x000000ffff3a7224 */ /* 0x000fe200078e0034 */
[-C--:B------:R-:W-:Y:S01]  /*402f0*/  IADD3 R52, P4, PT, R56, R80.reuse, RZ ;  /* 0x0000005038347210 */ /* 0x080fe20007f9e0ff */
[----:B------:R-:W-:Y:S02]  /*40300*/  IMAD.MOV.U32 R54, RZ, RZ, R50 ;  /* 0x000000ffff367224 */ /* 0x000fe400078e0032 */
[----:B------:R-:W-:Y:S01]  /*40310*/  IMAD.MOV.U32 R50, RZ, RZ, R42 ;  /* 0x000000ffff327224 */ /* 0x000fe200078e002a */
[----:B------:R-:W-:Y:S01]  /*40320*/  IADD3 R42, P5, PT, R44, R80, RZ ;  /* 0x000000502c2a7210 */ /* 0x000fe20007fbe0ff */
[----:B------:R-:W-:Y:S01]  /*40330*/  IMAD.X R65, R67, 0x1, R3, P1 ;  /* 0x0000000143417824 */ /* 0x000fe200008e0603 */
[----:B------:R-:W-:Y:S02]  /*40340*/  MOV R55, R51 ;  /* 0x0000003300377202 */ /* 0x000fe40000000f00 */
[----:B------:R-:W-:-:S02]  /*40350*/  MOV R51, R43 ;  /* 0x0000002b00337202 */ /* 0x000fc40000000f00 */
[----:B------:R-:W-:Y:S02]  /*40360*/  IADD3.X R61, PT, PT, R63, R3, RZ, P3, !PT ;  /* 0x000000033f3d7210 */ /* 0x000fe40001ffe4ff */
[----:B------:R-:W-:Y:S01]  /*40370*/  MOV R59, R53 ;  /* 0x00000035003b7202 */ /* 0x000fe20000000f00 */
[----:B------:R-:W-:Y:S01]  /*40380*/  IMAD.X R53, R57, 0x1, R3, P4 ;  /* 0x0000000139357824 */ /* 0x000fe200020e0603 */
[----:B------:R-:W-:Y:S01]  /*40390*/  IADD3.X R43, PT, PT, R45, R3, RZ, P5, !PT ;  /* 0x000000032d2b7210 */ /* 0x000fe20002ffe4ff */
[----:B------:R-:W-:Y:S01]  /*403a0*/  STL.64 [R1+0x800], R64 ;  /* 0x0008004001007387 */ /* 0x000fe20000100a00 */
[----:B------:R-:W-:-:S03]  /*403b0*/  IADD3 R56, P1, PT, R58, R80, RZ ;  /* 0x000000503a387210 */ /* 0x000fc60007f3e0ff */
[----:B------:R-:W-:Y:S01]  /*403c0*/  STL.64 [R1+0x858], R60 ;  /* 0x0008583c01007387 */ /* 0x000fe20000100a00 */
[----:B------:R-:W-:-:S03]  /*403d0*/  IADD3 R44, P4, PT, R48, R80, RZ ;  /* 0x00000050302c7210 */ /* 0x000fc60007f9e0ff */
[----:B------:R1:W-:Y:S04]  /*403e0*/  STL.64 [R1+0x950], R42 ;  /* 0x0009502a01007387 */ /* 0x0003e80000100a00 */
[----:B------:R1:W-:Y:S01]  /*403f0*/  STL.64 [R1+0x8c8], R52 ;  /* 0x0008c83401007387 */ /* 0x0003e20000100a00 */
[--C-:B------:R-:W-:Y:S02]  /*40400*/  IMAD.X R57, R59, 0x1, R3.reuse, P1 ;  /* 0x000000013b397824 */ /* 0x100fe400008e0603 */
[----:B------:R-:W-:Y:S02]  /*40410*/  IMAD.X R45, R49, 0x1, R3, P4 ;  /* 0x00000001312d7824 */ /* 0x000fe400020e0603 */
[----:B-1----:R-:W-:Y:S01]  /*40420*/  IMAD.MOV.U32 R42, RZ, RZ, R34 ;  /* 0x000000ffff2a7224 */ /* 0x002fe200078e0022 */
[----:B------:R-:W-:-:S02]  /*40430*/  IADD3 R34, P5, PT, R38, R80, RZ ;  /* 0x0000005026227210 */ /* 0x000fc40007fbe0ff */
[-C--:B------:R-:W-:Y:S02]  /*40440*/  IADD3 R52, P3, PT, R54, R80.reuse, RZ ;  /* 0x0000005036347210 */ /* 0x080fe40007f7e0ff */
[----:B------:R-:W-:Y:S02]  /*40450*/  MOV R43, R35 ;  /* 0x00000023002b7202 */ /* 0x000fe40000000f00 */
[-C--:B------:R-:W-:Y:S01]  /*40460*/  IADD3.X R53, PT, PT, R55, R3.reuse, RZ, P3, !PT ;  /* 0x0000000337357210 */ /* 0x080fe20001ffe4ff */
[----:B------:R-:W-:Y:S01]  /*40470*/  STL.64 [R1+0xb88], R56 ;  /* 0x000b883801007387 */ /* 0x000fe20000100a00 */
[----:B------:R-:W-:Y:S02]  /*40480*/  IADD3.X R35, PT, PT, R39, R3, RZ, P5, !PT ;  /* 0x0000000327237210 */ /* 0x000fe40002ffe4ff */
[----:B------:R-:W-:Y:S01]  /*40490*/  IADD3 R48, P1, PT, R50, R80, RZ ;  /* 0x0000005032307210 */ /* 0x000fe20007f3e0ff */
[----:B------:R-:W-:Y:S04]  /*404a0*/  STL.64 [R1+0xbc8], R52 ;  /* 0x000bc83401007387 */ /* 0x000fe80000100a00 */
[----:B------:R1:W-:Y:S01]  /*404b0*/  STL.64 [R1+0xd78], R44 ;  /* 0x000d782c01007387 */ /* 0x0003e20000100a00 */
[----:B------:R-:W-:-:S03]  /*404c0*/  IMAD.X R49, R51, 0x1, R3, P1 ;  /* 0x0000000133317824 */ /* 0x000fc600008e0603 */
[----:B------:R1:W-:Y:S02]  /*404d0*/  STL.64 [R1+0xe00], R34 ;  /* 0x000e002201007387 */ /* 0x0003e40000100a00 */
[-C--:B-1----:R-:W-:Y:S01]  /*404e0*/  IADD3 R44, P3, PT, R46, R80.reuse, RZ ;  /* 0x000000502e2c7210 */ /* 0x082fe20007f7e0ff */
[----:B------:R-:W-:Y:S01]  /*404f0*/  IMAD.MOV.U32 R34, RZ, RZ, R32 ;  /* 0x000000ffff227224 */ /* 0x000fe200078e0020 */
[----:B------:R-:W-:Y:S02]  /*40500*/  IADD3 R32, P5, PT, R36, R80, RZ ;  /* 0x0000005024207210 */ /* 0x000fe40007fbe0ff */
[----:B------:R-:W-:Y:S02]  /*40510*/  IADD3.X R45, PT, PT, R47, R3, RZ, P3, !PT ;  /* 0x000000032f2d7210 */ /* 0x000fe40001ffe4ff */
[----:B------:R-:W-:Y:S01]  /*40520*/  MOV R35, R33 ;  /* 0x0000002100237202 */ /* 0x000fe20000000f00 */
[----:B------:R-:W-:Y:S01]  /*40530*/  STL.64 [R1+0xe80], R48 ;  /* 0x000e803001007387 */ /* 0x000fe20000100a00 */
[----:B------:R-:W-:-:S03]  /*40540*/  IADD3.X R33, PT, PT, R37, R3, RZ, P5, !PT ;  /* 0x0000000325217210 */ /* 0x000fc60002ffe4ff */
[----:B------:R-:W-:Y:S01]  /*40550*/  STL.64 [R1+0xf08], R44 ;  /* 0x000f082c01007387 */ /* 0x000fe20000100a00 */
[----:B--2---:R-:W-:-:S05]  /*40560*/  IADD3 R38, P4, PT, R40, R80, RZ ;  /* 0x0000005028267210 */ /* 0x004fca0007f9e0ff */
[--C-:B------:R-:W-:Y:S01]  /*40570*/  IMAD.X R39, R41, 0x1, R3.reuse, P4 ;  /* 0x0000000129277824 */ /* 0x100fe200020e0603 */
[-C--:B------:R-:W-:Y:S02]  /*40580*/  IADD3 R40, P1, PT, R42, R80.reuse, RZ ;  /* 0x000000502a287210 */ /* 0x080fe40007f3e0ff */
[-C--:B------:R-:W-:Y:S02]  /*40590*/  IADD3 R36, P4, PT, R228, R80.reuse, RZ ;  /* 0x00000050e4247210 */ /* 0x080fe40007f9e0ff */
[----:B------:R1:W-:Y:S01]  /*405a0*/  STL.64 [R1+0xf90], R38 ;  /* 0x000f902601007387 */ /* 0x0003e20000100a00 */
[--C-:B------:R-:W-:Y:S01]  /*405b0*/  IMAD.X R41, R43, 0x1, R3.reuse, P1 ;  /* 0x000000012b297824 */ /* 0x100fe200008e0603 */
[----:B------:R-:W-:Y:S01]  /*405c0*/  SHF.L.U32 R2, R2, 0x2, RZ ;  /* 0x0000000202027819 */ /* 0x000fe200000006ff */
[----:B------:R-:W2:Y:S01]  /*405d0*/  LDC R228, c[0x0][0x3a0] ;  /* 0x0000e800ffe47b82 */ /* 0x000ea20000000800 */
[----:B------:R1:W-:Y:S01]  /*405e0*/  STL.64 [R1+0x1018], R32 ;  /* 0x0010182001007387 */ /* 0x0003e20000100a00 */
[----:B------:R-:W-:Y:S01]  /*405f0*/  IMAD.X R37, R229, 0x1, R3, P4 ;  /* 0x00000001e5257824 */ /* 0x000fe200020e0603 */
[----:B-1----:R-:W-:-:S02]  /*40600*/  IADD3 R38, P3, PT, R242, R80, RZ ;  /* 0x00000050f2267210 */ /* 0x002fc40007f7e0ff */
[----:B------:R-:W-:Y:S01]  /*40610*/  IADD3 R32, P5, PT, R94, R80, RZ ;  /* 0x000000505e207210 */ /* 0x000fe20007fbe0ff */
[----:B------:R-:W-:Y:S01]  /*40620*/  STL.64 [R1+0x10a0], R40 ;  /* 0x0010a02801007387 */ /* 0x000fe20000100a00 */
[-C--:B------:R-:W-:Y:S01]  /*40630*/  IADD3.X R39, PT, PT, R243, R3.reuse, RZ, P3, !PT ;  /* 0x00000003f3277210 */ /* 0x080fe20001ffe4ff */
[----:B------:R-:W1:Y:S01]  /*40640*/  LDC R229, c[0x0][0x3a0] ;  /* 0x0000e800ffe57b82 */ /* 0x000e620000000800 */
[----:B------:R-:W-:-:S03]  /*40650*/  IADD3.X R33, PT, PT, R95, R3, RZ, P5, !PT ;  /* 0x000000035f217210 */ /* 0x000fc60002ffe4ff */
[----:B------:R-:W-:Y:S04]  /*40660*/  STL.64 [R1+0x10f8], R38 ;  /* 0x0010f82601007387 */ /* 0x000fe80000100a00 */
[----:B------:R-:W-:Y:S01]  /*40670*/  STL.64 [R1+0x1130], R36 ;  /* 0x0011302401007387 */ /* 0x000fe20000100a00 */
[----:B------:R-:W-:-:S03]  /*40680*/  IADD3 R248, P3, PT, R30, R80, RZ ;  /* 0x000000501ef87210 */ /* 0x000fc60007f7e0ff */
[----:B------:R2:W-:Y:S01]  /*40690*/  STL.64 [R1+0x1168], R32 ;  /* 0x0011682001007387 */ /* 0x0005e20000100a00 */
[-C--:B------:R-:W-:Y:S02]  /*406a0*/  IADD3 R246, P4, PT, R28, R80.reuse, RZ ;  /* 0x000000501cf67210 */ /* 0x080fe40007f9e0ff */
[----:B------:R-:W-:Y:S02]  /*406b0*/  IADD3.X R249, PT, PT, R31, R3, RZ, P3, !PT ;  /* 0x000000031ff97210 */ /* 0x000fe40001ffe4ff */
[----:B--2---:R-:W-:Y:S01]  /*406c0*/  IADD3 R32, P1, PT, R34, R80, RZ ;  /* 0x0000005022207210 */ /* 0x004fe20007f3e0ff */
[----:B------:R-:W-:-:S04]  /*406d0*/  IMAD.X R247, R29, 0x1, R3, P4 ;  /* 0x000000011df77824 */ /* 0x000fc800020e0603 */
[----:B------:R-:W-:-:S05]  /*406e0*/  IMAD.X R33, R35, 0x1, R3, P1 ;  /* 0x0000000123217824 */ /* 0x000fca00008e0603 */
[----:B------:R2:W-:Y:S04]  /*406f0*/  STL.64 [R1+0x7e8], R32 ;  /* 0x0007e82001007387 */ /* 0x0005e80000100a00 */
[----:B------:R-:W-:Y:S04]  /*40700*/  STL.64 [R1+0x818], R248 ;  /* 0x000818f801007387 */ /* 0x000fe80000100a00 */
[----:B------:R-:W-:Y:S01]  /*40710*/  STL.64 [R1+0x870], R246 ;  /* 0x000870f601007387 */ /* 0x000fe20000100a00 */
[----:B------:R-:W-:Y:S02]  /*40720*/  IADD3 R242, P1, PT, R22, R80, RZ ;  /* 0x0000005016f27210 */ /* 0x000fe40007f3e0ff */
[----:B--2---:R-:W-:Y:S01]  /*40730*/  MOV R32, R20 ;  /* 0x0000001400207202 */ /* 0x004fe20000000f00 */
[----:B------:R-:W-:-:S02]  /*40740*/  IMAD.MOV.U32 R33, RZ, RZ, R21 ;  /* 0x000000ffff217224 */ /* 0x000fc400078e0015 */
[----:B------:R-:W-:Y:S01]  /*40750*/  IMAD.X R243, R23, 0x1, R3, P1 ;  /* 0x0000000117f37824 */ /* 0x000fe200008e0603 */
[----:B----4-:R-:W-:-:S04]  /*40760*/  IADD3 R244, P5, PT, R26, R80, RZ ;  /* 0x000000501af47210 */ /* 0x010fc80007fbe0ff */
[----:B------:R-:W-:Y:S02]  /*40770*/  IADD3.X R245, PT, PT, R27, R3, RZ, P5, !PT ;  /* 0x000000031bf57210 */ /* 0x000fe40002ffe4ff */
[----:B------:R-:W-:-:S03]  /*40780*/  IADD3 R234, P5, PT, R6, R80, RZ ;  /* 0x0000005006ea7210 */ /* 0x000fc60007fbe0ff */
[----:B------:R-:W-:Y:S01]  /*40790*/  STL.64 [R1+0x8e0], R244 ;  /* 0x0008e0f401007387 */ /* 0x000fe20000100a00 */
[----:B------:R-:W-:-:S03]  /*407a0*/  IADD3.X R235, PT, PT, R7, R3, RZ, P5, !PT ;  /* 0x0000000307eb7210 */ /* 0x000fc60002ffe4ff */
[----:B------:R-:W2:Y:S04]  /*407b0*/  LDL.LU.64 R6, [R1+0xa40] ;  /* 0x000a400001067983 */ /* 0x000ea80000300a00 */
[----:B------:R-:W4:Y:S04]  /*407c0*/  LDL.LU.64 R26, [R1+0xa38] ;  /* 0x000a3800011a7983 */ /* 0x000f280000300a00 */
[----:B------:R-:W4:Y:S04]  /*407d0*/  LDL.LU.64 R22, [R1+0xa30] ;  /* 0x000a300001167983 */ /* 0x000f280000300a00 */
[----:B------:R-:W4:Y:S01]  /*407e0*/  LDL.LU.64 R20, [R1+0xa20] ;  /* 0x000a200001147983 */ /* 0x000f220000300a00 */
[----:B------:R-:W-:-:S02]  /*407f0*/  IADD3 R238, P3, PT, R18, R80, RZ ;  /* 0x0000005012ee7210 */ /* 0x000fc40007f7e0ff */
[-C--:B------:R-:W-:Y:S02]  /*40800*/  IADD3 R236, P4, PT, R14, R80.reuse, RZ ;  /* 0x000000500eec7210 */ /* 0x080fe40007f9e0ff */
[----:B------:R-:W-:Y:S02]  /*40810*/  IADD3.X R239, PT, PT, R19, R3, RZ, P3, !PT ;  /* 0x0000000313ef7210 */ /* 0x000fe40001ffe4ff */
[----:B------:R-:W-:Y:S01]  /*40820*/  IADD3 R14, P1, PT, R16, R80, RZ ;  /* 0x00000050100e7210 */ /* 0x000fe20007f3e0ff */
[--C-:B------:R-:W-:Y:S01]  /*40830*/  IMAD.X R237, R15, 0x1, R3.reuse, P4 ;  /* 0x000000010fed7824 */ /* 0x100fe200020e0603 */
[----:B------:R-:W-:Y:S04]  /*40840*/  STL.64 [R1+0x968], R242 ;  /* 0x000968f201007387 */ /* 0x000fe80000100a00 */
[----:B------:R-:W-:Y:S01]  /*40850*/  STL.64 [R1+0xb90], R238 ;  /* 0x000b90ee01007387 */ /* 0x000fe20000100a00 */
[----:B------:R-:W-:-:S03]  /*40860*/  IMAD.X R15, R17, 0x1, R3, P1 ;  /* 0x00000001110f7824 */ /* 0x000fc600008e0603 */
[----:B------:R-:W-:Y:S01]  /*40870*/  STL.64 [R1+0xbd0], R236 ;  /* 0x000bd0ec01007387 */ /* 0x000fe20000100a00 */
[----:B------:R-:W-:-:S03]  /*40880*/  IADD3 R232, P3, PT, R12, R80, RZ ;  /* 0x000000500ce87210 */ /* 0x000fc60007f7e0ff */
[----:B------:R-:W-:Y:S04]  /*40890*/  STL.64 [R1+0xd88], R234 ;  /* 0x000d88ea01007387 */ /* 0x000fe80000100a00 */
[----:B------:R-:W4:Y:S04]  /*408a0*/  LDL.LU.64 R18, [R1+0xa10] ;  /* 0x000a100001127983 */ /* 0x000f280000300a00 */
[----:B------:R-:W4:Y:S01]  /*408b0*/  LDL.LU.64 R16, [R1+0xa08] ;  /* 0x000a080001107983 */ /* 0x000f220000300a00 */
[----:B---3--:R-:W-:-:S03]  /*408c0*/  IADD3 R230, P4, PT, R8, R80, RZ ;  /* 0x0000005008e67210 */ /* 0x008fc60007f9e0ff */
[----:B------:R3:W-:Y:S01]  /*408d0*/  STL.64 [R1+0xe08], R14 ;  /* 0x000e080e01007387 */ /* 0x0007e20000100a00 */
[----:B------:R-:W-:Y:S01]  /*408e0*/  IADD3.X R233, PT, PT, R13, R3, RZ, P3, !PT ;  /* 0x000000030de97210 */ /* 0x000fe20001ffe4ff */
[----:B------:R-:W-:Y:S01]  /*408f0*/  IMAD.MOV.U32 R34, RZ, RZ, R24 ;  /* 0x000000ffff227224 */ /* 0x000fe200078e0018 */
[-C--:B------:R-:W-:Y:S01]  /*40900*/  IADD3 R8, P1, PT, R10, R80.reuse, RZ ;  /* 0x000000500a087210 */ /* 0x080fe20007f3e0ff */
[--C-:B------:R-:W-:Y:S01]  /*40910*/  IMAD.X R231, R9, 0x1, R3.reuse, P4 ;  /* 0x0000000109e77824 */ /* 0x100fe200020e0603 */
[----:B---3--:R-:W3:Y:S04]  /*40920*/  LDL.LU.64 R14, [R1+0x9f8] ;  /* 0x0009f800010e7983 */ /* 0x008ee80000300a00 */
[----:B------:R-:W3:Y:S04]  /*40930*/  LDL.LU.64 R28, [R1+0x9f0] ;  /* 0x0009f000011c7983 */ /* 0x000ee80000300a00 */
[----:B------:R-:W3:Y:S01]  /*40940*/  LDL.LU.64 R12, [R1+0x9e8] ;  /* 0x0009e800010c7983 */ /* 0x000ee20000300a00 */
[----:B------:R-:W-:Y:S01]  /*40950*/  MOV R35, R25 ;  /* 0x0000001900237202 */ /* 0x000fe20000000f00 */
[----:B------:R-:W-:Y:S01]  /*40960*/  IMAD.X R9, R11, 0x1, R3, P1 ;  /* 0x000000010b097824 */ /* 0x000fe200008e0603 */
[-C--:B------:R-:W-:Y:S01]  /*40970*/  IADD3 R24, P3, PT, R34, R80.reuse, RZ ;  /* 0x0000005022187210 */ /* 0x080fe20007f7e0ff */
[----:B------:R-:W-:Y:S01]  /*40980*/  STL.64 [R1+0xe90], R232 ;  /* 0x000e90e801007387 */ /* 0x000fe20000100a00 */
[----:B------:R-:W-:-:S03]  /*40990*/  IADD3 R30, P4, PT, R32, R80, RZ ;  /* 0x00000050201e7210 */ /* 0x000fc60007f9e0ff */
[----:B------:R-:W-:Y:S01]  /*409a0*/  STL.64 [R1+0xf10], R230 ;  /* 0x000f10e601007387 */ /* 0x000fe20000100a00 */
[----:B------:R-:W-:-:S03]  /*409b0*/  IADD3.X R25, PT, PT, R35, R3, RZ, P3, !PT ;  /* 0x0000000323197210 */ /* 0x000fc60001ffe4ff */
[----:B------:R-:W3:Y:S01]  /*409c0*/  LDL.LU.64 R10, [R1+0x9e0] ;  /* 0x0009e000010a7983 */ /* 0x000ee20000300a00 */
[----:B------:R-:W-:-:S03]  /*409d0*/  IMAD.X R31, R33, 0x1, R3, P4 ;  /* 0x00000001211f7824 */ /* 0x000fc600020e0603 */
[----:B------:R1:W-:Y:S04]  /*409e0*/  STL.64 [R1+0xf98], R8 ;  /* 0x000f980801007387 */ /* 0x0003e80000100a00 */
[----:B-1----:R-:W3:Y:S04]  /*409f0*/  LDL.LU.64 R8, [R1+0x9d0] ;  /* 0x0009d00001087983 */ /* 0x002ee80000300a00 */
[----:B------:R1:W-:Y:S04]  /*40a00*/  STL.64 [R1+0x1020], R24 ;  /* 0x0010201801007387 */ /* 0x0003e80000100a00 */
[----:B-1----:R-:W3:Y:S04]  /*40a10*/  LDL.LU.64 R24, [R1+0x9c8] ;  /* 0x0009c80001187983 */ /* 0x002ee80000300a00 */
[----:B------:R1:W-:Y:S01]  /*40a20*/  STL.64 [R1+0x1098], R30 ;  /* 0x0010981e01007387 */ /* 0x0003e20000100a00 */
[----:B--2---:R-:W-:-:S04]  /*40a30*/  IADD3 R188, P1, PT, R6, R2, RZ ;  /* 0x0000000206bc7210 */ /* 0x004fc80007f3e0ff */
[----:B------:R-:W-:Y:S02]  /*40a40*/  IADD3.X R189, PT, PT, R7, R0, RZ, P1, !PT ;  /* 0x0000000007bd7210 */ /* 0x000fe40000ffe4ff */
[----:B------:R-:W2:Y:S01]  /*40a50*/  LDL.LU.64 R6, [R1+0x9b8] ;  /* 0x0009b80001067983 */ /* 0x000ea20000300a00 */
[-C--:B----4-:R-:W-:Y:S02]  /*40a60*/  IADD3 R186, P3, PT, R26, R2.reuse, RZ ;  /* 0x000000021aba7210 */ /* 0x090fe40007f7e0ff */
[-C--:B------:R-:W-:Y:S01]  /*40a70*/  IADD3 R184, P4, PT, R22, R2.reuse, RZ ;  /* 0x0000000216b87210 */ /* 0x080fe20007f9e0ff */
[----:B------:R-:W4:Y:S01]  /*40a80*/  LDL.LU.64 R32, [R1+0x9b0] ;  /* 0x0009b00001207983 */ /* 0x000f220000300a00 */
[----:B------:R-:W-:Y:S01]  /*40a90*/  IADD3 R180, P1, PT, R20, R2, RZ ;  /* 0x0000000214b47210 */ /* 0x000fe20007f3e0ff */
[--C-:B------:R-:W-:Y:S01]  /*40aa0*/  IMAD.X R187, R27, 0x1, R0.reuse, P3 ;  /* 0x000000011bbb7824 */ /* 0x100fe200018e0600 */
[----:B------:R-:W-:Y:S01]  /*40ab0*/  IADD3.X R185, PT, PT, R23, R0, RZ, P4, !PT ;  /* 0x0000000017b97210 */ /* 0x000fe200027fe4ff */
[----:B------:R-:W4:Y:S02]  /*40ac0*/  LDL.LU.64 R26, [R1+0x9a0] ;  /* 0x0009a000011a7983 */ /* 0x000f240000300a00 */
[----:B------:R-:W-:-:S02]  /*40ad0*/  IMAD.X R181, R21, 0x1, R0, P1 ;  /* 0x0000000115b57824 */ /* 0x000fc400008e0600 */
[----:B------:R-:W4:Y:S04]  /*40ae0*/  LDL.LU.64 R22, [R1+0x998] ;  /* 0x0009980001167983 */ /* 0x000f280000300a00 */
[----:B------:R-:W4:Y:S01]  /*40af0*/  LDL.LU.64 R20, [R1+0x988] ;  /* 0x0009880001147983 */ /* 0x000f220000300a00 */
[-C--:B------:R-:W-:Y:S02]  /*40b00*/  IADD3 R176, P3, PT, R18, R2.reuse, RZ ;  /* 0x0000000212b07210 */ /* 0x080fe40007f7e0ff */
[----:B------:R-:W-:Y:S02]  /*40b10*/  IADD3 R172, P1, PT, R16, R2, RZ ;  /* 0x0000000210ac7210 */ /* 0x000fe40007f3e0ff */
[----:B------:R-:W-:Y:S02]  /*40b20*/  IADD3.X R177, PT, PT, R19, R0, RZ, P3, !PT ;  /* 0x0000000013b17210 */ /* 0x000fe40001ffe4ff */
[----:B------:R-:W4:Y:S01]  /*40b30*/  LDL.LU.64 R18, [R1+0x980] ;  /* 0x0009800001127983 */ /* 0x000f220000300a00 */
[----:B------:R-:W-:-:S03]  /*40b40*/  IMAD.X R173, R17, 0x1, R0, P1 ;  /* 0x0000000111ad7824 */ /* 0x000fc600008e0600 */
[----:B------:R-:W4:Y:S01]  /*40b50*/  LDL.LU.64 R16, [R1+0x978] ;  /* 0x0009780001107983 */ /* 0x000f220000300a00 */
[-C--:B---3--:R-:W-:Y:S02]  /*40b60*/  IADD3 R168, P4, PT, R14, R2.reuse, RZ ;  /* 0x000000020ea87210 */ /* 0x088fe40007f9e0ff */
[-C--:B------:R-:W-:Y:S02]  /*40b70*/  IADD3 R122, P3, PT, R28, R2.reuse, RZ ;  /* 0x000000021c7a7210 */ /* 0x080fe40007f7e0ff */
[----:B------:R-:W-:Y:S02]  /*40b80*/  IADD3 R120, P1, PT, R12, R2, RZ ;  /* 0x000000020c787210 */ /* 0x000fe40007f3e0ff */
[-C--:B------:R-:W-:Y:S02]  /*40b90*/  IADD3.X R169, PT, PT, R15, R0.reuse, RZ, P4, !PT ;  /* 0x000000000fa97210 */ /* 0x080fe400027fe4ff */
[----:B------:R-:W3:Y:S01]  /*40ba0*/  LDL.LU.64 R14, [R1+0x970] ;  /* 0x00097000010e7983 */ /* 0x000ee20000300a00 */
[----:B------:R-:W-:-:S03]  /*40bb0*/  IADD3.X R121, PT, PT, R13, R0, RZ, P1, !PT ;  /* 0x000000000d797210 */ /* 0x000fc60000ffe4ff */
[----:B------:R-:W3:Y:S01]  /*40bc0*/  LDL.LU.64 R12, [R1+0x960] ;  /* 0x00096000010c7983 */ /* 0x000ee20000300a00 */
[----:B------:R-:W-:Y:S01]  /*40bd0*/  IMAD.X R123, R29, 0x1, R0, P3 ;  /* 0x000000011d7b7824 */ /* 0x000fe200018e0600 */
[----:B------:R-:W-:-:S05]  /*40be0*/  IADD3 R118, P3, PT, R10, R2, RZ ;  /* 0x000000020a767210 */ /* 0x000fca0007f7e0ff */
[----:B------:R-:W-:Y:S02]  /*40bf0*/  IMAD.X R119, R11, 0x1, R0, P3 ;  /* 0x000000010b777824 */ /* 0x000fe400018e0600 */
[----:B------:R-:W3:Y:S04]  /*40c00*/  LDL.LU.64 R10, [R1+0x958] ;  /* 0x00095800010a7983 */ /* 0x000ee80000300a00 */
[----:B-1----:R-:W3:Y:S01]  /*40c10*/  LDL.LU.64 R30, [R1+0x948] ;  /* 0x00094800011e7983 */ /* 0x002ee20000300a00 */
[----:B------:R-:W-:-:S04]  /*40c20*/  IADD3 R116, P4, PT, R8, R2, RZ ;  /* 0x0000000208747210 */ /* 0x000fc80007f9e0ff */
[----:B------:R-:W-:Y:S02]  /*40c30*/  IADD3.X R117, PT, PT, R9, R0, RZ, P4, !PT ;  /* 0x0000000009757210 */ /* 0x000fe400027fe4ff */
[----:B------:R-:W3:Y:S01]  /*40c40*/  LDL.LU.64 R8, [R1+0x940] ;  /* 0x0009400001087983 */ /* 0x000ee20000300a00 */
[----:B------:R-:W-:-:S05]  /*40c50*/  IADD3 R114, P1, PT, R24, R2, RZ ;  /* 0x0000000218727210 */ /* 0x000fca0007f3e0ff */
[----:B------:R-:W-:Y:S01]  /*40c60*/  IMAD.X R115, R25, 0x1, R0, P1 ;  /* 0x0000000119737824 */ /* 0x000fe200008e0600 */
[----:B--2---:R-:W-:-:S04]  /*40c70*/  IADD3 R112, P3, PT, R6, R2, RZ ;  /* 0x0000000206707210 */ /* 0x004fc80007f7e0ff */
[----:B------:R-:W-:Y:S02]  /*40c80*/  IADD3.X R113, PT, PT, R7, R0, RZ, P3, !PT ;  /* 0x0000000007717210 */ /* 0x000fe40001ffe4ff */
[----:B------:R-:W2:Y:S01]  /*40c90*/  LDL.LU.64 R6, [R1+0x930] ;  /* 0x0009300001067983 */ /* 0x000ea20000300a00 */
[----:B----4-:R-:W-:-:S03]  /*40ca0*/  IADD3 R110, P1, PT, R32, R2, RZ ;  /* 0x00000002206e7210 */ /* 0x010fc60007f3e0ff */
[----:B------:R-:W4:Y:S01]  /*40cb0*/  LDL.LU.64 R24, [R1+0x928] ;  /* 0x0009280001187983 */ /* 0x000f220000300a00 */
[-C--:B------:R-:W-:Y:S01]  /*40cc0*/  IADD3 R108, P4, PT, R26, R2.reuse, RZ ;  /* 0x000000021a6c7210 */ /* 0x080fe20007f9e0ff */
[----:B------:R-:W-:Y:S02]  /*40cd0*/  IMAD.X R111, R33, 0x1, R0, P1 ;  /* 0x00000001216f7824 */ /* 0x000fe400008e0600 */
[----:B------:R-:W4:Y:S01]  /*40ce0*/  LDL.LU.64 R28, [R1+0x918] ;  /* 0x00091800011c7983 */ /* 0x000f220000300a00 */
[----:B------:R-:W-:Y:S02]  /*40cf0*/  IADD3 R104, P1, PT, R20, R2, RZ ;  /* 0x0000000214687210 */ /* 0x000fe40007f3e0ff */
[-C--:B------:R-:W-:Y:S02]  /*40d00*/  IADD3.X R109, PT, PT, R27, R0.reuse, RZ, P4, !PT ;  /* 0x000000001b6d7210 */ /* 0x080fe400027fe4ff */
[----:B------:R-:W4:Y:S01]  /*40d10*/  LDL.LU.64 R26, [R1+0x910] ;  /* 0x00091000011a7983 */ /* 0x000f220000300a00 */
[----:B------:R-:W-:-:S03]  /*40d20*/  IADD3.X R105, PT, PT, R21, R0, RZ, P1, !PT ;  /* 0x0000000015697210 */ /* 0x000fc60000ffe4ff */
[----:B------:R-:W4:Y:S01]  /*40d30*/  LDL.LU.64 R20, [R1+0x908] ;  /* 0x0009080001147983 */ /* 0x000f220000300a00 */
[----:B------:R-:W-:-:S05]  /*40d40*/  IADD3 R106, P3, PT, R22, R2, RZ ;  /* 0x00000002166a7210 */ /* 0x000fca0007f7e0ff */
[----:B------:R-:W-:Y:S02]  /*40d50*/  IMAD.X R107, R23, 0x1, R0, P3 ;  /* 0x00000001176b7824 */ /* 0x000fe400018e0600 */
[----:B------:R-:W4:Y:S01]  /*40d60*/  LDL.LU.64 R22, [R1+0x900] ;  /* 0x0009000001167983 */ /* 0x000f220000300a00 */
[-C--:B------:R-:W-:Y:S02]  /*40d70*/  IADD3 R102, P3, PT, R18, R2.reuse, RZ ;  /* 0x0000000212667210 */ /* 0x080fe40007f7e0ff */
[----:B------:R-:W-:-:S03]  /*40d80*/  IADD3 R100, P4, PT, R16, R2, RZ ;  /* 0x0000000210647210 */ /* 0x000fc60007f9e0ff */
[----:B------:R-:W-:Y:S02]  /*40d90*/  IMAD.X R103, R19, 0x1, R0, P3 ;  /* 0x0000000113677824 */ /* 0x000fe400018e0600 */
[----:B------:R-:W4:Y:S01]  /*40da0*/  LDL.LU.64 R18, [R1+0x8f0] ;  /* 0x0008f00001127983 */ /* 0x000f220000300a00 */
[----:B------:R-:W-:-:S03]  /*40db0*/  IADD3.X R101, PT, PT, R17, R0, RZ, P4, !PT ;  /* 0x0000000011657210 */ /* 0x000fc600027fe4ff */
[----:B------:R-:W4:Y:S01]  /*40dc0*/  LDL.LU.64 R16, [R1+0x8e8] ;  /* 0x0008e80001107983 */ /* 0x000f220000300a00 */
[-C--:B---3--:R-:W-:Y:S02]  /*40dd0*/  IADD3 R96, P3, PT, R12, R2.reuse, RZ ;  /* 0x000000020c607210 */ /* 0x088fe40007f7e0ff */
[----:B------:R-:W-:Y:S02]  /*40de0*/  IADD3 R98, P1, PT, R14, R2, RZ ;  /* 0x000000020e627210 */ /* 0x000fe40007f3e0ff */
[----:B------:R-:W-:Y:S02]  /*40df0*/  IADD3.X R97, PT, PT, R13, R0, RZ, P3, !PT ;  /* 0x000000000d617210 */ /* 0x000fe40001ffe4ff */
[----:B------:R-:W3:Y:S01]  /*40e00*/  LDL.LU.64 R12, [R1+0x8d8] ;  /* 0x0008d800010c7983 */ /* 0x000ee20000300a00 */
[----:B------:R-:W-:-:S03]  /*40e10*/  IMAD.X R99, R15, 0x1, R0, P1 ;  /* 0x000000010f637824 */ /* 0x000fc600008e0600 */
[----:B------:R-:W3:Y:S01]  /*40e20*/  LDL.LU.64 R14, [R1+0x8d0] ;  /* 0x0008d000010e7983 */ /* 0x000ee20000300a00 */
[----:B------:R-:W-:-:S05]  /*40e30*/  IADD3 R94, P1, PT, R10, R2, RZ ;  /* 0x000000020a5e7210 */ /* 0x000fca0007f3e0ff */
[----:B------:R-:W-:Y:S02]  /*40e40*/  IMAD.X R95, R11, 0x1, R0, P1 ;  /* 0x000000010b5f7824 */ /* 0x000fe400008e0600 */
[----:B------:R-:W3:Y:S01]  /*40e50*/  LDL.LU.64 R10, [R1+0x8c0] ;  /* 0x0008c000010a7983 */ /* 0x000ee20000300a00 */
[-C--:B------:R-:W-:Y:S02]  /*40e60*/  IADD3 R78, P4, PT, R30, R2.reuse, RZ ;  /* 0x000000021e4e7210 */ /* 0x080fe40007f9e0ff */
[----:B------:R-:W-:-:S05]  /*40e70*/  IADD3 R76, P3, PT, R8, R2, RZ ;  /* 0x00000002084c7210 */ /* 0x000fca0007f7e0ff */
[----:B------:R-:W-:Y:S02]  /*40e80*/  IMAD.X R77, R9, 0x1, R0, P3 ;  /* 0x00000001094d7824 */ /* 0x000fe400018e0600 */
[----:B------:R-:W3:Y:S01]  /*40e90*/  LDL.LU.64 R8, [R1+0x8b8] ;  /* 0x0008b80001087983 */ /* 0x000ee20000300a00 */
[----:B------:R-:W-:Y:S02]  /*40ea0*/  IADD3.X R79, PT, PT, R31, R0, RZ, P4, !PT ;  /* 0x000000001f4f7210 */ /* 0x000fe400027fe4ff */
[----:B--2---:R-:W-:-:S04]  /*40eb0*/  IADD3 R74, P1, PT, R6, R2, RZ ;  /* 0x00000002064a7210 */ /* 0x004fc80007f3e0ff */
[----:B------:R-:W-:Y:S02]  /*40ec0*/  IADD3.X R75, PT, PT, R7, R0, RZ, P1, !PT ;  /* 0x00000000074b7210 */ /* 0x000fe40000ffe4ff */
[----:B------:R-:W2:Y:S01]  /*40ed0*/  LDL.LU.64 R6, [R1+0x8a8] ;  /* 0x0008a80001067983 */ /* 0x000ea20000300a00 */
[----:B----4-:R-:W-:-:S03]  /*40ee0*/  IADD3 R72, P3, PT, R24, R2, RZ ;  /* 0x0000000218487210 */ /* 0x010fc60007f7e0ff */
[----:B------:R-:W4:Y:S01]  /*40ef0*/  LDL.LU.64 R30, [R1+0x8a0] ;  /* 0x0008a000011e7983 */ /* 0x000f220000300a00 */
[----:B------:R-:W-:Y:S01]  /*40f00*/  IADD3 R70, P4, PT, R28, R2, RZ ;  /* 0x000000021c467210 */ /* 0x000fe20007f9e0ff */
[----:B------:R-:W-:Y:S02]  /*40f10*/  IMAD.X R73, R25, 0x1, R0, P3 ;  /* 0x0000000119497824 */ /* 0x000fe400018e0600 */
[----:B------:R-:W2:Y:S01]  /*40f20*/  LDL.LU.64 R24, [R1+0x898] ;  /* 0x0008980001187983 */ /* 0x000ea20000300a00 */
[----:B------:R-:W-:-:S03]  /*40f30*/  IADD3.X R71, PT, PT, R29, R0, RZ, P4, !PT ;  /* 0x000000001d477210 */ /* 0x000fc600027fe4ff */
[----:B------:R-:W2:Y:S01]  /*40f40*/  LDL.LU.64 R28, [R1+0x890] ;  /* 0x00089000011c7983 */ /* 0x000ea20000300a00 */
[----:B------:R-:W-:-:S04]  /*40f50*/  IADD3 R190, P3, PT, R20, R2, RZ ;  /* 0x0000000214be7210 */ /* 0x000fc80007f7e0ff */
[----:B------:R-:W-:Y:S02]  /*40f60*/  IADD3.X R191, PT, PT, R21, R0, RZ, P3, !PT ;  /* 0x0000000015bf7210 */ /* 0x000fe40001ffe4ff */
[----:B------:R-:W2:Y:S01]  /*40f70*/  LDL.LU.64 R20, [R1+0x880] ;  /* 0x0008800001147983 */ /* 0x000ea20000300a00 */
[----:B------:R-:W-:-:S03]  /*40f80*/  IADD3 R68, P1, PT, R26, R2, RZ ;  /* 0x000000021a447210 */ /* 0x000fc60007f3e0ff */
[----:B------:R-:W2:Y:S02]  /*40f90*/  LDL.LU.64 R34, [R1+0x878] ;  /* 0x0008780001227983 */ /* 0x000ea40000300a00 */
[----:B------:R-:W-:Y:S01]  /*40fa0*/  IMAD.X R69, R27, 0x1, R0, P1 ;  /* 0x000000011b457824 */ /* 0x000fe200008e0600 */
[-C--:B------:R-:W-:Y:S01]  /*40fb0*/  IADD3 R194, P1, PT, R22, R2.reuse, RZ ;  /* 0x0000000216c27210 */ /* 0x080fe20007f3e0ff */
[----:B------:R-:W2:Y:S01]  /*40fc0*/  LDL.LU.64 R26, [R1+0x868] ;  /* 0x00086800011a7983 */ /* 0x000ea20000300a00 */
[----:B------:R-:W-:-:S03]  /*40fd0*/  IADD3 R204, P4, PT, R18, R2, RZ ;  /* 0x0000000212cc7210 */ /* 0x000fc60007f9e0ff */
[----:B------:R-:W-:Y:S01]  /*40fe0*/  IMAD.X R195, R23, 0x1, R0, P1 ;  /* 0x0000000117c37824 */ /* 0x000fe200008e0600 */
[----:B------:R-:W-:Y:S02]  /*40ff0*/  IADD3.X R205, PT, PT, R19, R0, RZ, P4, !PT ;  /* 0x0000000013cd7210 */ /* 0x000fe400027fe4ff */
[----:B------:R-:W2:Y:S01]  /*41000*/  LDL.LU.64 R18, [R1+0x860] ;  /* 0x0008600001127983 */ /* 0x000ea20000300a00 */
[----:B------:R-:W-:-:S05]  /*41010*/  IADD3 R208, P3, PT, R16, R2, RZ ;  /* 0x0000000210d07210 */ /* 0x000fca0007f7e0ff */
[----:B------:R-:W-:Y:S01]  /*41020*/  IMAD.X R209, R17, 0x1, R0, P3 ;  /* 0x0000000111d17824 */ /* 0x000fe200018e0600 */
[----:B---3--:R-:W-:-:S04]  /*41030*/  IADD3 R212, P1, PT, R12, R2, RZ ;  /* 0x000000020cd47210 */ /* 0x008fc80007f3e0ff */
[----:B------:R-:W-:Y:S02]  /*41040*/  IADD3.X R213, PT, PT, R13, R0, RZ, P1, !PT ;  /* 0x000000000dd57210 */ /* 0x000fe40000ffe4ff */
[----:B------:R-:W3:Y:S04]  /*41050*/  LDL.LU.64 R12, [R1+0x850] ;  /* 0x00085000010c7983 */ /* 0x000ee80000300a00 */
[----:B------:R-:W3:Y:S01]  /*41060*/  LDL.LU.64 R32, [R1+0x848] ;  /* 0x0008480001207983 */ /* 0x000ee20000300a00 */
[----:B------:R-:W-:-:S03]  /*41070*/  IADD3 R216, P3, PT, R14, R2, RZ ;  /* 0x000000020ed87210 */ /* 0x000fc60007f7e0ff */
[----:B------:R-:W3:Y:S01]  /*41080*/  LDL.LU.64 R22, [R1+0x838] ;  /* 0x0008380001167983 */ /* 0x000ee20000300a00 */
[-C--:B------:R-:W-:Y:S01]  /*41090*/  IADD3 R220, P4, PT, R10, R2.reuse, RZ ;  /* 0x000000020adc7210 */ /* 0x080fe20007f9e0ff */
[----:B------:R-:W-:Y:S02]  /*410a0*/  IMAD.X R217, R15, 0x1, R0, P3 ;  /* 0x000000010fd97824 */ /* 0x000fe400018e0600 */
[----:B------:R-:W3:Y:S01]  /*410b0*/  LDL.LU.64 R14, [R1+0x830] ;  /* 0x00083000010e7983 */ /* 0x000ee20000300a00 */
[----:B------:R-:W-:-:S03]  /*410c0*/  IADD3 R224, P1, PT, R8, R2, RZ ;  /* 0x0000000208e07210 */ /* 0x000fc60007f3e0ff */
[----:B------:R-:W3:Y:S02]  /*410d0*/  LDL.LU.64 R16, [R1+0x828] ;  /* 0x0008280001107983 */ /* 0x000ee40000300a00 */
[----:B------:R-:W-:Y:S01]  /*410e0*/  IMAD.X R225, R9, 0x1, R0, P1 ;  /* 0x0000000109e17824 */ /* 0x000fe200008e0600 */
[----:B------:R-:W-:Y:S02]  /*410f0*/  IADD3.X R221, PT, PT, R11, R0, RZ, P4, !PT ;  /* 0x000000000bdd7210 */ /* 0x000fe400027fe4ff */
[-C--:B----4-:R-:W-:Y:S02]  /*41100*/  IADD3 R10, P1, PT, R30, R2.reuse, RZ ;  /* 0x000000021e0a7210 */ /* 0x090fe40007f3e0ff */
[----:B--2---:R-:W-:-:S03]  /*41110*/  IADD3 R250, P3, PT, R6, R2, RZ ;  /* 0x0000000206fa7210 */ /* 0x004fc60007f7e0ff */
[----:B------:R-:W-:Y:S01]  /*41120*/  IMAD.X R11, R31, 0x1, R0, P1 ;  /* 0x000000011f0b7824 */ /* 0x000fe200008e0600 */
[----:B------:R-:W-:Y:S01]  /*41130*/  IADD3 R8, P4, PT, R24, R2, RZ ;  /* 0x0000000218087210 */ /* 0x000fe20007f9e0ff */
[----:B------:R-:W2:Y:S01]  /*41140*/  LDL.LU.64 R30, [R1+0x820] ;  /* 0x00082000011e7983 */ /* 0x000ea20000300a00 */
[----:B------:R-:W-:Y:S02]  /*41150*/  IADD3.X R251, PT, PT, R7, R0, RZ, P3, !PT ;  /* 0x0000000007fb7210 */ /* 0x000fe40001ffe4ff */
[----:B------:R-:W-:Y:S01]  /*41160*/  IADD3 R6, P3, PT, R28, R2, RZ ;  /* 0x000000021c067210 */ /* 0x000fe20007f7e0ff */
[----:B------:R1:W-:Y:S01]  /*41170*/  STL.64 [R1+0x8], R10 ;  /* 0x0000080a01007387 */ /* 0x0003e20000100a00 */
[----:B------:R-:W-:-:S03]  /*41180*/  IADD3.X R9, PT, PT, R25, R0, RZ, P4, !PT ;  /* 0x0000000019097210 */ /* 0x000fc600027fe4ff */
[----:B------:R-:W-:Y:S01]  /*41190*/  IMAD.X R7, R29, 0x1, R0, P3 ;  /* 0x000000011d077824 */ /* 0x000fe200018e0600 */
[----:B-1----:R-:W4:Y:S04]  /*411a0*/  LDL.LU.64 R10, [R1+0x810] ;  /* 0x00081000010a7983 */ /* 0x002f280000300a00 */
[----:B------:R-:W4:Y:S04]  /*411b0*/  LDL.LU.64 R24, [R1+0x808] ;  /* 0x0008080001187983 */ /* 0x000f280000300a00 */
[----:B------:R1:W-:Y:S04]  /*411c0*/  STL.64 [R1+0x18], R8 ;  /* 0x0000180801007387 */ /* 0x0003e80000100a00 */
[----:B------:R1:W-:Y:S02]  /*411d0*/  STL.64 [R1+0x28], R6 ;  /* 0x0000280601007387 */ /* 0x0003e40000100a00 */
[----:B-1----:R-:W-:-:S04]  /*411e0*/  IADD3 R8, P1, PT, R20, R2, RZ ;  /* 0x0000000214087210 */ /* 0x002fc80007f3e0ff */
[----:B------:R-:W-:Y:S02]  /*411f0*/  IADD3.X R9, PT, PT, R21, R0, RZ, P1, !PT ;  /* 0x0000000015097210 */ /* 0x000fe40000ffe4ff */
[----:B------:R-:W4:Y:S01]  /*41200*/  LDL.LU.64 R20, [R1+0x7f8] ;  /* 0x0007f80001147983 */ /* 0x000f220000300a00 */
[-C--:B------:R-:W-:Y:S02]  /*41210*/  IADD3 R28, P3, PT, R34, R2.reuse, RZ ;  /* 0x00000002221c7210 */ /* 0x080fe40007f7e0ff */
[----:B------:R-:W-:-:S03]  /*41220*/  IADD3 R6, P4, PT, R26, R2, RZ ;  /* 0x000000021a067210 */ /* 0x000fc60007f9e0ff */
[----:B------:R-:W-:Y:S01]  /*41230*/  IMAD.X R29, R35, 0x1, R0, P3 ;  /* 0x00000001231d7824 */ /* 0x000fe200018e0600 */
[----:B------:R1:W-:Y:S01]  /*41240*/  STL.64 [R1+0x38], R8 ;  /* 0x0000380801007387 */ /* 0x0003e20000100a00 */
[----:B------:R-:W-:-:S03]  /*41250*/  IADD3.X R7, PT, PT, R27, R0, RZ, P4, !PT ;  /* 0x000000001b077210 */ /* 0x000fc600027fe4ff */
[----:B------:R-:W4:Y:S04]  /*41260*/  LDL.LU.64 R38, [R1+0x7f0] ;  /* 0x0007f00001267983 */ /* 0x000f280000300a00 */
[----:B------:R3:W-:Y:S01]  /*41270*/  STL.64 [R1+0x48], R28 ;  /* 0x0000481c01007387 */ /* 0x0007e20000100a00 */
[----:B-1----:R-:W-:-:S03]  /*41280*/  IADD3 R8, P1, PT, R18, R2, RZ ;  /* 0x0000000212087210 */ /* 0x002fc60007f3e0ff */
[----:B---3--:R-:W3:Y:S02]  /*41290*/  LDL.LU.64 R28, [R1+0x7e0] ;  /* 0x0007e000011c7983 */ /* 0x008ee40000300a00 */
[----:B------:R-:W-:Y:S02]  /*412a0*/  IMAD.X R9, R19, 0x1, R0, P1 ;  /* 0x0000000113097824 */ /* 0x000fe400008e0600 */
[----:B------:R1:W-:Y:S01]  /*412b0*/  STL.64 [R1+0x58], R6 ;  /* 0x0000580601007387 */ /* 0x0003e20000100a00 */
[----:B------:R-:W-:-:S03]  /*412c0*/  IADD3 R26, P1, PT, R32, R2, RZ ;  /* 0x00000002201a7210 */ /* 0x000fc60007f3e0ff */
[----:B------:R-:W3:Y:S01]  /*412d0*/  LDL.LU.64 R18, [R1+0x7d8] ;  /* 0x0007d80001127983 */ /* 0x000ee20000300a00 */
[----:B-1----:R-:W-:-:S03]  /*412e0*/  IADD3 R6, P3, PT, R12, R2, RZ ;  /* 0x000000020c067210 */ /* 0x002fc60007f7e0ff */
[----:B------:R1:W-:Y:S01]  /*412f0*/  STL.64 [R1+0x68], R8 ;  /* 0x0000680801007387 */ /* 0x0003e20000100a00 */
[----:B------:R-:W-:Y:S01]  /*41300*/  IADD3.X R7, PT, PT, R13, R0, RZ, P3, !PT ;  /* 0x000000000d077210 */ /* 0x000fe20001ffe4ff */
[----:B------:R-:W-:Y:S02]  /*41310*/  IMAD.X R27, R33, 0x1, R0, P1 ;  /* 0x00000001211b7824 */ /* 0x000fe400008e0600 */
[----:B------:R-:W3:Y:S04]  /*41320*/  LDL.LU.64 R12, [R1+0x7c8] ;  /* 0x0007c800010c7983 */ /* 0x000ee80000300a00 */
[----:B------:R1:W-:Y:S02]  /*41330*/  STL.64 [R1+0x78], R6 ;  /* 0x0000780601007387 */ /* 0x0003e40000100a00 */
[----:B-1----:R-:W-:-:S02]  /*41340*/  IADD3 R8, P4, PT, R22, R2, RZ ;  /* 0x0000000216087210 */ /* 0x002fc40007f9e0ff */
[----:B------:R-:W3:Y:S02]  /*41350*/  LDL.LU.64 R32, [R1+0x7c0] ;  /* 0x0007c00001207983 */ /* 0x000ee40000300a00 */
[----:B------:R-:W-:Y:S02]  /*41360*/  IADD3.X R9, PT, PT, R23, R0, RZ, P4, !PT ;  /* 0x0000000017097210 */ /* 0x000fe400027fe4ff */
[----:B------:R1:W-:Y:S01]  /*41370*/  STL.64 [R1+0x88], R26 ;  /* 0x0000881a01007387 */ /* 0x0003e20000100a00 */
[----:B------:R-:W-:-:S03]  /*41380*/  IADD3 R6, P3, PT, R14, R2, RZ ;  /* 0x000000020e067210 */ /* 0x000fc60007f7e0ff */
[----:B-1----:R-:W3:Y:S04]  /*41390*/  LDL.LU.64 R26, [R1+0x7b8] ;  /* 0x0007b800011a7983 */ /* 0x002ee80000300a00 */
[----:B------:R-:W3:Y:S01]  /*413a0*/  LDL.LU.64 R22, [R1+0x7b0] ;  /* 0x0007b00001167983 */ /* 0x000ee20000300a00 */
[----:B------:R-:W-:-:S03]  /*413b0*/  IMAD.X R7, R15, 0x1, R0, P3 ;  /* 0x000000010f077824 */ /* 0x000fc600018e0600 */
[----:B------:R1:W-:Y:S04]  /*413c0*/  STL.64 [R1+0x98], R8 ;  /* 0x0000980801007387 */ /* 0x0003e80000100a00 */
[----:B------:R4:W-:Y:S01]  /*413d0*/  STL.64 [R1+0xa8], R6 ;  /* 0x0000a80601007387 */ /* 0x0009e20000100a00 */
[----:B-1----:R-:W-:-:S04]  /*413e0*/  IADD3 R8, P1, PT, R16, R2, RZ ;  /* 0x0000000210087210 */ /* 0x002fc80007f3e0ff */
[----:B------:R-:W-:Y:S02]  /*413f0*/  IADD3.X R9, PT, PT, R17, R0, RZ, P1, !PT ;  /* 0x0000000011097210 */ /* 0x000fe40000ffe4ff */
[----:B------:R-:W3:Y:S04]  /*41400*/  LDL.LU.64 R16, [R1+0x7a0] ;  /* 0x0007a00001107983 */ /* 0x000ee80000300a00 */
[----:B------:R1:W-:Y:S04]  /*41410*/  STL.64 [R1+0xb8], R8 ;  /* 0x0000b80801007387 */ /* 0x0003e80000100a00 */
[----:B------:R-:W3:Y:S01]  /*41420*/  LDL.LU.64 R34, [R1+0x798] ;  /* 0x0007980001227983 */ /* 0x000ee20000300a00 */
[----:B--2---:R-:W-:-:S05]  /*41430*/  IADD3 R14, P3, PT, R30, R2, RZ ;  /* 0x000000021e0e7210 */ /* 0x004fca0007f7e0ff */
[----:B------:R-:W-:-:S05]  /*41440*/  IMAD.X R15, R31, 0x1, R0, P3 ;  /* 0x000000011f0f7824 */ /* 0x000fca00018e0600 */
[----:B------:R2:W-:Y:S01]  /*41450*/  STL.64 [R1+0xc8], R14 ;  /* 0x0000c80e01007387 */ /* 0x0005e20000100a00 */
[-C--:B----4-:R-:W-:Y:S02]  /*41460*/  IADD3 R6, P4, PT, R10, R2.reuse, RZ ;  /* 0x000000020a067210 */ /* 0x090fe40007f9e0ff */
[----:B-1----:R-:W-:Y:S02]  /*41470*/  IADD3 R8, P1, PT, R24, R2, RZ ;  /* 0x0000000218087210 */ /* 0x002fe40007f3e0ff */
[----:B------:R-:W-:Y:S01]  /*41480*/  IADD3.X R7, PT, PT, R11, R0, RZ, P4, !PT ;  /* 0x000000000b077210 */ /* 0x000fe200027fe4ff */
[----:B--2---:R-:W2:Y:S02]  /*41490*/  LDL.LU.64 R14, [R1+0x788] ;  /* 0x00078800010e7983 */ /* 0x004ea40000300a00 */
[----:B------:R-:W-:Y:S02]  /*414a0*/  IMAD.X R9, R25, 0x1, R0, P1 ;  /* 0x0000000119097824 */ /* 0x000fe400008e0600 */
[----:B------:R-:W4:Y:S04]  /*414b0*/  LDL.LU.64 R10, [R1+0x780] ;  /* 0x00078000010a7983 */ /* 0x000f280000300a00 */
[----:B------:R1:W-:Y:S04]  /*414c0*/  STL.64 [R1+0xd8], R6 ;  /* 0x0000d80601007387 */ /* 0x0003e80000100a00 */
[----:B------:R3:W-:Y:S01]  /*414d0*/  STL.64 [R1+0xe8], R8 ;  /* 0x0000e80801007387 */ /* 0x0007e20000100a00 */
[----:B-1----:R-:W-:-:S04]  /*414e0*/  IADD3 R6, P3, PT, R20, R2, RZ ;  /* 0x0000000214067210 */ /* 0x002fc80007f7e0ff */
[----:B------:R-:W-:Y:S02]  /*414f0*/  IADD3.X R7, PT, PT, R21, R0, RZ, P3, !PT ;  /* 0x0000000015077210 */ /* 0x000fe40001ffe4ff */
[----:B------:R-:W4:Y:S04]  /*41500*/  LDL.LU.64 R20, [R1+0x770] ;  /* 0x0007700001147983 */ /* 0x000f280000300a00 */
[----:B------:R-:W4:Y:S01]  /*41510*/  LDL.LU.64 R30, [R1+0x768] ;  /* 0x00076800011e7983 */ /* 0x000f220000300a00 */
[----:B------:R-:W-:-:S03]  /*41520*/  IADD3 R36, P1, PT, R38, R2, RZ ;  /* 0x0000000226247210 */ /* 0x000fc60007f3e0ff */
[----:B------:R-:W4:Y:S02]  /*41530*/  LDL.LU.64 R24, [R1+0x758] ;  /* 0x0007580001187983 */ /* 0x000f240000300a00 */
[----:B------:R-:W-:Y:S02]  /*41540*/  IMAD.X R37, R39, 0x1, R0, P1 ;  /* 0x0000000127257824 */ /* 0x000fe400008e0600 */
[----:B------:R1:W-:Y:S01]  /*41550*/  STL.64 [R1+0xf8], R6 ;  /* 0x0000f80601007387 */ /* 0x0003e20000100a00 */
[----:B---3--:R-:W-:-:S04]  /*41560*/  IADD3 R8, P4, PT, R28, R2, RZ ;  /* 0x000000021c087210 */ /* 0x008fc80007f9e0ff */
[----:B------:R-:W-:Y:S02]  /*41570*/  IADD3.X R9, PT, PT, R29, R0, RZ, P4, !PT ;  /* 0x000000001d097210 */ /* 0x000fe400027fe4ff */
[----:B------:R-:W3:Y:S01]  /*41580*/  LDL.LU.64 R28, [R1+0x750] ;  /* 0x00075000011c7983 */ /* 0x000ee20000300a00 */
[----:B-1----:R-:W-:-:S03]  /*41590*/  IADD3 R6, P3, PT, R18, R2, RZ ;  /* 0x0000000212067210 */ /* 0x002fc60007f7e0ff */
[----:B------:R-:W-:Y:S04]  /*415a0*/  STL.64 [R1+0x108], R36 ;  /* 0x0001082401007387 */ /* 0x000fe80000100a00 */
[----:B------:R1:W-:Y:S01]  /*415b0*/  STL.64 [R1+0x118], R8 ;  /* 0x0001180801007387 */ /* 0x0003e20000100a00 */
[----:B------:R-:W-:Y:S01]  /*415c0*/  IMAD.X R7, R19, 0x1, R0, P3 ;  /* 0x0000000113077824 */ /* 0x000fe200018e0600 */
[----:B-1----:R-:W-:-:S04]  /*415d0*/  IADD3 R8, P1, PT, R12, R2, RZ ;  /* 0x000000020c087210 */ /* 0x002fc80007f3e0ff */
[----:B------:R1:W-:Y:S01]  /*415e0*/  STL.64 [R1+0x128], R6 ;  /* 0x0001280601007387 */ /* 0x0003e20000100a00 */
[----:B------:R-:W-:Y:S02]  /*415f0*/  IADD3 R18, P3, PT, R32, R2, RZ ;  /* 0x0000000220127210 */ /* 0x000fe40007f7e0ff */
[----:B------:R-:W-:Y:S02]  /*41600*/  IADD3.X R9, PT, PT, R13, R0, RZ, P1, !PT ;  /* 0x000000000d097210 */ /* 0x000fe40000ffe4ff */
[----:B------:R-:W3:Y:S01]  /*41610*/  LDL.LU.64 R12, [R1+0x748] ;  /* 0x00074800010c7983 */ /* 0x000ee20000300a00 */
[----:B------:R-:W-:-:S03]  /*41620*/  IMAD.X R19, R33, 0x1, R0, P3 ;  /* 0x0000000121137824 */ /* 0x000fc600018e0600 */
[----:B------:R1:W-:Y:S04]  /*41630*/  STL.64 [R1+0x138], R8 ;  /* 0x0001380801007387 */ /* 0x0003e80000100a00 */
[----:B------:R-:W3:Y:S01]  /*41640*/  LDL.LU.64 R32, [R1+0x740] ;  /* 0x0007400001207983 */ /* 0x000ee20000300a00 */
[----:B-1----:R-:W-:-:S03]  /*41650*/  IADD3 R6, P4, PT, R26, R2, RZ ;  /* 0x000000021a067210 */ /* 0x002fc60007f9e0ff */
[----:B------:R1:W-:Y:S01]  /*41660*/  STL.64 [R1+0x148], R18 ;  /* 0x0001481201007387 */ /* 0x0003e20000100a00 */
[----:B------:R-:W-:Y:S02]  /*41670*/  IADD3.X R7, PT, PT, R27, R0, RZ, P4, !PT ;  /* 0x000000001b077210 */ /* 0x000fe400027fe4ff */
[-C--:B------:R-:W-:Y:S01]  /*41680*/  IADD3 R8, P1, PT, R22, R2.reuse, RZ ;  /* 0x0000000216087210 */ /* 0x080fe20007f3e0ff */
[----:B-1----:R-:W3:Y:S04]  /*41690*/  LDL.LU.64 R18, [R1+0x738] ;  /* 0x0007380001127983 */ /* 0x002ee80000300a00 */
[----:B------:R-:W-:Y:S01]  /*416a0*/  IMAD.X R9, R23, 0x1, R0, P1 ;  /* 0x0000000117097824 */ /* 0x000fe200008e0600 */
[----:B------:R-:W3:Y:S04]  /*416b0*/  LDL.LU.64 R26, [R1+0x730] ;  /* 0x00073000011a7983 */ /* 0x000ee80000300a00 */
[----:B------:R1:W-:Y:S04]  /*416c0*/  STL.64 [R1+0x158], R6 ;  /* 0x0001580601007387 */ /* 0x0003e80000100a00 */
[----:B------:R-:W-:Y:S01]  /*416d0*/  STL.64 [R1+0x168], R8 ;  /* 0x0001680801007387 */ /* 0x000fe20000100a00 */
[----:B-1----:R-:W-:-:S02]  /*416e0*/  IADD3 R6, P3, PT, R16, R2, RZ ;  /* 0x0000000210067210 */ /* 0x002fc40007f7e0ff */
[----:B------:R-:W-:Y:S02]  /*416f0*/  IADD3 R22, P1, PT, R34, R2, RZ ;  /* 0x0000000222167210 */ /* 0x000fe40007f3e0ff */
[----:B------:R-:W-:Y:S02]  /*41700*/  IADD3.X R7, PT, PT, R17, R0, RZ, P3, !PT ;  /* 0x0000000011077210 */ /* 0x000fe40001ffe4ff */
[----:B------:R-:W3:Y:S01]  /*41710*/  LDL.LU.64 R16, [R1+0x728] ;  /* 0x0007280001107983 */ /* 0x000ee20000300a00 */
[----:B------:R-:W-:-:S03]  /*41720*/  IMAD.X R23, R35, 0x1, R0, P1 ;  /* 0x0000000123177824 */ /* 0x000fc600008e0600 */
[----:B------:R-:W-:Y:S04]  /*41730*/  STL.64 [R1+0x178], R6 ;  /* 0x0001780601007387 */ /* 0x000fe80000100a00 */
[----:B------:R-:W3:Y:S04]  /*41740*/  LDL.LU.64 R38, [R1+0x720] ;  /* 0x0007200001267983 */ /* 0x000ee80000300a00 */
[----:B------:R1:W-:Y:S04]  /*41750*/  STL.64 [R1+0x188], R22 ;  /* 0x0001881601007387 */ /* 0x0003e80000100a00 */
[----:B-1----:R-:W3:Y:S01]  /*41760*/  LDL.LU.64 R22, [R1+0x718] ;  /* 0x0007180001167983 */ /* 0x002ee20000300a00 */
[----:B--2---:R-:W-:-:S04]  /*41770*/  IADD3 R8, P4, PT, R14, R2, RZ ;  /* 0x000000020e087210 */ /* 0x004fc80007f9e0ff */
[----:B------:R-:W-:Y:S02]  /*41780*/  IADD3.X R9, PT, PT, R15, R0, RZ, P4, !PT ;  /* 0x000000000f097210 */ /* 0x000fe400027fe4ff */
[----:B----4-:R-:W-:-:S03]  /*41790*/  IADD3 R6, P3, PT, R10, R2, RZ ;  /* 0x000000020a067210 */ /* 0x010fc60007f7e0ff */
[----:B------:R1:W-:Y:S02]  /*417a0*/  STL.64 [R1+0x198], R8 ;  /* 0x0001980801007387 */ /* 0x0003e40000100a00 */
[----:B------:R-:W-:Y:S02]  /*417b0*/  IMAD.X R7, R11, 0x1, R0, P3 ;  /* 0x000000010b077824 */ /* 0x000fe400018e0600 */
[----:B------:R-:W2:Y:S04]  /*417c0*/  LDL.LU.64 R10, [R1+0x710] ;  /* 0x00071000010a7983 */ /* 0x000ea80000300a00 */
[----:B------:R-:W-:Y:S01]  /*417d0*/  STL.64 [R1+0x1a8], R6 ;  /* 0x0001a80601007387 */ /* 0x000fe20000100a00 */
[-C--:B-1----:R-:W-:Y:S02]  /*417e0*/  IADD3 R8, P1, PT, R20, R2.reuse, RZ ;  /* 0x0000000214087210 */ /* 0x082fe40007f3e0ff */
[----:B------:R-:W-:-:S02]  /*417f0*/  IADD3 R14, P3, PT, R30, R2, RZ ;  /* 0x000000021e0e7210 */ /* 0x000fc40007f7e0ff */
[----:B------:R-:W-:Y:S02]  /*41800*/  IADD3.X R9, PT, PT, R21, R0, RZ, P1, !PT ;  /* 0x0000000015097210 */ /* 0x000fe40000ffe4ff */
[----:B------:R-:W4:Y:S01]  /*41810*/  LDL.LU.64 R20, [R1+0x708] ;  /* 0x0007080001147983 */ /* 0x000f220000300a00 */
[----:B------:R-:W-:-:S03]  /*41820*/  IMAD.X R15, R31, 0x1, R0, P3 ;  /* 0x000000011f0f7824 */ /* 0x000fc600018e0600 */
[----:B------:R-:W-:Y:S04]  /*41830*/  STL.64 [R1+0x1b8], R8 ;  /* 0x0001b80801007387 */ /* 0x000fe80000100a00 */
[----:B------:R-:W4:Y:S04]  /*41840*/  LDL.LU.64 R30, [R1+0x700] ;  /* 0x00070000011e7983 */ /* 0x000f280000300a00 */
[----:B------:R1:W-:Y:S04]  /*41850*/  STL.64 [R1+0x1c8], R14 ;  /* 0x0001c80e01007387 */ /* 0x0003e80000100a00 */
[----:B-1----:R-:W4:Y:S01]  /*41860*/  LDL.LU.64 R14, [R1+0x6f8] ;  /* 0x0006f800010e7983 */ /* 0x002f220000300a00 */
[----:B------:R-:W-:-:S02]  /*41870*/  IADD3 R6, P4, PT, R24, R2, RZ ;  /* 0x0000000218067210 */ /* 0x000fc40007f9e0ff */
[----:B---3--:R-:W-:Y:S02]  /*41880*/  IADD3 R8, P1, PT, R28, R2, RZ ;  /* 0x000000021c087210 */ /* 0x008fe40007f3e0ff */
[----:B------:R-:W-:Y:S02]  /*41890*/  IADD3.X R7, PT, PT, R25, R0, RZ, P4, !PT ;  /* 0x0000000019077210 */ /* 0x000fe400027fe4ff */
[----:B------:R-:W3:Y:S01]  /*418a0*/  LDL.LU.64 R24, [R1+0x6f0] ;  /* 0x0006f00001187983 */ /* 0x000ee20000300a00 */
[----:B------:R-:W-:-:S03]  /*418b0*/  IMAD.X R9, R29, 0x1, R0, P1 ;  /* 0x000000011d097824 */ /* 0x000fc600008e0600 */
[----:B------:R1:W-:Y:S04]  /*418c0*/  STL.64 [R1+0x1d8], R6 ;  /* 0x0001d80601007387 */ /* 0x0003e80000100a00 */
[----:B------:R1:W-:Y:S02]  /*418d0*/  STL.64 [R1+0x1e8], R8 ;  /* 0x0001e80801007387 */ /* 0x0003e40000100a00 */
[----:B-1----:R-:W-:-:S04]  /*418e0*/  IADD3 R6, P3, PT, R12, R2, RZ ;  /* 0x000000020c067210 */ /* 0x002fc80007f7e0ff */
[----:B------:R-:W-:Y:S02]  /*418f0*/  IADD3.X R7, PT, PT, R13, R0, RZ, P3, !PT ;  /* 0x000000000d077210 */ /* 0x000fe40001ffe4ff */
[----:B------:R-:W3:Y:S01]  /*41900*/  LDL.LU.64 R12, [R1+0x6e8] ;  /* 0x0006e800010c7983 */ /* 0x000ee20000300a00 */
[----:B------:R-:W-:-:S03]  /*41910*/  IADD3 R28, P1, PT, R32, R2, RZ ;  /* 0x00000002201c7210 */ /* 0x000fc60007f3e0ff */
[----:B------:R1:W-:Y:S02]  /*41920*/  STL.64 [R1+0x1f8], R6 ;  /* 0x0001f80601007387 */ /* 0x0003e40000100a00 */
[----:B------:R-:W-:Y:S02]  /*41930*/  IMAD.X R29, R33, 0x1, R0, P1 ;  /* 0x00000001211d7824 */ /* 0x000fe400008e0600 */
[----:B------:R-:W3:Y:S04]  /*41940*/  LDL.LU.64 R34, [R1+0x6e0] ;  /* 0x0006e00001227983 */ /* 0x000ee80000300a00 */
[----:B------:R1:W-:Y:S01]  /*41950*/  STL.64 [R1+0x208], R28 ;  /* 0x0002081c01007387 */ /* 0x0003e20000100a00 */
[-C--:B------:R-:W-:Y:S02]  /*41960*/  IADD3 R8, P4, PT, R18, R2.reuse, RZ ;  /* 0x0000000212087210 */ /* 0x080fe40007f9e0ff */
[----:B-1----:R-:W-:-:S02]  /*41970*/  IADD3 R6, P3, PT, R26, R2, RZ ;  /* 0x000000021a067210 */ /* 0x002fc40007f7e0ff */
[----:B------:R-:W-:Y:S01]  /*41980*/  IADD3.X R9, PT, PT, R19, R0, RZ, P4, !PT ;  /* 0x0000000013097210 */ /* 0x000fe200027fe4ff */
[----:B------:R-:W3:Y:S02]  /*41990*/  LDL.LU.64 R28, [R1+0x6d8] ;  /* 0x0006d800011c7983 */ /* 0x000ee40000300a00 */
[----:B------:R-:W-:Y:S02]  /*419a0*/  IMAD.X R7, R27, 0x1, R0, P3 ;  /* 0x000000011b077824 */ /* 0x000fe400018e0600 */
[----:B------:R-:W3:Y:S04]  /*419b0*/  LDL.LU.64 R18, [R1+0x6d0] ;  /* 0x0006d00001127983 */ /* 0x000ee80000300a00 */
[----:B------:R1:W-:Y:S04]  /*419c0*/  STL.64 [R1+0x218], R8 ;  /* 0x0002180801007387 */ /* 0x0003e80000100a00 */
[----:B------:R1:W-:Y:S02]  /*419d0*/  STL.64 [R1+0x228], R6 ;  /* 0x0002280601007387 */ /* 0x0003e40000100a00 */
[----:B-1----:R-:W-:-:S04]  /*419e0*/  IADD3 R8, P1, PT, R16, R2, RZ ;  /* 0x0000000210087210 */ /* 0x002fc80007f3e0ff */
[----:B------:R-:W-:Y:S02]  /*419f0*/  IADD3.X R9, PT, PT, R17, R0, RZ, P1, !PT ;  /* 0x0000000011097210 */ /* 0x000fe40000ffe4ff */
[----:B------:R-:W3:Y:S01]  /*41a00*/  LDL.LU.64 R16, [R1+0x6c8] ;  /* 0x0006c80001107983 */ /* 0x000ee20000300a00 */
[----:B------:R-:W-:-:S03]  /*41a10*/  IADD3 R36, P3, PT, R38, R2, RZ ;  /* 0x0000000226247210 */ /* 0x000fc60007f7e0ff */
[----:B------:R-:W3:Y:S02]  /*41a20*/  LDL.LU.64 R32, [R1+0x6c0] ;  /* 0x0006c00001207983 */ /* 0x000ee40000300a00 */
[----:B------:R-:W-:Y:S02]  /*41a30*/  IMAD.X R37, R39, 0x1, R0, P3 ;  /* 0x0000000127257824 */ /* 0x000fe400018e0600 */
[----:B------:R-:W3:Y:S01]  /*41a40*/  LDL.LU.64 R26, [R1+0x6b8] ;  /* 0x0006b800011a7983 */ /* 0x000ee20000300a00 */
[----:B------:R-:W-:-:S03]  /*41a50*/  IADD3 R6, P4, PT, R22, R2, RZ ;  /* 0x0000000216067210 */ /* 0x000fc60007f9e0ff */
[----:B------:R2:W-:Y:S01]  /*41a60*/  STL.64 [R1+0x238], R8 ;  /* 0x0002380801007387 */ /* 0x0005e20000100a00 */
[----:B------:R-:W-:-:S03]  /*41a70*/  IADD3.X R7, PT, PT, R23, R0, RZ, P4, !PT ;  /* 0x0000000017077210 */ /* 0x000fc600027fe4ff */
[----:B------:R-:W3:Y:S04]  /*41a80*/  LDL.LU.64 R22, [R1+0x6b0] ;  /* 0x0006b00001167983 */ /* 0x000ee80000300a00 */
[----:B------:R-:W-:Y:S04]  /*41a90*/  STL.64 [R1+0x248], R36 ;  /* 0x0002482401007387 */ /* 0x000fe80000100a00 */
[----:B------:R4:W-:Y:S01]  /*41aa0*/  STL.64 [R1+0x258], R6 ;  /* 0x0002580601007387 */ /* 0x0009e20000100a00 */
[----:B--2---:R-:W-:-:S05]  /*41ab0*/  IADD3 R8, P1, PT, R10, R2, RZ ;  /* 0x000000020a087210 */ /* 0x004fca0007f3e0ff */
[----:B------:R-:W-:-:S05]  /*41ac0*/  IMAD.X R9, R11, 0x1, R0, P1 ;  /* 0x000000010b097824 */ /* 0x000fca00008e0600 */
[----:B------:R1:W-:Y:S01]  /*41ad0*/  STL.64 [R1+0x268], R8 ;  /* 0x0002680801007387 */ /* 0x0003e20000100a00 */
[----:B----4-:R-:W-:-:S04]  /*41ae0*/  IADD3 R6, P3, PT, R20, R2, RZ ;  /* 0x0000000214067210 */ /* 0x010fc80007f7e0ff */
[----:B------:R-:W-:Y:S02]  /*41af0*/  IADD3.X R7, PT, PT, R21, R0, RZ, P3, !PT ;  /* 0x0000000015077210 */ /* 0x000fe40001ffe4ff */
[----:B------:R-:W2:Y:S01]  /*41b00*/  LDL.LU.64 R20, [R1+0x6a8] ;  /* 0x0006a80001147983 */ /* 0x000ea20000300a00 */
[----:B------:R-:W-:-:S03]  /*41b10*/  IADD3 R10, P1, PT, R30, R2, RZ ;  /* 0x000000021e0a7210 */ /* 0x000fc60007f3e0ff */
[----:B------:R-:W-:Y:S02]  /*41b20*/  STL.64 [R1+0x278], R6 ;  /* 0x0002780601007387 */ /* 0x000fe40000100a00 */
[----:B------:R-:W-:Y:S02]  /*41b30*/  IMAD.X R11, R31, 0x1, R0, P1 ;  /* 0x000000011f0b7824 */ /* 0x000fe400008e0600 */
[----:B------:R-:W4:Y:S04]  /*41b40*/  LDL.LU.64 R30, [R1+0x6a0] ;  /* 0x0006a000011e7983 */ /* 0x000f280000300a00 */
[----:B------:R3:W-:Y:S01]  /*41b50*/  STL.64 [R1+0x288], R10 ;  /* 0x0002880a01007387 */ /* 0x0007e20000100a00 */
[----:B-1----:R-:W-:-:S03]  /*41b60*/  IADD3 R8, P4, PT, R14, R2, RZ ;  /* 0x000000020e087210 */ /* 0x002fc60007f9e0ff */
[----:B---3--:R-:W3:Y:S01]  /*41b70*/  LDL.LU.64 R10, [R1+0x620] ;  /* 0x00062000010a7983 */ /* 0x008ee20000300a00 */
[----:B------:R-:W-:-:S03]  /*41b80*/  IADD3.X R9, PT, PT, R15, R0, RZ, P4, !PT ;  /* 0x000000000f097210 */ /* 0x000fc600027fe4ff */
[----:B------:R-:W3:Y:S01]  /*41b90*/  LDL.LU.64 R14, [R1+0x630] ;  /* 0x00063000010e7983 */ /* 0x000ee20000300a00 */
[----:B------:R-:W-:-:S03]  /*41ba0*/  IADD3 R6, P3, PT, R24, R2, RZ ;  /* 0x0000000218067210 */ /* 0x000fc60007f7e0ff */
[----:B------:R1:W-:Y:S02]  /*41bb0*/  STL.64 [R1+0x298], R8 ;  /* 0x0002980801007387 */ /* 0x0003e40000100a00 */
[----:B------:R-:W-:-:S05]  /*41bc0*/  IMAD.X R7, R25, 0x1, R0, P3 ;  /* 0x0000000119077824 */ /* 0x000fca00018e0600 */
[----:B------:R1:W-:Y:S02]  /*41bd0*/  STL.64 [R1+0x2a8], R6 ;  /* 0x0002a80601007387 */ /* 0x0003e40000100a00 */
[----:B-1----:R-:W-:-:S04]  /*41be0*/  IADD3 R8, P1, PT, R12, R2, RZ ;  /* 0x000000020c087210 */ /* 0x002fc80007f3e0ff */
[----:B------:R-:W-:Y:S02]  /*41bf0*/  IADD3.X R9, PT, PT, R13, R0, RZ, P1, !PT ;  /* 0x000000000d097210 */ /* 0x000fe40000ffe4ff */
[----:B------:R-:W3:Y:S01]  /*41c00*/  LDL.LU.64 R12, [R1+0x648] ;  /* 0x00064800010c7983 */ /* 0x000ee20000300a00 */
[----:B------:R-:W-:-:S03]  /*41c10*/  IADD3 R24, P3, PT, R34, R2, RZ ;  /* 0x0000000222187210 */ /* 0x000fc60007f7e0ff */
[----:B------:R-:W-:Y:S02]  /*41c20*/  STL.64 [R1+0x2b8], R8 ;  /* 0x0002b80801007387 */ /* 0x000fe40000100a00 */
[----:B------:R-:W-:Y:S02]  /*41c30*/  IMAD.X R25, R35, 0x1, R0, P3 ;  /* 0x0000000123197824 */ /* 0x000fe400018e0600 */
[----:B------:R-:W3:Y:S04]  /*41c40*/  LDL.LU.64 R38, [R1+0x660] ;  /* 0x0006600001267983 */ /* 0x000ee80000300a00 */
[----:B------:R1:W-:Y:S01]  /*41c50*/  STL.64 [R1+0x2c8], R24 ;  /* 0x0002c81801007387 */ /* 0x0003e20000100a00 */
[----:B------:R-:W-:-:S04]  /*41c60*/  IADD3 R6, P4, PT, R28, R2, RZ ;  /* 0x000000021c067210 */ /* 0x000fc80007f9e0ff */
[----:B------:R-:W-:Y:S01]  /*41c70*/  IADD3.X R7, PT, PT, R29, R0, RZ, P4, !PT ;  /* 0x000000001d077210 */ /* 0x000fe200027fe4ff */
[----:B-1----:R-:W3:Y:S01]  /*41c80*/  LDL.LU.64 R24, [R1+0x678] ;  /* 0x0006780001187983 */ /* 0x002ee20000300a00 */
[----:B------:R-:W-:-:S03]  /*41c90*/  IADD3 R8, P1, PT, R18, R2, RZ ;  /* 0x0000000212087210 */ /* 0x000fc60007f3e0ff */
[----:B------:R1:W-:Y:S02]  /*41ca0*/  STL.64 [R1+0x2d8], R6 ;  /* 0x0002d80601007387 */ /* 0x0003e40000100a00 */
[----:B------:R-:W-:Y:S02]  /*41cb0*/  IMAD.X R9, R19, 0x1, R0, P1 ;  /* 0x0000000113097824 */ /* 0x000fe400008e0600 */
[----:B------:R-:W3:Y:S04]  /*41cc0*/  LDL.LU.64 R18, [R1+0x690] ;  /* 0x0006900001127983 */ /* 0x000ee80000300a00 */
[----:B------:R1:W-:Y:S02]  /*41cd0*/  STL.64 [R1+0x2e8], R8 ;  /* 0x0002e80801007387 */ /* 0x0003e40000100a00 */
[----:B-1----:R-:W-:-:S02]  /*41ce0*/  IADD3 R6, P3, PT, R16, R2, RZ ;  /* 0x0000000210067210 */ /* 0x002fc40007f7e0ff */
[----:B------:R-:W-:Y:S02]  /*41cf0*/  IADD3 R28, P1, PT, R32, R2, RZ ;  /* 0x00000002201c7210 */ /* 0x000fe40007f3e0ff */
[----:B------:R-:W-:Y:S02]  /*41d00*/  IADD3.X R7, PT, PT, R17, R0, RZ, P3, !PT ;  /* 0x0000000011077210 */ /* 0x000fe40001ffe4ff */
[----:B------:R-:W3:Y:S01]  /*41d10*/  LDL.LU.64 R16, [R1+0x698] ;  /* 0x0006980001107983 */ /* 0x000ee20000300a00 */
[----:B------:R-:W-:Y:S01]  /*41d20*/  IADD3 R8, P4, PT, R26, R2, RZ ;  /* 0x000000021a087210 */ /* 0x000fe20007f9e0ff */
[----:B------:R-:W-:Y:S02]  /*41d30*/  IMAD.X R29, R33, 0x1, R0, P1 ;  /* 0x00000001211d7824 */ /* 0x000fe400008e0600 */
[----:B------:R1:W-:Y:S01]  /*41d40*/  STL.64 [R1+0x2f8], R6 ;  /* 0x0002f80601007387 */ /* 0x0003e20000100a00 */
[----:B------:R-:W-:-:S03]  /*41d50*/  IADD3.X R9, PT, PT, R27, R0, RZ, P4, !PT ;  /* 0x000000001b097210 */ /* 0x000fc600027fe4ff */
[----:B------:R-:W3:Y:S04]  /*41d60*/  LDL.LU.64 R34, [R1+0x688] ;  /* 0x0006880001227983 */ /* 0x000ee80000300a00 */
[----:B------:R1:W-:Y:S02]  /*41d70*/  STL.64 [R1+0x308], R28 ;  /* 0x0003081c01007387 */ /* 0x0003e40000100a00 */
[-C--:B-1----:R-:W-:Y:S02]  /*41d80*/  IADD3 R6, P3, PT, R22, R2.reuse, RZ ;  /* 0x0000000216067210 */ /* 0x082fe40007f7e0ff */
[----:B------:R-:W3:Y:S03]  /*41d90*/  LDL.LU.64 R28, [R1+0x680] ;  /* 0x00068000011c7983 */ /* 0x000ee60000300a00 */
[----:B------:R-:W-:Y:S01]  /*41da0*/  IMAD.X R7, R23, 0x1, R0, P3 ;  /* 0x0000000117077824 */ /* 0x000fe200018e0600 */
[----:B------:R-:W3:Y:S04]  /*41db0*/  LDL.LU.64 R26, [R1+0x670] ;  /* 0x00067000011a7983 */ /* 0x000ee80000300a00 */
[----:B------:R2:W-:Y:S04]  /*41dc0*/  STL.64 [R1+0x318], R8 ;  /* 0x0003180801007387 */ /* 0x0005e80000100a00 */
[----:B------:R3:W-:Y:S01]  /*41dd0*/  STL.64 [R1+0x328], R6 ;  /* 0x0003280601007387 */ /* 0x0007e20000100a00 */
[----:B--2---:R-:W-:-:S04]  /*41de0*/  IADD3 R8, P1, PT, R20, R2, RZ ;  /* 0x0000000214087210 */ /* 0x004fc80007f3e0ff */
[----:B------:R-:W-:Y:S02]  /*41df0*/  IADD3.X R9, PT, PT, R21, R0, RZ, P1, !PT ;  /* 0x0000000015097210 */ /* 0x000fe40000ffe4ff */
[----:B------:R-:W2:Y:S01]  /*41e00*/  LDL.LU.64 R20, [R1+0x668] ;  /* 0x0006680001147983 */ /* 0x000ea20000300a00 */
[----:B----4-:R-:W-:-:S03]  /*41e10*/  IADD3 R22, P3, PT, R30, R2, RZ ;  /* 0x000000021e167210 */ /* 0x010fc60007f7e0ff */
[----:B------:R-:W-:Y:S02]  /*41e20*/  STL.64 [R1+0x338], R8 ;  /* 0x0003380801007387 */ /* 0x000fe40000100a00 */
[----:B------:R-:W-:Y:S02]  /*41e30*/  IMAD.X R23, R31, 0x1, R0, P3 ;  /* 0x000000011f177824 */ /* 0x000fe400018e0600 */
[----:B------:R-:W4:Y:S04]  /*41e40*/  LDL.LU.64 R30, [R1+0x658] ;  /* 0x00065800011e7983 */ /* 0x000f280000300a00 */
[----:B------:R1:W-:Y:S01]  /*41e50*/  STL.64 [R1+0x348], R22 ;  /* 0x0003481601007387 */ /* 0x0003e20000100a00 */
[----:B---3--:R-:W-:-:S04]  /*41e60*/  IADD3 R6, P4, PT, R10, R2, RZ ;  /* 0x000000020a067210 */ /* 0x008fc80007f9e0ff */
[----:B------:R-:W-:Y:S01]  /*41e70*/  IADD3.X R7, PT, PT, R11, R0, RZ, P4, !PT ;  /* 0x000000000b077210 */ /* 0x000fe200027fe4ff */
[----:B-1----:R-:W3:Y:S01]  /*41e80*/  LDL.LU.64 R22, [R1+0x650] ;  /* 0x0006500001167983 */ /* 0x002ee20000300a00 */
[----:B------:R-:W-:-:S03]  /*41e90*/  IADD3 R8, P1, PT, R14, R2, RZ ;  /* 0x000000020e087210 */ /* 0x000fc60007f3e0ff */
[----:B------:R-:W3:Y:S02]  /*41ea0*/  LDL.LU.64 R10, [R1+0x640] ;  /* 0x00064000010a7983 */ /* 0x000ee40000300a00 */
[----:B------:R-:W-:Y:S02]  /*41eb0*/  IMAD.X R9, R15, 0x1, R0, P1 ;  /* 0x000000010f097824 */ /* 0x000fe400008e0600 */
[----:B------:R1:W-:Y:S04]  /*41ec0*/  STL.64 [R1+0x620], R6 ;  /* 0x0006200601007387 */ /* 0x0003e80000100a00 */
[----:B------:R1:W-:Y:S04]  /*41ed0*/  STL.64 [R1+0x630], R8 ;  /* 0x0006300801007387 */ /* 0x0003e80000100a00 */
[----:B------:R-:W3:Y:S04]  /*41ee0*/  LDL.LU.64 R14, [R1+0x638] ;  /* 0x00063800010e7983 */ /* 0x000ee80000300a00 */
[----:B------:R-:W3:Y:S01]  /*41ef0*/  LDL.LU.64 R32, [R1+0x628] ;  /* 0x0006280001207983 */ /* 0x000ee20000300a00 */
[----:B-1----:R-:W-:-:S04]  /*41f00*/  IADD3 R6, P3, PT, R12, R2, RZ ;  /* 0x000000020c067210 */ /* 0x002fc80007f7e0ff */
[----:B------:R-:W-:Y:S02]  /*41f10*/  IADD3.X R7, PT, PT, R13, R0, RZ, P3, !PT ;  /* 0x000000000d077210 */ /* 0x000fe40001ffe4ff */
[----:B------:R-:W3:Y:S01]  /*41f20*/  LDL.LU.64 R12, [R1+0x618] ;  /* 0x00061800010c7983 */ /* 0x000ee20000300a00 */
[----:B------:R-:W-:-:S03]  /*41f30*/  IADD3 R36, P1, PT, R38, R2, RZ ;  /* 0x0000000226247210 */ /* 0x000fc60007f3e0ff */
[----:B------:R1:W-:Y:S02]  /*41f40*/  STL.64 [R1+0x648], R6 ;  /* 0x0006480601007387 */ /* 0x0003e40000100a00 */
[----:B------:R-:W-:Y:S01]  /*41f50*/  IMAD.X R37, R39, 0x1, R0, P1 ;  /* 0x0000000127257824 */ /* 0x000fe200008e0600 */
[----:B------:R-:W-:-:S04]  /*41f60*/  IADD3 R8, P4, PT, R24, R2, RZ ;  /* 0x0000000218087210 */ /* 0x000fc80007f9e0ff */
[----:B------:R-:W-:Y:S02]  /*41f70*/  IADD3.X R9, PT, PT, R25, R0, RZ, P4, !PT ;  /* 0x0000000019097210 */ /* 0x000fe400027fe4ff */
[----:B-1----:R-:W-:-:S03]  /*41f80*/  IADD3 R6, P3, PT, R18, R2, RZ ;  /* 0x0000000212067210 */ /* 0x002fc60007f7e0ff */
[----:B------:R1:W-:Y:S04]  /*41f90*/  STL.64 [R1+0x678], R8 ;  /* 0x0006780801007387 */ /* 0x0003e80000100a00 */
[----:B------:R1:W-:Y:S01]  /*41fa0*/  STL.64 [R1+0x660], R36 ;  /* 0x0006602401007387 */ /* 0x0003e20000100a00 */
[----:B------:R-:W-:-:S03]  /*41fb0*/  IMAD.X R7, R19, 0x1, R0, P3 ;  /* 0x0000000113077824 */ /* 0x000fc600018e0600 */
[----:B------:R-:W3:Y:S04]  /*41fc0*/  LDL.LU.64 R24, [R1+0x610] ;  /* 0x0006100001187983 */ /* 0x000ee80000300a00 */
        /* <DEDUP_REMOVED lines=9> */
[----:B------:R-:W-:-:S04]  /*42060*/  IADD3 R6, P4, PT, R28, R2, RZ ;  /* 0x000000021c067210 */ /* 0x000fc80007f9e0ff */
[----:B------:R-:W-:Y:S02]  /*42070*/  IADD3.X R7, PT, PT, R29, R0, RZ, P4, !PT ;  /* 0x000000001d077210 */ /* 0x000fe400027fe4ff */
[----:B-1----:R-:W-:Y:S01]  /*42080*/  IADD3 R8, P1, PT, R26, R2, RZ ;  /* 0x000000021a087210 */ /* 0x002fe20007f3e0ff */
[----:B------:R-:W3:Y:S04]  /*42090*/  LDL.LU.64 R18, [R1+0x5f8] ;  /* 0x0005f80001127983 */ /* 0x000ee80000300a00 */
[----:B------:R2:W-:Y:S01]  /*420a0*/  STL.64 [R1+0x680], R6 ;  /* 0x0006800601007387 */ /* 0x0005e20000100a00 */
[----:B------:R-:W-:-:S03]  /*420b0*/  IMAD.X R9, R27, 0x1, R0, P1 ;  /* 0x000000011b097824 */ /* 0x000fc600008e0600 */
[----:B------:R-:W3:Y:S04]  /*420c0*/  LDL.LU.64 R28, [R1+0x5f0] ;  /* 0x0005f000011c7983 */ /* 0x000ee80000300a00 */
[----:B------:R3:W-:Y:S01]  /*420d0*/  STL.64 [R1+0x670], R8 ;  /* 0x0006700801007387 */ /* 0x0007e20000100a00 */
[----:B--2---:R-:W-:-:S04]  /*420e0*/  IADD3 R6, P3, PT, R20, R2, RZ ;  /* 0x0000000214067210 */ /* 0x004fc80007f7e0ff */
[----:B------:R-:W-:Y:S02]  /*420f0*/  IADD3.X R7, PT, PT, R21, R0, RZ, P3, !PT ;  /* 0x0000000015077210 */ /* 0x000fe40001ffe4ff */
[----:B------:R-:W2:Y:S01]  /*42100*/  LDL.LU.64 R20, [R1+0x5e8] ;  /* 0x0005e80001147983 */ /* 0x000ea20000300a00 */
[----:B----4-:R-:W-:-:S03]  /*42110*/  IADD3 R26, P1, PT, R30, R2, RZ ;  /* 0x000000021e1a7210 */ /* 0x010fc60007f3e0ff */
[----:B------:R1:W-:Y:S02]  /*42120*/  STL.64 [R1+0x668], R6 ;  /* 0x0006680601007387 */ /* 0x0003e40000100a00 */
[----:B------:R-:W-:Y:S02]  /*42130*/  IMAD.X R27, R31, 0x1, R0, P1 ;  /* 0x000000011f1b7824 */ /* 0x000fe400008e0600 */
[----:B------:R-:W4:Y:S04]  /*42140*/  LDL.LU.64 R38, [R1+0x5e0] ;  /* 0x0005e00001267983 */ /* 0x000f280000300a00 */
[----:B------:R-:W4:Y:S01]  /*42150*/  LDL.LU.64 R34, [R1+0x5d8] ;  /* 0x0005d80001227983 */ /* 0x000f220000300a00 */
[-C--:B---3--:R-:W-:Y:S02]  /*42160*/  IADD3 R8, P4, PT, R22, R2.reuse, RZ ;  /* 0x0000000216087210 */ /* 0x088fe40007f9e0ff */
[----:B-1----:R-:W-:-:S02]  /*42170*/  IADD3 R6, P3, PT, R10, R2, RZ ;  /* 0x000000020a067210 */ /* 0x002fc40007f7e0ff */
[----:B------:R-:W-:Y:S01]  /*42180*/  IADD3.X R9, PT, PT, R23, R0, RZ, P4, !PT ;  /* 0x0000000017097210 */ /* 0x000fe200027fe4ff */
[----:B------:R-:W-:Y:S02]  /*42190*/  STL.64 [R1+0x658], R26 ;  /* 0x0006581a01007387 */ /* 0x000fe40000100a00 */
[----:B------:R-:W-:Y:S02]  /*421a0*/  IMAD.X R7, R11, 0x1, R0, P3 ;  /* 0x000000010b077824 */ /* 0x000fe400018e0600 */
[----:B------:R1:W-:Y:S04]  /*421b0*/  STL.64 [R1+0x650], R8 ;  /* 0x0006500801007387 */ /* 0x0003e80000100a00 */
[----:B------:R-:W3:Y:S04]  /*421c0*/  LDL.LU.64 R10, [R1+0x5d0] ;  /* 0x0005d000010a7983 */ /* 0x000ee80000300a00 */
[----:B------:R1:W-:Y:S02]  /*421d0*/  STL.64 [R1+0x640], R6 ;  /* 0x0006400601007387 */ /* 0x0003e40000100a00 */
[----:B-1----:R-:W-:-:S02]  /*421e0*/  IADD3 R8, P1, PT, R14, R2, RZ ;  /* 0x000000020e087210 */ /* 0x002fc40007f3e0ff */
[----:B------:R-:W3:Y:S02]  /*421f0*/  LDL.LU.64 R30, [R1+0x5c8] ;  /* 0x0005c800011e7983 */ /* 0x000ee40000300a00 */
[----:B------:R-:W-:Y:S02]  /*42200*/  IADD3.X R9, PT, PT, R15, R0, RZ, P1, !PT ;  /* 0x000000000f097210 */ /* 0x000fe40000ffe4ff */
[----:B------:R-:W3:Y:S01]  /*42210*/  LDL.LU.64 R14, [R1+0x5c0] ;  /* 0x0005c000010e7983 */ /* 0x000ee20000300a00 */
[-C--:B------:R-:W-:Y:S02]  /*42220*/  IADD3 R26, P3, PT, R32, R2.reuse, RZ ;  /* 0x00000002201a7210 */ /* 0x080fe40007f7e0ff */
[----:B------:R-:W-:Y:S01]  /*42230*/  IADD3 R6, P4, PT, R12, R2, RZ ;  /* 0x000000020c067210 */ /* 0x000fe20007f9e0ff */
[----:B------:R-:W-:Y:S03]  /*42240*/  STL.64 [R1+0x638], R8 ;  /* 0x0006380801007387 */ /* 0x000fe60000100a00 */
[----:B------:R-:W-:Y:S01]  /*42250*/  IADD3.X R7, PT, PT, R13, R0, RZ, P4, !PT ;  /* 0x000000000d077210 */ /* 0x000fe200027fe4ff */
[----:B------:R-:W-:Y:S01]  /*42260*/  IMAD.X R27, R33, 0x1, R0, P3 ;  /* 0x00000001211b7824 */ /* 0x000fe200018e0600 */
[----:B------:R-:W3:Y:S04]  /*42270*/  LDL.LU.64 R22, [R1+0x5b8] ;  /* 0x0005b80001167983 */ /* 0x000ee80000300a00 */
[----:B------:R1:W-:Y:S04]  /*42280*/  STL.64 [R1+0x618], R6 ;  /* 0x0006180601007387 */ /* 0x0003e80000100a00 */
[----:B-1----:R-:W3:Y:S01]  /*42290*/  LDL.LU.64 R6, [R1+0x5b0] ;  /* 0x0005b00001067983 */ /* 0x002ee20000300a00 */
[----:B------:R-:W-:-:S03]  /*422a0*/  IADD3 R8, P1, PT, R24, R2, RZ ;  /* 0x0000000218087210 */ /* 0x000fc60007f3e0ff */
[----:B------:R-:W-:Y:S02]  /*422b0*/  STL.64 [R1+0x628], R26 ;  /* 0x0006281a01007387 */ /* 0x000fe40000100a00 */
[----:B------:R-:W-:-:S05]  /*422c0*/  IMAD.X R9, R25, 0x1, R0, P1 ;  /* 0x0000000119097824 */ /* 0x000fca00008e0600 */
[----:B------:R-:W-:Y:S01]  /*422d0*/  STL.64 [R1+0x6a0], R8 ;  /* 0x0006a00801007387 */ /* 0x000fe20000100a00 */
[----:B------:R-:W-:-:S04]  /*422e0*/  IADD3 R12, P3, PT, R16, R2, RZ ;  /* 0x00000002100c7210 */ /* 0x000fc80007f7e0ff */
[----:B------:R-:W-:Y:S02]  /*422f0*/  IADD3.X R13, PT, PT, R17, R0, RZ, P3, !PT ;  /* 0x00000000110d7210 */ /* 0x000fe40001ffe4ff */
[----:B------:R-:W3:Y:S01]  /*42300*/  LDL.LU.64 R16, [R1+0x5a8] ;  /* 0x0005a80001107983 */ /* 0x000ee20000300a00 */
[----:B------:R-:W-:-:S03]  /*42310*/  IADD3 R32, P1, PT, R36, R2, RZ ;  /* 0x0000000224207210 */ /* 0x000fc60007f3e0ff */
[----:B------:R1:W-:Y:S02]  /*42320*/  STL.64 [R1+0x6b0], R12 ;  /* 0x0006b00c01007387 */ /* 0x0003e40000100a00 */
[----:B------:R-:W-:Y:S02]  /*42330*/  IMAD.X R33, R37, 0x1, R0, P1 ;  /* 0x0000000125217824 */ /* 0x000fe400008e0600 */
[----:B-1----:R-:W3:Y:S01]  /*42340*/  LDL.LU.64 R12, [R1+0x5a0] ;  /* 0x0005a000010c7983 */ /* 0x002ee20000300a00 */
[----:B------:R-:W-:-:S03]  /*42350*/  IADD3 R8, P4, PT, R18, R2, RZ ;  /* 0x0000000212087210 */ /* 0x000fc60007f9e0ff */
[----:B------:R-:W3:Y:S01]  /*42360*/  LDL.LU.64 R26, [R1+0x598] ;  /* 0x00059800011a7983 */ /* 0x000ee20000300a00 */
[----:B------:R-:W-:-:S03]  /*42370*/  IADD3.X R9, PT, PT, R19, R0, RZ, P4, !PT ;  /* 0x0000000013097210 */ /* 0x000fc600027fe4ff */
[----:B------:R-:W3:Y:S01]  /*42380*/  LDL.LU.64 R18, [R1+0x590] ;  /* 0x0005900001127983 */ /* 0x000ee20000300a00 */
[----:B------:R-:W-:-:S03]  /*42390*/  IADD3 R24, P3, PT, R28, R2, RZ ;  /* 0x000000021c187210 */ /* 0x000fc60007f7e0ff */
[----:B------:R-:W-:Y:S02]  /*423a0*/  STL.64 [R1+0x6d0], R8 ;  /* 0x0006d00801007387 */ /* 0x000fe40000100a00 */
[----:B------:R-:W-:Y:S02]  /*423b0*/  IMAD.X R25, R29, 0x1, R0, P3 ;  /* 0x000000011d197824 */ /* 0x000fe400018e0600 */
[----:B------:R-:W-:Y:S04]  /*423c0*/  STL.64 [R1+0x6c0], R32 ;  /* 0x0006c02001007387 */ /* 0x000fe80000100a00 */
[----:B------:R1:W-:Y:S04]  /*423d0*/  STL.64 [R1+0x6d8], R24 ;  /* 0x0006d81801007387 */ /* 0x0003e80000100a00 */
[----:B------:R-:W3:Y:S04]  /*423e0*/  LDL.LU.64 R28, [R1+0x580] ;  /* 0x00058000011c7983 */ /* 0x000ee80000300a00 */
[----:B-1----:R-:W3:Y:S01]  /*423f0*/  LDL.LU.64 R24, [R1+0x578] ;  /* 0x0005780001187983 */ /* 0x002ee20000300a00 */
[----:B--2---:R-:W-:-:S04]  /*42400*/  IADD3 R8, P1, PT, R20, R2, RZ ;  /* 0x0000000214087210 */ /* 0x004fc80007f3e0ff */
[----:B------:R-:W-:Y:S02]  /*42410*/  IADD3.X R9, PT, PT, R21, R0, RZ, P1, !PT ;  /* 0x0000000015097210 */ /* 0x000fe40000ffe4ff */
[----:B------:R-:W2:Y:S01]  /*42420*/  LDL.LU.64 R20, [R1+0x570] ;  /* 0x0005700001147983 */ /* 0x000ea20000300a00 */
[----:B----4-:R-:W-:-:S03]  /*42430*/  IADD3 R36, P3, PT, R38, R2, RZ ;  /* 0x0000000226247210 */ /* 0x010fc60007f7e0ff */
[----:B------:R3:W-:Y:S01]  /*42440*/  STL.64 [R1+0x6e8], R8 ;  /* 0x0006e80801007387 */ /* 0x0007e20000100a00 */
[----:B------:R-:W-:Y:S01]  /*42450*/  IADD3 R32, P4, PT, R34, R2, RZ ;  /* 0x0000000222207210 */ /* 0x000fe20007f9e0ff */
[----:B------:R-:W-:-:S03]  /*42460*/  IMAD.X R37, R39, 0x1, R0, P3 ;  /* 0x0000000127257824 */ /* 0x000fc600018e0600 */
[----:B------:R-:W-:-:S05]  /*42470*/  IADD3.X R33, PT, PT, R35, R0, RZ, P4, !PT ;  /* 0x0000000023217210 */ /* 0x000fca00027fe4ff */
[----:B------:R1:W-:Y:S01]  /*42480*/  STL.64 [R1+0x708], R32 ;  /* 0x0007082001007387 */ /* 0x0003e20000100a00 */
[----:B---3--:R-:W-:Y:S01]  /*42490*/  IADD3 R8, P1, PT, R10, R2, RZ ;  /* 0x000000020a087210 */ /* 0x008fe20007f3e0ff */
[----:B-1----:R-:W-:-:S04]  /*424a0*/  IMAD.MOV.U32 R32, RZ, RZ, R4 ;  /* 0x000000ffff207224 */ /* 0x002fc800078e0004 */
[----:B------:R-:W-:Y:S01]  /*424b0*/  IMAD.X R9, R11, 0x1, R0, P1 ;  /* 0x000000010b097824 */ /* 0x000fe200008e0600 */
[----:B------:R-:W-:Y:S01]  /*424c0*/  STL.64 [R1+0x6f8], R36 ;  /* 0x0006f82401007387 */ /* 0x000fe20000100a00 */
[----:B------:R-:W-:-:S03]  /*424d0*/  IADD3 R4, P3, PT, R30, R2, RZ ;  /* 0x000000021e047210 */ /* 0x000fc60007f7e0ff */
[----:B------:R1:W-:Y:S01]  /*424e0*/  STL.64 [R1+0x710], R8 ;  /* 0x0007100801007387 */ /* 0x0003e20000100a00 */
[----:B------:R-:W-:Y:S02]  /*424f0*/  MOV R33, R5 ;  /* 0x0000000500217202 */ /* 0x000fe40000000f00 */
[----:B------:R-:W-:Y:S02]  /*42500*/  IADD3.X R5, PT, PT, R31, R0, RZ, P3, !PT ;  /* 0x000000001f057210 */ /* 0x000fe40001ffe4ff */
[----:B------:R-:W3:Y:S01]  /*42510*/  LDL.LU.64 R30, [R1+0x560] ;  /* 0x00056000011e7983 */ /* 0x000ee20000300a00 */
[----:B-1----:R-:W-:-:S03]  /*42520*/  IADD3 R8, P1, PT, R14, R2, RZ ;  /* 0x000000020e087210 */ /* 0x002fc60007f3e0ff */
[----:B------:R-:W-:Y:S02]  /*42530*/  STL.64 [R1+0x720], R4 ;  /* 0x0007200401007387 */ /* 0x000fe40000100a00 */
[----:B------:R-:W-:Y:S02]  /*42540*/  IMAD.X R9, R15, 0x1, R0, P1 ;  /* 0x000000010f097824 */ /* 0x000fe400008e0600 */
[----:B------:R-:W4:Y:S04]  /*42550*/  LDL.LU.64 R14, [R1+0x10c0] ;  /* 0x0010c000010e7983 */ /* 0x000f280000300a00 */
[----:B------:R1:W-:Y:S04]  /*42560*/  STL.64 [R1+0x730], R8 ;  /* 0x0007300801007387 */ /* 0x0003e80000100a00 */
[----:B-1----:R-:W4:Y:S01]  /*42570*/  LDL.LU.64 R8, [R1+0x10b8] ;  /* 0x0010b80001087983 */ /* 0x002f220000300a00 */
[----:B------:R-:W-:-:S02]  /*42580*/  IADD3 R10, P4, PT, R22, R2, RZ ;  /* 0x00000002160a7210 */ /* 0x000fc40007f9e0ff */
[----:B------:R-:W-:Y:S02]  /*42590*/  IADD3 R4, P3, PT, R6, R2, RZ ;  /* 0x0000000206047210 */ /* 0x000fe40007f7e0ff */
[----:B------:R-:W-:Y:S02]  /*425a0*/  IADD3.X R11, PT, PT, R23, R0, RZ, P4, !PT ;  /* 0x00000000170b7210 */ /* 0x000fe400027fe4ff */
[----:B------:R-:W4:Y:S01]  /*425b0*/  LDL.LU.64 R22, [R1+0x10b0] ;  /* 0x0010b00001167983 */ /* 0x000f220000300a00 */
[----:B------:R-:W-:-:S03]  /*425c0*/  IMAD.X R5, R7, 0x1, R0, P3 ;  /* 0x0000000107057824 */ /* 0x000fc600018e0600 */
[----:B------:R1:W-:Y:S04]  /*425d0*/  STL.64 [R1+0x740], R10 ;  /* 0x0007400a01007387 */ /* 0x0003e80000100a00 */
[----:B------:R1:W-:Y:S02]  /*425e0*/  STL.64 [R1+0x748], R4 ;  /* 0x0007480401007387 */ /* 0x0003e40000100a00 */
[----:B-1----:R-:W-:-:S04]  /*425f0*/  IADD3 R10, P1, PT, R16, R2, RZ ;  /* 0x00000002100a7210 */ /* 0x002fc80007f3e0ff */
[----:B------:R-:W-:Y:S02]  /*42600*/  IADD3.X R11, PT, PT, R17, R0, RZ, P1, !PT ;  /* 0x00000000110b7210 */ /* 0x000fe40000ffe4ff */
[----:B------:R-:W4:Y:S04]  /*42610*/  LDL.LU.64 R16, [R1+0x10a8] ;  /* 0x0010a80001107983 */ /* 0x000f280000300a00 */
[----:B------:R1:W-:Y:S01]  /*42620*/  STL.64 [R1+0x758], R10 ;  /* 0x0007580a01007387 */ /* 0x0003e20000100a00 */
[-C--:B------:R-:W-:Y:S02]  /*42630*/  IADD3 R4, P3, PT, R12, R2.reuse, RZ ;  /* 0x000000020c047210 */ /* 0x080fe40007f7e0ff */
[----:B------:R-:W-:-:S03]  /*42640*/  IADD3 R6, P4, PT, R26, R2, RZ ;  /* 0x000000021a067210 */ /* 0x000fc60007f9e0ff */
[--C-:B------:R-:W-:Y:S02]  /*42650*/  IMAD.X R5, R13, 0x1, R0.reuse, P3 ;  /* 0x000000010d057824 */ /* 0x100fe400018e0600 */
[----:B------:R-:W4:Y:S01]  /*42660*/  LDL.LU.64 R12, [R1+0x1090] ;  /* 0x00109000010c7983 */ /* 0x000f220000300a00 */
[----:B-1----:R-:W-:Y:S02]  /*42670*/  IADD3 R10, P1, PT, R18, R2, RZ ;  /* 0x00000002120a7210 */ /* 0x002fe40007f3e0ff */
[----:B------:R-:W-:Y:S01]  /*42680*/  IADD3.X R7, PT, PT, R27, R0, RZ, P4, !PT ;  /* 0x000000001b077210 */ /* 0x000fe200027fe4ff */
[----:B------:R1:W-:Y:S02]  /*42690*/  STL.64 [R1+0x768], R4 ;  /* 0x0007680401007387 */ /* 0x0003e40000100a00 */
[----:B------:R-:W-:Y:S02]  /*426a0*/  IMAD.X R11, R19, 0x1, R0, P1 ;  /* 0x00000001130b7824 */ /* 0x000fe400008e0600 */
[----:B-1----:R-:W4:Y:S01]  /*426b0*/  LDL.LU.64 R4, [R1+0x1070] ;  /* 0x0010700001047983 */ /* 0x002f220000300a00 */
[----:B------:R-:W-:-:S03]  /*426c0*/  IADD3 R26, P3, PT, R28, R2, RZ ;  /* 0x000000021c1a7210 */ /* 0x000fc60007f7e0ff */
[----:B------:R1:W-:Y:S01]  /*426d0*/  STL.64 [R1+0x778], R6 ;  /* 0x0007780601007387 */ /* 0x0003e20000100a00 */
[----:B------:R-:W-:Y:S02]  /*426e0*/  IADD3.X R27, PT, PT, R29, R0, RZ, P3, !PT ;  /* 0x000000001d1b7210 */ /* 0x000fe40001ffe4ff */
[----:B------:R-:W-:-:S05]  /*426f0*/  IADD3 R18, P1, PT, R24, R2, RZ ;  /* 0x0000000218127210 */ /* 0x000fca0007f3e0ff */
[----:B------:R-:W-:Y:S01]  /*42700*/  IMAD.X R19, R25, 0x1, R0, P1 ;  /* 0x0000000119137824 */ /* 0x000fe200008e0600 */
[----:B-1----:R-:W4:Y:S04]  /*42710*/  LDL.LU.64 R6, [R1+0x1060] ;  /* 0x0010600001067983 */ /* 0x002f280000300a00 */
[----:B------:R-:W-:Y:S04]  /*42720*/  STL.64 [R1+0x780], R10 ;  /* 0x0007800a01007387 */ /* 0x000fe80000100a00 */
[----:B------:R-:W4:Y:S04]  /*42730*/  LDL.LU.64 R28, [R1+0x1048] ;  /* 0x00104800011c7983 */ /* 0x000f280000300a00 */
[----:B------:R1:W-:Y:S04]  /*42740*/  STL.64 [R1+0x790], R26 ;  /* 0x0007901a01007387 */ /* 0x0003e80000100a00 */
[----:B------:R1:W-:Y:S02]  /*42750*/  STL.64 [R1+0x7a0], R18 ;  /* 0x0007a01201007387 */ /* 0x0003e40000100a00 */
[----:B-1----:R-:W-:-:S02]  /*42760*/  IADD3 R26, P3, PT, R32, R2, RZ ;  /* 0x00000002201a7210 */ /* 0x002fc40007f7e0ff */
[----:B------:R-:W4:Y:S03]  /*42770*/  LDL.LU.64 R18, [R1+0x1040] ;  /* 0x0010400001127983 */ /* 0x000f260000300a00 */
[----:B------:R-:W-:Y:S01]  /*42780*/  IMAD.X R27, R33, 0x1, R0, P3 ;  /* 0x00000001211b7824 */ /* 0x000fe200018e0600 */
[----:B------:R-:W4:Y:S01]  /*42790*/  LDL.LU.64 R24, [R1+0x1038] ;  /* 0x0010380001187983 */ /* 0x000f220000300a00 */
[----:B--2---:R-:W-:-:S04]  /*427a0*/  IADD3 R10, P4, PT, R20, R2, RZ ;  /* 0x00000002140a7210 */ /* 0x004fc80007f9e0ff */
[----:B------:R-:W-:-:S05]  /*427b0*/  IADD3.X R11, PT, PT, R21, R0, RZ, P4, !PT ;  /* 0x00000000150b7210 */ /* 0x000fca00027fe4ff */
[----:B------:R1:W-:Y:S04]  /*427c0*/  STL.64 [R1+0x7b0], R10 ;  /* 0x0007b00a01007387 */ /* 0x0003e80000100a00 */
[----:B-1----:R-:W2:Y:S04]  /*427d0*/  LDL.LU.64 R10, [R1+0x1030] ;  /* 0x00103000010a7983 */ /* 0x002ea80000300a00 */
[----:B------:R1:W-:Y:S04]  /*427e0*/  STL.64 [R1+0x7b8], R26 ;  /* 0x0007b81a01007387 */ /* 0x0003e80000100a00 */
[----:B-1----:R-:W2:Y:S01]  /*427f0*/  LDL.LU.64 R26, [R1+0x1028] ;  /* 0x00102800011a7983 */ /* 0x002ea20000300a00 */
[----:B---3--:R-:W-:-:S04]  /*42800*/  IADD3 R20, P4, PT, R30, R2, RZ ;  /* 0x000000021e147210 */ /* 0x008fc80007f9e0ff */
[----:B------:R-:W-:-:S05]  /*42810*/  IADD3.X R21, PT, PT, R31, R0, RZ, P4, !PT ;  /* 0x000000001f157210 */ /* 0x000fca00027fe4ff */
[----:B------:R1:W-:Y:S01]  /*42820*/  STL.64 [R1+0x7c8], R20 ;  /* 0x0007c81401007387 */ /* 0x0003e20000100a00 */
[----:B----4-:R-:W-:-:S05]  /*42830*/  IADD3 R182, P1, PT, R14, R2, RZ ;  /* 0x000000020eb67210 */ /* 0x010fca0007f3e0ff */
[----:B------:R-:W-:Y:S01]  /*42840*/  IMAD.X R183, R15, 0x1, R0, P1 ;  /* 0x000000010fb77824 */ /* 0x000fe200008e0600 */
[----:B-1----:R-:W3:Y:S04]  /*42850*/  LDL.LU.64 R20, [R1+0x1010] ;  /* 0x0010100001147983 */ /* 0x002ee80000300a00 */
[----:B------:R-:W4:Y:S01]  /*42860*/  LDL.LU.64 R14, [R1+0x1000] ;  /* 0x00100000010e7983 */ /* 0x000f220000300a00 */
[----:B------:R-:W-:-:S04]  /*42870*/  IADD3 R178, P3, PT, R8, R2, RZ ;  /* 0x0000000208b27210 */ /* 0x000fc80007f7e0ff */
[----:B------:R-:W-:Y:S02]  /*42880*/  IADD3.X R179, PT, PT, R9, R0, RZ, P3, !PT ;  /* 0x0000000009b37210 */ /* 0x000fe40001ffe4ff */
[----:B------:R-:W4:Y:S01]  /*42890*/  LDL.LU.64 R8, [R1+0xfe0] ;  /* 0x000fe00001087983 */ /* 0x000f220000300a00 */
[----:B------:R-:W-:-:S05]  /*428a0*/  IADD3 R174, P4, PT, R22, R2, RZ ;  /* 0x0000000216ae7210 */ /* 0x000fca0007f9e0ff */
[----:B------:R-:W-:Y:S02]  /*428b0*/  IMAD.X R175, R23, 0x1, R0, P4 ;  /* 0x0000000117af7824 */ /* 0x000fe400020e0600 */
        /* <DEDUP_REMOVED lines=13> */
[----:B------:R-:W-:-:S03]  /*42990*/  IADD3 R128, P3, PT, R28, R2, RZ ;  /* 0x000000021c807210 */ /* 0x000fc60007f7e0ff */
[----:B------:R-:W4:Y:S01]  /*429a0*/  LDL.LU.64 R30, [R1+0xfa0] ;  /* 0x000fa000011e7983 */ /* 0x000f220000300a00 */
[----:B------:R-:W-:Y:S02]  /*429b0*/  IADD3.X R129, PT, PT, R29, R0, RZ, P3, !PT ;  /* 0x000000001d817210 */ /* 0x000fe40001ffe4ff */
[----:B------:R-:W-:-:S05]  /*429c0*/  IADD3 R130, P1, PT, R18, R2, RZ ;  /* 0x0000000212827210 */ /* 0x000fca0007f3e0ff */
[----:B------:R-:W-:Y:S02]  /*429d0*/  IMAD.X R131, R19, 0x1, R0, P1 ;  /* 0x0000000113837824 */ /* 0x000fe400008e0600 */
[----:B------:R-:W4:Y:S01]  /*429e0*/  LDL.LU.64 R18, [R1+0xf88] ;  /* 0x000f880001127983 */ /* 0x000f220000300a00 */
[----:B------:R-:W-:-:S04]  /*429f0*/  IADD3 R132, P4, PT, R24, R2, RZ ;  /* 0x0000000218847210 */ /* 0x000fc80007f9e0ff */
[----:B------:R-:W-:Y:S02]  /*42a00*/  IADD3.X R133, PT, PT, R25, R0, RZ, P4, !PT ;  /* 0x0000000019857210 */ /* 0x000fe400027fe4ff */
[----:B--2---:R-:W-:-:S05]  /*42a10*/  IADD3 R134, P3, PT, R10, R2, RZ ;  /* 0x000000020a867210 */ /* 0x004fca0007f7e0ff */
[----:B------:R-:W-:Y:S02]  /*42a20*/  IMAD.X R135, R11, 0x1, R0, P3 ;  /* 0x000000010b877824 */ /* 0x000fe400018e0600 */
[----:B------:R-:W2:Y:S04]  /*42a30*/  LDL.LU.64 R10, [R1+0xf70] ;  /* 0x000f7000010a7983 */ /* 0x000ea80000300a00 */
[----:B------:R-:W2:Y:S04]  /*42a40*/  LDL.LU.64 R24, [R1+0xf58] ;  /* 0x000f580001187983 */ /* 0x000ea80000300a00 */
[----:B------:R-:W2:Y:S01]  /*42a50*/  LDL.LU.64 R28, [R1+0xf40] ;  /* 0x000f4000011c7983 */ /* 0x000ea20000300a00 */
[----:B------:R-:W-:-:S04]  /*42a60*/  IADD3 R136, P1, PT, R26, R2, RZ ;  /* 0x000000021a887210 */ /* 0x000fc80007f3e0ff */
[----:B------:R-:W-:Y:S02]  /*42a70*/  IADD3.X R137, PT, PT, R27, R0, RZ, P1, !PT ;  /* 0x000000001b897210 */ /* 0x000fe40000ffe4ff */
[----:B---3--:R-:W-:-:S05]  /*42a80*/  IADD3 R138, P3, PT, R20, R2, RZ ;  /* 0x00000002148a7210 */ /* 0x008fca0007f7e0ff */
[----:B------:R-:W-:Y:S02]  /*42a90*/  IMAD.X R139, R21, 0x1, R0, P3 ;  /* 0x00000001158b7824 */ /* 0x000fe400018e0600 */
[----:B------:R-:W3:Y:S01]  /*42aa0*/  LDL.LU.64 R20, [R1+0xf38] ;  /* 0x000f380001147983 */ /* 0x000ee20000300a00 */
[----:B----4-:R-:W-:-:S05]  /*42ab0*/  IADD3 R142, P1, PT, R8, R2, RZ ;  /* 0x00000002088e7210 */ /* 0x010fca0007f3e0ff */
[----:B------:R-:W-:Y:S02]  /*42ac0*/  IMAD.X R143, R9, 0x1, R0, P1 ;  /* 0x00000001098f7824 */ /* 0x000fe400008e0600 */
[----:B------:R-:W4:Y:S01]  /*42ad0*/  LDL.LU.64 R8, [R1+0xf30] ;  /* 0x000f300001087983 */ /* 0x000f220000300a00 */
[----:B------:R-:W-:-:S04]  /*42ae0*/  IADD3 R140, P4, PT, R14, R2, RZ ;  /* 0x000000020e8c7210 */ /* 0x000fc80007f9e0ff */
[----:B------:R-:W-:Y:S02]  /*42af0*/  IADD3.X R141, PT, PT, R15, R0, RZ, P4, !PT ;  /* 0x000000000f8d7210 */ /* 0x000fe400027fe4ff */
[----:B------:R-:W3:Y:S01]  /*42b00*/  LDL.LU.64 R14, [R1+0xf28] ;  /* 0x000f2800010e7983 */ /* 0x000ee20000300a00 */
[----:B------:R-:W-:-:S03]  /*42b10*/  IADD3 R144, P3, PT, R22, R2, RZ ;  /* 0x0000000216907210 */ /* 0x000fc60007f7e0ff */
[----:B------:R-:W3:Y:S01]  /*42b20*/  LDL.LU.64 R26, [R1+0xf20] ;  /* 0x000f2000011a7983 */ /* 0x000ee20000300a00 */
[----:B------:R-:W-:Y:S02]  /*42b30*/  IADD3.X R145, PT, PT, R23, R0, RZ, P3, !PT ;  /* 0x0000000017917210 */ /* 0x000fe40001ffe4ff */
[----:B------:R-:W-:-:S05]  /*42b40*/  IADD3 R146, P1, PT, R16, R2, RZ ;  /* 0x0000000210927210 */ /* 0x000fca0007f3e0ff */
[----:B------:R-:W-:Y:S02]  /*42b50*/  IMAD.X R147, R17, 0x1, R0, P1 ;  /* 0x0000000111937824 */ /* 0x000fe400008e0600 */
[----:B------:R-:W3:Y:S01]  /*42b60*/  LDL.LU.64 R16, [R1+0xf18] ;  /* 0x000f180001107983 */ /* 0x000ee20000300a00 */
[----:B------:R-:W-:-:S04]  /*42b70*/  IADD3 R148, P4, PT, R12, R2, RZ ;  /* 0x000000020c947210 */ /* 0x000fc80007f9e0ff */
[----:B------:R-:W-:Y:S02]  /*42b80*/  IADD3.X R149, PT, PT, R13, R0, RZ, P4, !PT ;  /* 0x000000000d957210 */ /* 0x000fe400027fe4ff */
[----:B------:R-:W3:Y:S01]  /*42b90*/  LDL.LU.64 R12, [R1+0xef8] ;  /* 0x000ef800010c7983 */ /* 0x000ee20000300a00 */
[----:B------:R-:W-:-:S05]  /*42ba0*/  IADD3 R150, P3, PT, R4, R2, RZ ;  /* 0x0000000204967210 */ /* 0x000fca0007f7e0ff */
[----:B------:R-:W-:Y:S02]  /*42bb0*/  IMAD.X R151, R5, 0x1, R0, P3 ;  /* 0x0000000105977824 */ /* 0x000fe400018e0600 */
[----:B------:R-:W3:Y:S04]  /*42bc0*/  LDL.LU.64 R4, [R1+0xee8] ;  /* 0x000ee80001047983 */ /* 0x000ee80000300a00 */
[----:B------:R-:W3:Y:S01]  /*42bd0*/  LDL.LU.64 R22, [R1+0xec8] ;  /* 0x000ec80001167983 */ /* 0x000ee20000300a00 */
[----:B------:R-:W-:-:S04]  /*42be0*/  IADD3 R152, P1, PT, R6, R2, RZ ;  /* 0x0000000206987210 */ /* 0x000fc80007f3e0ff */
[----:B------:R-:W-:Y:S02]  /*42bf0*/  IADD3.X R153, PT, PT, R7, R0, RZ, P1, !PT ;  /* 0x0000000007997210 */ /* 0x000fe40000ffe4ff */
[-C--:B------:R-:W-:Y:S01]  /*42c00*/  IADD3 R154, P3, PT, R30, R2.reuse, RZ ;  /* 0x000000021e9a7210 */ /* 0x080fe20007f7e0ff */
[----:B------:R-:W3:Y:S04]  /*42c10*/  LDL.LU.64 R6, [R1+0xeb8] ;  /* 0x000eb80001067983 */ /* 0x000ee80000300a00 */
[----:B------:R-:W-:Y:S01]  /*42c20*/  IMAD.X R155, R31, 0x1, R0, P3 ;  /* 0x000000011f9b7824 */ /* 0x000fe200018e0600 */
[----:B------:R-:W-:-:S04]  /*42c30*/  IADD3 R156, P4, PT, R18, R2, RZ ;  /* 0x00000002129c7210 */ /* 0x000fc80007f9e0ff */
[----:B------:R-:W-:Y:S02]  /*42c40*/  IADD3.X R157, PT, PT, R19, R0, RZ, P4, !PT ;  /* 0x00000000139d7210 */ /* 0x000fe400027fe4ff */
[----:B------:R-:W3:Y:S01]  /*42c50*/  LDL.LU.64 R18, [R1+0xeb0] ;  /* 0x000eb00001127983 */ /* 0x000ee20000300a00 */
[-C--:B--2---:R-:W-:Y:S02]  /*42c60*/  IADD3 R158, P1, PT, R10, R2.reuse, RZ ;  /* 0x000000020a9e7210 */ /* 0x084fe40007f3e0ff */
[----:B------:R-:W-:-:S03]  /*42c70*/  IADD3 R160, P3, PT, R24, R2, RZ ;  /* 0x0000000218a07210 */ /* 0x000fc60007f7e0ff */
[----:B------:R-:W-:Y:S02]  /*42c80*/  IMAD.X R159, R11, 0x1, R0, P1 ;  /* 0x000000010b9f7824 */ /* 0x000fe400008e0600 */
[----:B------:R-:W2:Y:S01]  /*42c90*/  LDL.LU.64 R10, [R1+0xea8] ;  /* 0x000ea800010a7983 */ /* 0x000ea20000300a00 */
[----:B------:R-:W-:-:S03]  /*42ca0*/  IADD3.X R161, PT, PT, R25, R0, RZ, P3, !PT ;  /* 0x0000000019a17210 */ /* 0x000fc60001ffe4ff */
[----:B------:R-:W2:Y:S04]  /*42cb0*/  LDL.LU.64 R32, [R1+0xea0] ;  /* 0x000ea00001207983 */ /* 0x000ea80000300a00 */
[----:B------:R-:W2:Y:S01]  /*42cc0*/  LDL.LU.64 R24, [R1+0xe98] ;  /* 0x000e980001187983 */ /* 0x000ea20000300a00 */
[----:B----4-:R-:W-:-:S05]  /*42cd0*/  IADD3 R192, P3, PT, R8, R2, RZ ;  /* 0x0000000208c07210 */ /* 0x010fca0007f7e0ff */
[----:B------:R-:W-:Y:S02]  /*42ce0*/  IMAD.X R193, R9, 0x1, R0, P3 ;  /* 0x0000000109c17824 */ /* 0x000fe400018e0600 */
[----:B------:R-:W4:Y:S01]  /*42cf0*/  LDL.LU.64 R8, [R1+0xe88] ;  /* 0x000e880001087983 */ /* 0x000f220000300a00 */
[-C--:B------:R-:W-:Y:S02]  /*42d00*/  IADD3 R162, P1, PT, R28, R2.reuse, RZ ;  /* 0x000000021ca27210 */ /* 0x080fe40007f3e0ff */
[----:B---3--:R-:W-:-:S03]  /*42d10*/  IADD3 R164, P4, PT, R20, R2, RZ ;  /* 0x0000000214a47210 */ /* 0x008fc60007f9e0ff */
[--C-:B------:R-:W-:Y:S01]  /*42d20*/  IMAD.X R163, R29, 0x1, R0.reuse, P1 ;  /* 0x000000011da37824 */ /* 0x100fe200008e0600 */
[----:B------:R-:W-:Y:S02]  /*42d30*/  IADD3.X R165, PT, PT, R21, R0, RZ, P4, !PT ;  /* 0x0000000015a57210 */ /* 0x000fe400027fe4ff */
[-C--:B------:R-:W-:Y:S01]  /*42d40*/  IADD3 R202, P1, PT, R14, R2.reuse, RZ ;  /* 0x000000020eca7210 */ /* 0x080fe20007f3e0ff */
[----:B------:R-:W3:Y:S01]  /*42d50*/  LDL.LU.64 R20, [R1+0xe68] ;  /* 0x000e680001147983 */ /* 0x000ee20000300a00 */
[----:B------:R-:W-:Y:S02]  /*42d60*/  IADD3 R206, P3, PT, R26, R2, RZ ;  /* 0x000000021ace7210 */ /* 0x000fe40007f7e0ff */
[----:B------:R-:W-:Y:S01]  /*42d70*/  IADD3.X R203, PT, PT, R15, R0, RZ, P1, !PT ;  /* 0x000000000fcb7210 */ /* 0x000fe20000ffe4ff */
[----:B------:R-:W3:Y:S04]  /*42d80*/  LDL.LU.64 R30, [R1+0xe58] ;  /* 0x000e5800011e7983 */ /* 0x000ee80000300a00 */
[----:B------:R-:W3:Y:S01]  /*42d90*/  LDL.LU.64 R14, [R1+0xe38] ;  /* 0x000e3800010e7983 */ /* 0x000ee20000300a00 */
[----:B------:R-:W-:-:S03]  /*42da0*/  IMAD.X R207, R27, 0x1, R0, P3 ;  /* 0x000000011bcf7824 */ /* 0x000fc600018e0600 */
[----:B------:R-:W3:Y:S01]  /*42db0*/  LDL.LU.64 R26, [R1+0xe30] ;  /* 0x000e3000011a7983 */ /* 0x000ee20000300a00 */
[----:B------:R-:W-:-:S04]  /*42dc0*/  IADD3 R210, P4, PT, R16, R2, RZ ;  /* 0x0000000210d27210 */ /* 0x000fc80007f9e0ff */
[----:B------:R-:W-:Y:S02]  /*42dd0*/  IADD3.X R211, PT, PT, R17, R0, RZ, P4, !PT ;  /* 0x0000000011d37210 */ /* 0x000fe400027fe4ff */
[----:B------:R-:W3:Y:S04]  /*42de0*/  LDL.LU.64 R16, [R1+0xe28] ;  /* 0x000e280001107983 */ /* 0x000ee80000300a00 */
[----:B------:R-:W3:Y:S01]  /*42df0*/  LDL.LU.64 R34, [R1+0xe20] ;  /* 0x000e200001227983 */ /* 0x000ee20000300a00 */
[----:B------:R-:W-:-:S05]  /*42e00*/  IADD3 R214, P1, PT, R12, R2, RZ ;  /* 0x000000020cd67210 */ /* 0x000fca0007f3e0ff */
[----:B------:R-:W-:Y:S02]  /*42e10*/  IMAD.X R215, R13, 0x1, R0, P1 ;  /* 0x000000010dd77824 */ /* 0x000fe400008e0600 */
[----:B------:R-:W3:Y:S01]  /*42e20*/  LDL.LU.64 R12, [R1+0xe18] ;  /* 0x000e1800010c7983 */ /* 0x000ee20000300a00 */
[----:B------:R-:W-:-:S04]  /*42e30*/  IADD3 R218, P3, PT, R4, R2, RZ ;  /* 0x0000000204da7210 */ /* 0x000fc80007f7e0ff */
[----:B------:R-:W-:Y:S02]  /*42e40*/  IADD3.X R219, PT, PT, R5, R0, RZ, P3, !PT ;  /* 0x0000000005db7210 */ /* 0x000fe40001ffe4ff */
[----:B------:R-:W-:-:S05]  /*42e50*/  IADD3 R222, P1, PT, R22, R2, RZ ;  /* 0x0000000216de7210 */ /* 0x000fca0007f3e0ff */
[----:B------:R-:W-:Y:S01]  /*42e60*/  IMAD.X R223, R23, 0x1, R0, P1 ;  /* 0x0000000117df7824 */ /* 0x000fe200008e0600 */
[----:B------:R-:W-:-:S04]  /*42e70*/  IADD3 R226, P4, PT, R6, R2, RZ ;  /* 0x0000000206e27210 */ /* 0x000fc80007f9e0ff */
[----:B------:R-:W-:Y:S02]  /*42e80*/  IADD3.X R227, PT, PT, R7, R0, RZ, P4, !PT ;  /* 0x0000000007e37210 */ /* 0x000fe400027fe4ff */
[----:B------:R-:W-:-:S05]  /*42e90*/  IADD3 R4, P3, PT, R18, R2, RZ ;  /* 0x0000000212047210 */ /* 0x000fca0007f7e0ff */
[----:B------:R-:W-:Y:S02]  /*42ea0*/  IMAD.X R5, R19, 0x1, R0, P3 ;  /* 0x0000000113057824 */ /* 0x000fe400018e0600 */
[----:B------:R-:W3:Y:S04]  /*42eb0*/  LDL.LU.64 R18, [R1+0xe10] ;  /* 0x000e100001127983 */ /* 0x000ee80000300a00 */
[----:B------:R1:W-:Y:S01]  /*42ec0*/  STL.64 [R1], R4 ;  /* 0x0000000401007387 */ /* 0x0003e20000100a00 */
[----:B--2---:R-:W-:-:S04]  /*42ed0*/  IADD3 R6, P1, PT, R10, R2, RZ ;  /* 0x000000020a067210 */ /* 0x004fc80007f3e0ff */
[----:B------:R-:W-:Y:S02]  /*42ee0*/  IADD3.X R7, PT, PT, R11, R0, RZ, P1, !PT ;  /* 0x000000000b077210 */ /* 0x000fe40000ffe4ff */
[-C--:B------:R-:W-:Y:S01]  /*42ef0*/  IADD3 R28, P3, PT, R32, R2.reuse, RZ ;  /* 0x00000002201c7210 */ /* 0x080fe20007f7e0ff */
[----:B------:R-:W2:Y:S01]  /*42f00*/  LDL.LU.64 R10, [R1+0xdf8] ;  /* 0x000df800010a7983 */ /* 0x000ea20000300a00 */
[----:B-1----:R-:W-:-:S03]  /*42f10*/  IADD3 R4, P4, PT, R24, R2, RZ ;  /* 0x0000000218047210 */ /* 0x002fc60007f9e0ff */
[----:B------:R-:W2:Y:S01]  /*42f20*/  LDL.LU.64 R36, [R1+0xde0] ;  /* 0x000de00001247983 */ /* 0x000ea20000300a00 */
[----:B------:R-:W-:Y:S01]  /*42f30*/  IADD3.X R5, PT, PT, R25, R0, RZ, P4, !PT ;  /* 0x0000000019057210 */ /* 0x000fe200027fe4ff */
[----:B------:R-:W-:Y:S02]  /*42f40*/  IMAD.X R29, R33, 0x1, R0, P3 ;  /* 0x00000001211d7824 */ /* 0x000fe400018e0600 */
[----:B------:R-:W2:Y:S04]  /*42f50*/  LDL.LU.64 R22, [R1+0xdc8] ;  /* 0x000dc80001167983 */ /* 0x000ea80000300a00 */
[----:B------:R4:W-:Y:S04]  /*42f60*/  STL.64 [R1+0x10], R6 ;  /* 0x0000100601007387 */ /* 0x0009e80000100a00 */
[----:B------:R3:W-:Y:S04]  /*42f70*/  STL.64 [R1+0x30], R4 ;  /* 0x0000300401007387 */ /* 0x0007e80000100a00 */
[----:B------:R-:W-:Y:S01]  /*42f80*/  STL.64 [R1+0x20], R28 ;  /* 0x0000201c01007387 */ /* 0x000fe20000100a00 */
[----:B----4-:R-:W-:-:S05]  /*42f90*/  IADD3 R6, P1, PT, R8, R2, RZ ;  /* 0x0000000208067210 */ /* 0x010fca0007f3e0ff */
[----:B------:R-:W-:Y:S02]  /*42fa0*/  IMAD.X R7, R9, 0x1, R0, P1 ;  /* 0x0000000109077824 */ /* 0x000fe400008e0600 */
[----:B------:R-:W4:Y:S04]  /*42fb0*/  LDL.LU.64 R8, [R1+0xdb0] ;  /* 0x000db00001087983 */ /* 0x000f280000300a00 */
[----:B------:R1:W-:Y:S04]  /*42fc0*/  STL.64 [R1+0x40], R6 ;  /* 0x0000400601007387 */ /* 0x0003e80000100a00 */
[----:B------:R-:W4:Y:S04]  /*42fd0*/  LDL.LU.64 R32, [R1+0xda8] ;  /* 0x000da80001207983 */ /* 0x000f280000300a00 */
[----:B------:R-:W4:Y:S01]  /*42fe0*/  LDL.LU.64 R24, [R1+0xda0] ;  /* 0x000da00001187983 */ /* 0x000f220000300a00 */
[----:B---3--:R-:W-:-:S02]  /*42ff0*/  IADD3 R4, P3, PT, R20, R2, RZ ;  /* 0x0000000214047210 */ /* 0x008fc40007f7e0ff */
[----:B-1----:R-:W-:Y:S02]  /*43000*/  IADD3 R6, P4, PT, R14, R2, RZ ;  /* 0x000000020e067210 */ /* 0x002fe40007f9e0ff */
[----:B------:R-:W-:Y:S02]  /*43010*/  IADD3.X R5, PT, PT, R21, R0, RZ, P3, !PT ;  /* 0x0000000015057210 */ /* 0x000fe40001ffe4ff */
[----:B------:R-:W3:Y:S01]  /*43020*/  LDL.LU.64 R20, [R1+0xd98] ;  /* 0x000d980001147983 */ /* 0x000ee20000300a00 */
[----:B------:R-:W-:Y:S02]  /*43030*/  IADD3 R28, P1, PT, R30, R2, RZ ;  /* 0x000000021e1c7210 */ /* 0x000fe40007f3e0ff */
[----:B------:R-:W-:Y:S01]  /*43040*/  IADD3.X R7, PT, PT, R15, R0, RZ, P4, !PT ;  /* 0x000000000f077210 */ /* 0x000fe200027fe4ff */
[----:B------:R1:W-:Y:S02]  /*43050*/  STL.64 [R1+0x50], R4 ;  /* 0x0000500401007387 */ /* 0x0003e40000100a00 */
[----:B------:R-:W-:-:S02]  /*43060*/  IMAD.X R29, R31, 0x1, R0, P1 ;  /* 0x000000011f1d7824 */ /* 0x000fc400008e0600 */
[----:B------:R-:W3:Y:S04]  /*43070*/  LDL.LU.64 R14, [R1+0xd90] ;  /* 0x000d9000010e7983 */ /* 0x000ee80000300a00 */
[----:B------:R1:W-:Y:S02]  /*43080*/  STL.64 [R1+0x70], R6 ;  /* 0x0000700601007387 */ /* 0x0003e40000100a00 */
[-C--:B-1----:R-:W-:Y:S02]  /*43090*/  IADD3 R4, P3, PT, R26, R2.reuse, RZ ;  /* 0x000000021a047210 */ /* 0x082fe40007f7e0ff */
[----:B------:R1:W-:Y:S03]  /*430a0*/  STL.64 [R1+0x60], R28 ;  /* 0x0000601c01007387 */ /* 0x0003e60000100a00 */
[----:B------:R-:W-:Y:S01]  /*430b0*/  IMAD.X R5, R27, 0x1, R0, P3 ;  /* 0x000000011b057824 */ /* 0x000fe200018e0600 */
[----:B------:R-:W-:-:S04]  /*430c0*/  IADD3 R6, P1, PT, R16, R2, RZ ;  /* 0x0000000210067210 */ /* 0x000fc80007f3e0ff */
[----:B------:R1:W-:Y:S01]  /*430d0*/  STL.64 [R1+0x80], R4 ;  /* 0x0000800401007387 */ /* 0x0003e20000100a00 */
[----:B------:R-:W-:-:S03]  /*430e0*/  IADD3.X R7, PT, PT, R17, R0, RZ, P1, !PT ;  /* 0x0000000011077210 */ /* 0x000fc60000ffe4ff */
[----:B-1----:R-:W3:Y:S01]  /*430f0*/  LDL.LU.64 R28, [R1+0xd80] ;  /* 0x000d8000011c7983 */ /* 0x002ee20000300a00 */
[----:B------:R-:W-:-:S03]  /*43100*/  IADD3 R30, P3, PT, R34, R2, RZ ;  /* 0x00000002221e7210 */ /* 0x000fc60007f7e0ff */
[----:B------:R-:W3:Y:S01]  /*43110*/  LDL.LU.64 R26, [R1+0xd70] ;  /* 0x000d7000011a7983 */ /* 0x000ee20000300a00 */
[----:B------:R-:W-:-:S03]  /*43120*/  IADD3 R4, P4, PT, R12, R2, RZ ;  /* 0x000000020c047210 */ /* 0x000fc60007f9e0ff */
[----:B------:R-:W3:Y:S01]  /*43130*/  LDL.LU.64 R16, [R1+0xd60] ;  /* 0x000d600001107983 */ /* 0x000ee20000300a00 */
[----:B------:R-:W-:-:S03]  /*43140*/  IADD3.X R5, PT, PT, R13, R0, RZ, P4, !PT ;  /* 0x000000000d057210 */ /* 0x000fc600027fe4ff */
[----:B------:R1:W-:Y:S01]  /*43150*/  STL.64 [R1+0x90], R6 ;  /* 0x0000900601007387 */ /* 0x0003e20000100a00 */
[----:B------:R-:W-:-:S03]  /*43160*/  IMAD.X R31, R35, 0x1, R0, P3 ;  /* 0x00000001231f7824 */ /* 0x000fc600018e0600 */
[----:B------:R-:W3:Y:S04]  /*43170*/  LDL.LU.64 R12, [R1+0xd58] ;  /* 0x000d5800010c7983 */ /* 0x000ee80000300a00 */
[----:B------:R-:W-:Y:S04]  /*43180*/  STL.64 [R1+0xb0], R4 ;  /* 0x0000b00401007387 */ /* 0x000fe80000100a00 */
[----:B------:R1:W-:Y:S02]  /*43190*/  STL.64 [R1+0xa0], R30 ;  /* 0x0000a01e01007387 */ /* 0x0003e40000100a00 */
[----:B-1----:R-:W-:-:S05]  /*431a0*/  IADD3 R6, P1, PT, R18, R2, RZ ;  /* 0x0000000212067210 */ /* 0x002fca0007f3e0ff */
[----:B------:R-:W-:-:S05]  /*431b0*/  IMAD.X R7, R19, 0x1, R0, P1 ;  /* 0x0000000113077824 */ /* 0x000fca00008e0600 */
[----:B------:R1:W-:Y:S04]  /*431c0*/  STL.64 [R1+0xc0], R6 ;  /* 0x0000c00601007387 */ /* 0x0003e80000100a00 */
[----:B------:R-:W3:Y:S04]  /*431d0*/  LDL.LU.64 R30, [R1+0xd50] ;  /* 0x000d5000011e7983 */ /* 0x000ee80000300a00 */
[----:B------:R-:W3:Y:S01]  /*431e0*/  LDL.LU.64 R18, [R1+0xd48] ;  /* 0x000d480001127983 */ /* 0x000ee20000300a00 */
[----:B--2---:R-:W-:-:S04]  /*431f0*/  IADD3 R4, P3, PT, R10, R2, RZ ;  /* 0x000000020a047210 */ /* 0x004fc80007f7e0ff */
[----:B------:R-:W-:Y:S02]  /*43200*/  IADD3.X R5, PT, PT, R11, R0, RZ, P3, !PT ;  /* 0x000000000b057210 */ /* 0x000fe40001ffe4ff */
[----:B------:R-:W2:Y:S01]  /*43210*/  LDL.LU.64 R10, [R1+0xd40] ;  /* 0x000d4000010a7983 */ /* 0x000ea20000300a00 */
[-C--:B-1----:R-:W-:Y:S02]  /*43220*/  IADD3 R6, P4, PT, R22, R2.reuse, RZ ;  /* 0x0000000216067210 */ /* 0x082fe40007f9e0ff */
[----:B------:R-:W-:Y:S01]  /*43230*/  IADD3 R34, P1, PT, R36, R2, RZ ;  /* 0x0000000224227210 */ /* 0x000fe20007f3e0ff */
[----:B------:R4:W-:Y:S01]  /*43240*/  STL.64 [R1+0xd0], R4 ;  /* 0x0000d00401007387 */ /* 0x0009e20000100a00 */
[----:B------:R-:W-:-:S03]  /*43250*/  IADD3.X R7, PT, PT, R23, R0, RZ, P4, !PT ;  /* 0x0000000017077210 */ /* 0x000fc600027fe4ff */
[----:B------:R-:W2:Y:S01]  /*43260*/  LDL.LU.64 R22, [R1+0xd38] ;  /* 0x000d380001167983 */ /* 0x000ea20000300a00 */
[----:B------:R-:W-:-:S03]  /*43270*/  IMAD.X R35, R37, 0x1, R0, P1 ;  /* 0x0000000125237824 */ /* 0x000fc600008e0600 */
[----:B------:R1:W-:Y:S04]  /*43280*/  STL.64 [R1+0xf0], R6 ;  /* 0x0000f00601007387 */ /* 0x0003e80000100a00 */
[----:B------:R1:W-:Y:S01]  /*43290*/  STL.64 [R1+0xe0], R34 ;  /* 0x0000e02201007387 */ /* 0x0003e20000100a00 */
[----:B----4-:R-:W-:-:S05]  /*432a0*/  IADD3 R4, P3, PT, R8, R2, RZ ;  /* 0x0000000208047210 */ /* 0x010fca0007f7e0ff */
[----:B------:R-:W-:Y:S01]  /*432b0*/  IMAD.X R5, R9, 0x1, R0, P3 ;  /* 0x0000000109057824 */ /* 0x000fe200018e0600 */
[----:B-1----:R-:W-:-:S04]  /*432c0*/  IADD3 R6, P1, PT, R32, R2, RZ ;  /* 0x0000000220067210 */ /* 0x002fc80007f3e0ff */
[----:B------:R-:W-:Y:S01]  /*432d0*/  STL.64 [R1+0x100], R4 ;  /* 0x0001000401007387 */ /* 0x000fe20000100a00 */
[----:B------:R-:W-:Y:S02]  /*432e0*/  IADD3 R8, P3, PT, R24, R2, RZ ;  /* 0x0000000218087210 */ /* 0x000fe40007f7e0ff */
[----:B------:R-:W-:Y:S01]  /*432f0*/  IADD3.X R7, PT, PT, R33, R0, RZ, P1, !PT ;  /* 0x0000000021077210 */ /* 0x000fe20000ffe4ff */
[----:B------:R-:W4:Y:S02]  /*43300*/  LDL.LU.64 R34, [R1+0xd30] ;  /* 0x000d300001227983 */ /* 0x000f240000300a00 */
[----:B------:R-:W-:Y:S02]  /*43310*/  IMAD.X R9, R25, 0x1, R0, P3 ;  /* 0x0000000119097824 */ /* 0x000fe400018e0600 */
[----:B------:R-:W-:Y:S04]  /*43320*/  STL.64 [R1+0x110], R6 ;  /* 0x0001100601007387 */ /* 0x000fe80000100a00 */
[----:B------:R-:W4:Y:S04]  /*43330*/  LDL.LU.64 R24, [R1+0xd28] ;  /* 0x000d280001187983 */ /* 0x000f280000300a00 */
[----:B------:R1:W-:Y:S04]  /*43340*/  STL.64 [R1+0x120], R8 ;  /* 0x0001200801007387 */ /* 0x0003e80000100a00 */
[----:B-1----:R-:W4:Y:S01]  /*43350*/  LDL.LU.64 R8, [R1+0xd20] ;  /* 0x000d200001087983 */ /* 0x002f220000300a00 */
[----:B---3--:R-:W-:-:S02]  /*43360*/  IADD3 R4, P4, PT, R20, R2, RZ ;  /* 0x0000000214047210 */ /* 0x008fc40007f9e0ff */
[----:B------:R-:W-:Y:S02]  /*43370*/  IADD3 R6, P1, PT, R14, R2, RZ ;  /* 0x000000020e067210 */ /* 0x000fe40007f3e0ff */
[----:B------:R-:W-:Y:S02]  /*43380*/  IADD3.X R5, PT, PT, R21, R0, RZ, P4, !PT ;  /* 0x0000000015057210 */ /* 0x000fe400027fe4ff */
[----:B------:R-:W3:Y:S01]  /*43390*/  LDL.LU.64 R20, [R1+0xd18] ;  /* 0x000d180001147983 */ /* 0x000ee20000300a00 */
[----:B------:R-:W-:-:S03]  /*433a0*/  IMAD.X R7, R15, 0x1, R0, P1 ;  /* 0x000000010f077824 */ /* 0x000fc600008e0600 */
[----:B------:R1:W-:Y:S01]  /*433b0*/  STL.64 [R1+0x130], R4 ;  /* 0x0001300401007387 */ /* 0x0003e20000100a00 */
[----:B------:R-:W-:-:S03]  /*433c0*/  IADD3 R14, P1, PT, R26, R2, RZ ;  /* 0x000000021a0e7210 */ /* 0x000fc60007f3e0ff */
[----:B------:R1:W-:Y:S02]  /*433d0*/  STL.64 [R1+0x140], R6 ;  /* 0x0001400601007387 */ /* 0x0003e40000100a00 */
[----:B-1----:R-:W-:Y:S01]  /*433e0*/  IADD3 R4, P3, PT, R28, R2, RZ ;  /* 0x000000021c047210 */ /* 0x002fe20007f7e0ff */
[----:B------:R-:W-:-:S03]  /*433f0*/  IMAD.X R15, R27, 0x1, R0, P1 ;  /* 0x000000011b0f7824 */ /* 0x000fc600008e0600 */
[----:B------:R-:W-:Y:S02]  /*43400*/  IADD3.X R5, PT, PT, R29, R0, RZ, P3, !PT ;  /* 0x000000001d057210 */ /* 0x000fe40001ffe4ff */
[----:B------:R-:W-:Y:S01]  /*43410*/  IADD3 R6, P4, PT, R16, R2, RZ ;  /* 0x0000000210067210 */ /* 0x000fe20007f9e0ff */
[----:B------:R-:W3:Y:S03]  /*43420*/  LDL.LU.64 R28, [R1+0xd10] ;  /* 0x000d1000011c7983 */ /* 0x000ee60000300a00 */
[----:B------:R-:W-:Y:S01]  /*43430*/  IADD3.X R7, PT, PT, R17, R0, RZ, P4, !PT ;  /* 0x0000000011077210 */ /* 0x000fe200027fe4ff */
[----:B------:R1:W-:Y:S04]  /*43440*/  STL.64 [R1+0x150], R4 ;  /* 0x0001500401007387 */ /* 0x0003e80000100a00 */
[----:B------:R-:W3:Y:S04]  /*43450*/  LDL.LU.64 R26, [R1+0xd08] ;  /* 0x000d0800011a7983 */ /* 0x000ee80000300a00 */
[----:B------:R1:W-:Y:S02]  /*43460*/  STL.64 [R1+0x160], R14 ;  /* 0x0001600e01007387 */ /* 0x0003e40000100a00 */
[----:B-1----:R-:W-:-:S05]  /*43470*/  IADD3 R4, P3, PT, R12, R2, RZ ;  /* 0x000000020c047210 */ /* 0x002fca0007f7e0ff */
[----:B------:R-:W-:Y:S01]  /*43480*/  IMAD.X R5, R13, 0x1, R0, P3 ;  /* 0x000000010d057824 */ /* 0x000fe200018e0600 */
[----:B------:R-:W3:Y:S04]  /*43490*/  LDL.LU.64 R14, [R1+0xd00] ;  /* 0x000d0000010e7983 */ /* 0x000ee80000300a00 */
        /* <DEDUP_REMOVED lines=14> */
[----:B------:R-:W2:Y:S01]  /*43580*/  LDL.LU.64 R10, [R1+0xcd8] ;  /* 0x000cd800010a7983 */ /* 0x000ea20000300a00 */
[----:B------:R-:W-:-:S03]  /*43590*/  IADD3 R6, P1, PT, R22, R2, RZ ;  /* 0x0000000216067210 */ /* 0x000fc60007f3e0ff */
[----:B------:R4:W-:Y:S02]  /*435a0*/  STL.64 [R1+0x1b0], R4 ;  /* 0x0001b00401007387 */ /* 0x0009e40000100a00 */
[----:B------:R-:W-:Y:S02]  /*435b0*/  IMAD.X R7, R23, 0x1, R0, P1 ;  /* 0x0000000117077824 */ /* 0x000fe400008e0600 */
[----:B------:R-:W2:Y:S04]  /*435c0*/  LDL.LU.64 R32, [R1+0xcd0] ;  /* 0x000cd00001207983 */ /* 0x000ea80000300a00 */
[----:B------:R1:W-:Y:S01]  /*435d0*/  STL.64 [R1+0x1c0], R6 ;  /* 0x0001c00601007387 */ /* 0x0003e20000100a00 */
[----:B----4-:R-:W-:-:S04]  /*435e0*/  IADD3 R4, P3, PT, R34, R2, RZ ;  /* 0x0000000222047210 */ /* 0x010fc80007f7e0ff */
[----:B------:R-:W-:Y:S02]  /*435f0*/  IADD3.X R5, PT, PT, R35, R0, RZ, P3, !PT ;  /* 0x0000000023057210 */ /* 0x000fe40001ffe4ff */
[----:B------:R-:W-:-:S03]  /*43600*/  IADD3 R22, P1, PT, R24, R2, RZ ;  /* 0x0000000218167210 */ /* 0x000fc60007f3e0ff */
[----:B------:R-:W-:Y:S02]  /*43610*/  STL.64 [R1+0x1d0], R4 ;  /* 0x0001d00401007387 */ /* 0x000fe40000100a00 */
[----:B------:R-:W-:Y:S02]  /*43620*/  IMAD.X R23, R25, 0x1, R0, P1 ;  /* 0x0000000119177824 */ /* 0x000fe400008e0600 */
[----:B------:R-:W4:Y:S04]  /*43630*/  LDL.LU.64 R24, [R1+0xcc8] ;  /* 0x000cc80001187983 */ /* 0x000f280000300a00 */
[----:B------:R3:W-:Y:S01]  /*43640*/  STL.64 [R1+0x1e0], R22 ;  /* 0x0001e01601007387 */ /* 0x0007e20000100a00 */
[----:B-1----:R-:W-:-:S04]  /*43650*/  IADD3 R6, P4, PT, R8, R2, RZ ;  /* 0x0000000208067210 */ /* 0x002fc80007f9e0ff */
[----:B------:R-:W-:Y:S01]  /*43660*/  IADD3.X R7, PT, PT, R9, R0, RZ, P4, !PT ;  /* 0x0000000009077210 */ /* 0x000fe200027fe4ff */
[----:B---3--:R-:W3:Y:S04]  /*43670*/  LDL.LU.64 R22, [R1+0xcc0] ;  /* 0x000cc00001167983 */ /* 0x008ee80000300a00 */
[----:B------:R-:W3:Y:S01]  /*43680*/  LDL.LU.64 R8, [R1+0xcb8] ;  /* 0x000cb80001087983 */ /* 0x000ee20000300a00 */
[----:B------:R-:W-:-:S03]  /*43690*/  IADD3 R4, P3, PT, R20, R2, RZ ;  /* 0x0000000214047210 */ /* 0x000fc60007f7e0ff */
[----:B------:R1:W-:Y:S02]  /*436a0*/  STL.64 [R1+0x1f0], R6 ;  /* 0x0001f00601007387 */ /* 0x0003e40000100a00 */
[----:B------:R-:W-:Y:S02]  /*436b0*/  IMAD.X R5, R21, 0x1, R0, P3 ;  /* 0x0000000115057824 */ /* 0x000fe400018e0600 */
[----:B------:R-:W3:Y:S04]  /*436c0*/  LDL.LU.64 R34, [R1+0xcb0] ;  /* 0x000cb00001227983 */ /* 0x000ee80000300a00 */
[----:B------:R1:W-:Y:S02]  /*436d0*/  STL.64 [R1+0x200], R4 ;  /* 0x0002000401007387 */ /* 0x0003e40000100a00 */
[----:B-1----:R-:W-:-:S04]  /*436e0*/  IADD3 R6, P1, PT, R28, R2, RZ ;  /* 0x000000021c067210 */ /* 0x002fc80007f3e0ff */
[----:B------:R-:W-:Y:S02]  /*436f0*/  IADD3.X R7, PT, PT, R29, R0, RZ, P1, !PT ;  /* 0x000000001d077210 */ /* 0x000fe40000ffe4ff */
        /* <DEDUP_REMOVED lines=9> */
[----:B------:R-:W3:Y:S01]  /*43790*/  LDL.LU.64 R14, [R1+0xc98] ;  /* 0x000c9800010e7983 */ /* 0x000ee20000300a00 */
[----:B------:R-:W-:-:S03]  /*437a0*/  IMAD.X R7, R17, 0x1, R0, P1 ;  /* 0x0000000111077824 */ /* 0x000fc600008e0600 */
[----:B------:R1:W-:Y:S04]  /*437b0*/  STL.64 [R1+0x230], R4 ;  /* 0x0002300401007387 */ /* 0x0003e80000100a00 */
[----:B------:R-:W3:Y:S04]  /*437c0*/  LDL.LU.64 R26, [R1+0xc90] ;  /* 0x000c9000011a7983 */ /* 0x000ee80000300a00 */
[----:B------:R1:W-:Y:S02]  /*437d0*/  STL.64 [R1+0x240], R6 ;  /* 0x0002400601007387 */ /* 0x0003e40000100a00 */
[----:B-1----:R-:W-:-:S04]  /*437e0*/  IADD3 R4, P3, PT, R30, R2, RZ ;  /* 0x000000021e047210 */ /* 0x002fc80007f7e0ff */
[----:B------:R-:W-:Y:S02]  /*437f0*/  IADD3.X R5, PT, PT, R31, R0, RZ, P3, !PT ;  /* 0x000000001f057210 */ /* 0x000fe40001ffe4ff */
[----:B------:R-:W-:-:S03]  /*43800*/  IADD3 R16, P1, PT, R18, R2, RZ ;  /* 0x0000000212107210 */ /* 0x000fc60007f3e0ff */
[----:B------:R-:W-:Y:S02]  /*43810*/  STL.64 [R1+0x250], R4 ;  /* 0x0002500401007387 */ /* 0x000fe40000100a00 */
[----:B------:R-:W-:Y:S02]  /*43820*/  IMAD.X R17, R19, 0x1, R0, P1 ;  /* 0x0000000113117824 */ /* 0x000fe400008e0600 */
[----:B------:R-:W3:Y:S04]  /*43830*/  LDL.LU.64 R30, [R1+0xc88] ;  /* 0x000c8800011e7983 */ /* 0x000ee80000300a00 */
[----:B------:R1:W-:Y:S01]  /*43840*/  STL.64 [R1+0x260], R16 ;  /* 0x0002601001007387 */ /* 0x0003e20000100a00 */
[----:B------:R-:W-:-:S04]  /*43850*/  IADD3 R6, P4, PT, R12, R2, RZ ;  /* 0x000000020c067210 */ /* 0x000fc80007f9e0ff */
[----:B------:R-:W-:Y:S01]  /*43860*/  IADD3.X R7, PT, PT, R13, R0, RZ, P4, !PT ;  /* 0x000000000d077210 */ /* 0x000fe200027fe4ff */
[----:B-1----:R-:W3:Y:S04]  /*43870*/  LDL.LU.64 R16, [R1+0xc80] ;  /* 0x000c800001107983 */ /* 0x002ee80000300a00 */
[----:B------:R1:W-:Y:S04]  /*43880*/  STL.64 [R1+0x270], R6 ;  /* 0x0002700601007387 */ /* 0x0003e80000100a00 */
[----:B------:R-:W3:Y:S01]  /*43890*/  LDL.LU.64 R12, [R1+0xc78] ;  /* 0x000c7800010c7983 */ /* 0x000ee20000300a00 */
[----:B--2---:R-:W-:-:S05]  /*438a0*/  IADD3 R4, P3, PT, R10, R2, RZ ;  /* 0x000000020a047210 */ /* 0x004fca0007f7e0ff */
[----:B------:R-:W-:Y:S02]  /*438b0*/  IMAD.X R5, R11, 0x1, R0, P3 ;  /* 0x000000010b057824 */ /* 0x000fe400018e0600 */
[----:B------:R-:W2:Y:S01]  /*438c0*/  LDL.LU.64 R10, [R1+0xc70] ;  /* 0x000c7000010a7983 */ /* 0x000ea20000300a00 */
[----:B-1----:R-:W-:-:S03]  /*438d0*/  IADD3 R6, P1, PT, R32, R2, RZ ;  /* 0x0000000220067210 */ /* 0x002fc60007f3e0ff */
[----:B------:R3:W-:Y:S01]  /*438e0*/  STL.64 [R1+0x280], R4 ;  /* 0x0002800401007387 */ /* 0x0007e20000100a00 */
[----:B------:R-:W-:-:S05]  /*438f0*/  IADD3.X R7, PT, PT, R33, R0, RZ, P1, !PT ;  /* 0x0000000021077210 */ /* 0x000fca0000ffe4ff */
[----:B------:R1:W-:Y:S04]  /*43900*/  STL.64 [R1+0x290], R6 ;  /* 0x0002900601007387 */ /* 0x0003e80000100a00 */
[----:B------:R-:W2:Y:S01]  /*43910*/  LDL.LU.64 R32, [R1+0xc68] ;  /* 0x000c680001207983 */ /* 0x000ea20000300a00 */
[----:B----4-:R-:W-:-:S05]  /*43920*/  IADD3 R18, P3, PT, R24, R2, RZ ;  /* 0x0000000218127210 */ /* 0x010fca0007f7e0ff */
[----:B------:R-:W-:-:S05]  /*43930*/  IMAD.X R19, R25, 0x1, R0, P3 ;  /* 0x0000000119137824 */ /* 0x000fca00018e0600 */
[----:B------:R4:W-:Y:S01]  /*43940*/  STL.64 [R1+0x2a0], R18 ;  /* 0x0002a01201007387 */ /* 0x0009e20000100a00 */
[-C--:B---3--:R-:W-:Y:S02]  /*43950*/  IADD3 R4, P4, PT, R22, R2.reuse, RZ ;  /* 0x0000000216047210 */ /* 0x088fe40007f9e0ff */
[----:B-1----:R-:W-:Y:S02]  /*43960*/  IADD3 R6, P1, PT, R8, R2, RZ ;  /* 0x0000000208067210 */ /* 0x002fe40007f3e0ff */
[----:B------:R-:W-:Y:S01]  /*43970*/  IADD3.X R5, PT, PT, R23, R0, RZ, P4, !PT ;  /* 0x0000000017057210 */ /* 0x000fe200027fe4ff */
[----:B----4-:R-:W3:Y:S02]  /*43980*/  LDL.LU.64 R18, [R1+0xc60] ;  /* 0x000c600001127983 */ /* 0x010ee40000300a00 */
[----:B------:R-:W-:Y:S02]  /*43990*/  IMAD.X R7, R9, 0x1, R0, P1 ;  /* 0x0000000109077824 */ /* 0x000fe400008e0600 */
[----:B------:R1:W-:Y:S04]  /*439a0*/  STL.64 [R1+0x2b0], R4 ;  /* 0x0002b00401007387 */ /* 0x0003e80000100a00 */
[----:B------:R-:W4:Y:S04]  /*439b0*/  LDL.LU.64 R8, [R1+0xc58] ;  /* 0x000c580001087983 */ /* 0x000f280000300a00 */
[----:B------:R-:W4:Y:S01]  /*439c0*/  LDL.LU.64 R24, [R1+0xc50] ;  /* 0x000c500001187983 */ /* 0x000f220000300a00 */
[----:B-1----:R-:W-:-:S03]  /*439d0*/  IADD3 R4, P3, PT, R34, R2, RZ ;  /* 0x0000000222047210 */ /* 0x002fc60007f7e0ff */
[----:B------:R1:W-:Y:S01]  /*439e0*/  STL.64 [R1+0x2c0], R6 ;  /* 0x0002c00601007387 */ /* 0x0003e20000100a00 */
[----:B------:R-:W-:Y:S02]  /*439f0*/  IADD3.X R5, PT, PT, R35, R0, RZ, P3, !PT ;  /* 0x0000000023057210 */ /* 0x000fe40001ffe4ff */
[----:B------:R-:W-:-:S03]  /*43a00*/  IADD3 R22, P1, PT, R28, R2, RZ ;  /* 0x000000021c167210 */ /* 0x000fc60007f3e0ff */
[----:B------:R1:W-:Y:S02]  /*43a10*/  STL.64 [R1+0x2d0], R4 ;  /* 0x0002d00401007387 */ /* 0x0003e40000100a00 */
[----:B------:R-:W-:Y:S02]  /*43a20*/  IMAD.X R23, R29, 0x1, R0, P1 ;  /* 0x000000011d177824 */ /* 0x000fe400008e0600 */
[----:B------:R-:W4:Y:S04]  /*43a30*/  LDL.LU.64 R36, [R1+0xc48] ;  /* 0x000c480001247983 */ /* 0x000f280000300a00 */
[----:B------:R1:W-:Y:S02]  /*43a40*/  STL.64 [R1+0x2e0], R22 ;  /* 0x0002e01601007387 */ /* 0x0003e40000100a00 */
[----:B-1----:R-:W-:-:S02]  /*43a50*/  IADD3 R6, P4, PT, R20, R2, RZ ;  /* 0x0000000214067210 */ /* 0x002fc40007f9e0ff */
[----:B------:R-:W-:Y:S01]  /*43a60*/  IADD3 R4, P3, PT, R14, R2, RZ ;  /* 0x000000020e047210 */ /* 0x000fe20007f7e0ff */
[----:B------:R-:W4:Y:S01]  /*43a70*/  LDL.LU.64 R22, [R1+0xc40] ;  /* 0x000c400001167983 */ /* 0x000f220000300a00 */
[----:B------:R-:W-:-:S03]  /*43a80*/  IADD3.X R7, PT, PT, R21, R0, RZ, P4, !PT ;  /* 0x0000000015077210 */ /* 0x000fc600027fe4ff */
[----:B------:R-:W-:Y:S02]  /*43a90*/  IMAD.X R5, R15, 0x1, R0, P3 ;  /* 0x000000010f057824 */ /* 0x000fe400018e0600 */
[----:B------:R1:W-:Y:S04]  /*43aa0*/  STL.64 [R1+0x2f0], R6 ;  /* 0x0002f00601007387 */ /* 0x0003e80000100a00 */
[----:B------:R-:W4:Y:S04]  /*43ab0*/  LDL.LU.64 R20, [R1+0xc38] ;  /* 0x000c380001147983 */ /* 0x000f280000300a00 */
[----:B------:R-:W4:Y:S01]  /*43ac0*/  LDL.LU.64 R14, [R1+0xc30] ;  /* 0x000c3000010e7983 */ /* 0x000f220000300a00 */
[----:B-1----:R-:W-:-:S03]  /*43ad0*/  IADD3 R6, P1, PT, R26, R2, RZ ;  /* 0x000000021a067210 */ /* 0x002fc60007f3e0ff */
[----:B------:R1:W-:Y:S01]  /*43ae0*/  STL.64 [R1+0x300], R4 ;  /* 0x0003000401007387 */ /* 0x0003e20000100a00 */
[----:B------:R-:W-:-:S03]  /*43af0*/  IADD3.X R7, PT, PT, R27, R0, RZ, P1, !PT ;  /* 0x000000001b077210 */ /* 0x000fc60000ffe4ff */
[----:B------:R-:W4:Y:S04]  /*43b00*/  LDL.LU.64 R34, [R1+0xc28] ;  /* 0x000c280001227983 */ /* 0x000f280000300a00 */
[----:B------:R-:W4:Y:S01]  /*43b10*/  LDL.LU.64 R26, [R1+0xc20] ;  /* 0x000c2000011a7983 */ /* 0x000f220000300a00 */
[----:B------:R-:W-:-:S03]  /*43b20*/  IADD3 R28, P3, PT, R30, R2, RZ ;  /* 0x000000021e1c7210 */ /* 0x000fc60007f7e0ff */
[----:B------:R1:W-:Y:S02]  /*43b30*/  STL.64 [R1+0x310], R6 ;  /* 0x0003100601007387 */ /* 0x0003e40000100a00 */
[----:B------:R-:W-:Y:S01]  /*43b40*/  IMAD.X R29, R31, 0x1, R0, P3 ;  /* 0x000000011f1d7824 */ /* 0x000fe200018e0600 */
[----:B-1----:R-:W-:-:S04]  /*43b50*/  IADD3 R4, P4, PT, R16, R2, RZ ;  /* 0x0000000210047210 */ /* 0x002fc80007f9e0ff */
[----:B------:R-:W-:Y:S02]  /*43b60*/  IADD3.X R5, PT, PT, R17, R0, RZ, P4, !PT ;  /* 0x0000000011057210 */ /* 0x000fe400027fe4ff */
[----:B------:R-:W-:-:S03]  /*43b70*/  IADD3 R6, P1, PT, R12, R2, RZ ;  /* 0x000000020c067210 */ /* 0x000fc60007f3e0ff */
[----:B------:R2:W-:Y:S04]  /*43b80*/  STL.64 [R1+0x330], R4 ;  /* 0x0003300401007387 */ /* 0x0005e80000100a00 */
[----:B------:R1:W-:Y:S01]  /*43b90*/  STL.64 [R1+0x320], R28 ;  /* 0x0003201c01007387 */ /* 0x0003e20000100a00 */
[----:B------:R-:W-:-:S03]  /*43ba0*/  IMAD.X R7, R13, 0x1, R0, P1 ;  /* 0x000000010d077824 */ /* 0x000fc600008e0600 */
[----:B------:R-:W4:Y:S04]  /*43bb0*/  LDL.LU.64 R16, [R1+0xc18] ;  /* 0x000c180001107983 */ /* 0x000f280000300a00 */
[----:B------:R-:W4:Y:S04]  /*43bc0*/  LDL.LU.64 R12, [R1+0xc10] ;  /* 0x000c1000010c7983 */ /* 0x000f280000300a00 */
[----:B------:R3:W-:Y:S04]  /*43bd0*/  STL.64 [R1+0x340], R6 ;  /* 0x0003400601007387 */ /* 0x0007e80000100a00 */
[----:B------:R-:W4:Y:S01]  /*43be0*/  LDL.LU.64 R30, [R1+0xc08] ;  /* 0x000c0800011e7983 */ /* 0x000f220000300a00 */
[----:B--2---:R-:W-:-:S04]  /*43bf0*/  IADD3 R4, P3, PT, R10, R2, RZ ;  /* 0x000000020a047210 */ /* 0x004fc80007f7e0ff */
[----:B------:R-:W-:Y:S02]  /*43c00*/  IADD3.X R5, PT, PT, R11, R0, RZ, P3, !PT ;  /* 0x000000000b057210 */ /* 0x000fe40001ffe4ff */
[----:B------:R-:W2:Y:S04]  /*43c10*/  LDL.LU.64 R10, [R1+0xc00] ;  /* 0x000c0000010a7983 */ /* 0x000ea80000300a00 */
[----:B------:R4:W-:Y:S01]  /*43c20*/  STL.64 [R1+0x350], R4 ;  /* 0x0003500401007387 */ /* 0x0009e20000100a00 */
[----:B-1----:R-:W-:-:S05]  /*43c30*/  IADD3 R28, P1, PT, R32, R2, RZ ;  /* 0x00000002201c7210 */ /* 0x002fca0007f3e0ff */
[----:B------:R-:W-:Y:S01]  /*43c40*/  IMAD.X R29, R33, 0x1, R0, P1 ;  /* 0x00000001211d7824 */ /* 0x000fe200008e0600 */
[----:B---3--:R-:W-:-:S04]  /*43c50*/  IADD3 R6, P4, PT, R18, R2, RZ ;  /* 0x0000000212067210 */ /* 0x008fc80007f9e0ff */
[----:B------:R-:W-:Y:S02]  /*43c60*/  IADD3.X R7, PT, PT, R19, R0, RZ, P4, !PT ;  /* 0x0000000013077210 */ /* 0x000fe400027fe4ff */
[----:B----4-:R-:W-:-:S03]  /*43c70*/  IADD3 R4, P3, PT, R8, R2, RZ ;  /* 0x0000000208047210 */ /* 0x010fc60007f7e0ff */
[----:B------:R-:W-:Y:S04]  /*43c80*/  STL.64 [R1+0x568], R6 ;  /* 0x0005680601007387 */ /* 0x000fe80000100a00 */
[----:B------:R1:W-:Y:S01]  /*43c90*/  STL.64 [R1+0x560], R28 ;  /* 0x0005601c01007387 */ /* 0x0003e20000100a00 */
[----:B------:R-:W-:-:S03]  /*43ca0*/  IMAD.X R5, R9, 0x1, R0, P3 ;  /* 0x0000000109057824 */ /* 0x000fc600018e0600 */
[----:B------:R-:W3:Y:S04]  /*43cb0*/  LDL.LU.64 R8, [R1+0xba8] ;  /* 0x000ba80001087983 */ /* 0x000ee80000300a00 */
[----:B------:R-:W4:Y:S04]  /*43cc0*/  LDL.LU.64 R18, [R1+0xb68] ;  /* 0x000b680001127983 */ /* 0x000f280000300a00 */
[----:B------:R1:W-:Y:S04]  /*43cd0*/  STL.64 [R1+0x570], R4 ;  /* 0x0005700401007387 */ /* 0x0003e80000100a00 */
[----:B-1----:R-:W4:Y:S01]  /*43ce0*/  LDL.LU.64 R28, [R1+0xb38] ;  /* 0x000b3800011c7983 */ /* 0x002f220000300a00 */
[----:B------:R-:W-:-:S04]  /*43cf0*/  IADD3 R6, P1, PT, R24, R2, RZ ;  /* 0x0000000218067210 */ /* 0x000fc80007f3e0ff */
[----:B------:R-:W-:Y:S02]  /*43d00*/  IADD3.X R7, PT, PT, R25, R0, RZ, P1, !PT ;  /* 0x0000000019077210 */ /* 0x000fe40000ffe4ff */
[-C--:B------:R-:W-:Y:S01]  /*43d10*/  IADD3 R32, P3, PT, R36, R2.reuse, RZ ;  /* 0x0000000224207210 */ /* 0x080fe20007f7e0ff */
[----:B------:R-:W4:Y:S04]  /*43d20*/  LDL.LU.64 R24, [R1+0xb18] ;  /* 0x000b180001187983 */ /* 0x000f280000300a00 */
[----:B------:R1:W-:Y:S01]  /*43d30*/  STL.64 [R1+0x578], R6 ;  /* 0x0005780601007387 */ /* 0x0003e20000100a00 */
[----:B------:R-:W-:Y:S01]  /*43d40*/  IMAD.X R33, R37, 0x1, R0, P3 ;  /* 0x0000000125217824 */ /* 0x000fe200018e0600 */
[----:B------:R-:W-:-:S04]  /*43d50*/  IADD3 R4, P4, PT, R22, R2, RZ ;  /* 0x0000000216047210 */ /* 0x000fc80007f9e0ff */
[----:B------:R-:W-:Y:S02]  /*43d60*/  IADD3.X R5, PT, PT, R23, R0, RZ, P4, !PT ;  /* 0x0000000017057210 */ /* 0x000fe400027fe4ff */
[----:B-1----:R-:W-:-:S03]  /*43d70*/  IADD3 R6, P1, PT, R20, R2, RZ ;  /* 0x0000000214067210 */ /* 0x002fc60007f3e0ff */
[----:B------:R1:W-:Y:S02]  /*43d80*/  STL.64 [R1+0x590], R4 ;  /* 0x0005900401007387 */ /* 0x0003e40000100a00 */
[----:B------:R-:W-:Y:S02]  /*43d90*/  IMAD.X R7, R21, 0x1, R0, P1 ;  /* 0x0000000115077824 */ /* 0x000fe400008e0600 */
[----:B------:R1:W-:Y:S04]  /*43da0*/  STL.64 [R1+0x580], R32 ;  /* 0x0005802001007387 */ /* 0x0003e80000100a00 */
[----:B------:R-:W4:Y:S01]  /*43db0*/  LDL.LU.64 R22, [R1+0xb08] ;  /* 0x000b080001167983 */ /* 0x000f220000300a00 */
[----:B-1----:R-:W-:-:S03]  /*43dc0*/  IADD3 R4, P3, PT, R14, R2, RZ ;  /* 0x000000020e047210 */ /* 0x002fc60007f7e0ff */
[----:B------:R1:W-:Y:S01]  /*43dd0*/  STL.64 [R1+0x598], R6 ;  /* 0x0005980601007387 */ /* 0x0003e20000100a00 */
[----:B------:R-:W-:Y:S02]  /*43de0*/  IADD3.X R5, PT, PT, R15, R0, RZ, P3, !PT ;  /* 0x000000000f057210 */ /* 0x000fe40001ffe4ff */
[-C--:B------:R-:W-:Y:S01]  /*43df0*/  IADD3 R32, P1, PT, R34, R2.reuse, RZ ;  /* 0x0000000222207210 */ /* 0x080fe20007f3e0ff */
[----:B------:R-:W4:Y:S04]  /*43e00*/  LDL.LU.64 R14, [R1+0xb00] ;  /* 0x000b0000010e7983 */ /* 0x000f280000300a00 */
[----:B------:R-:W4:Y:S01]  /*43e10*/  LDL.LU.64 R36, [R1+0xaf8] ;  /* 0x000af80001247983 */ /* 0x000f220000300a00 */
[----:B-1----:R-:W-:-:S03]  /*43e20*/  IADD3 R6, P4, PT, R26, R2, RZ ;  /* 0x000000021a067210 */ /* 0x002fc60007f9e0ff */
[----:B------:R-:W4:Y:S01]  /*43e30*/  LDL.LU.64 R20, [R1+0xaf0] ;  /* 0x000af00001147983 */ /* 0x000f220000300a00 */
[----:B------:R-:W-:Y:S01]  /*43e40*/  IMAD.X R33, R35, 0x1, R0, P1 ;  /* 0x0000000123217824 */ /* 0x000fe200008e0600 */
[----:B------:R-:W-:Y:S02]  /*43e50*/  IADD3.X R7, PT, PT, R27, R0, RZ, P4, !PT ;  /* 0x000000001b077210 */ /* 0x000fe400027fe4ff */
[----:B------:R1:W-:Y:S04]  /*43e60*/  STL.64 [R1+0x5a0], R4 ;  /* 0x0005a00401007387 */ /* 0x0003e80000100a00 */
[----:B------:R1:W-:Y:S04]  /*43e70*/  STL.64 [R1+0x5b0], R6 ;  /* 0x0005b00601007387 */ /* 0x0003e80000100a00 */
[----:B------:R-:W-:Y:S01]  /*43e80*/  STL.64 [R1+0x5a8], R32 ;  /* 0x0005a82001007387 */ /* 0x000fe20000100a00 */
[----:B-1----:R-:W-:-:S02]  /*43e90*/  IADD3 R4, P3, PT, R16, R2, RZ ;  /* 0x0000000210047210 */ /* 0x002fc40007f7e0ff */
[----:B------:R-:W-:-:S03]  /*43ea0*/  IADD3 R6, P1, PT, R12, R2, RZ ;  /* 0x000000020c067210 */ /* 0x000fc60007f3e0ff */
[----:B------:R-:W-:Y:S02]  /*43eb0*/  IMAD.X R5, R17, 0x1, R0, P3 ;  /* 0x0000000111057824 */ /* 0x000fe400018e0600 */
[----:B------:R-:W4:Y:S01]  /*43ec0*/  LDL.LU.64 R16, [R1+0xae8] ;  /* 0x000ae80001107983 */ /* 0x000f220000300a00 */
[----:B------:R-:W-:-:S03]  /*43ed0*/  IADD3.X R7, PT, PT, R13, R0, RZ, P1, !PT ;  /* 0x000000000d077210 */ /* 0x000fc60000ffe4ff */
[----:B------:R2:W-:Y:S01]  /*43ee0*/  STL.64 [R1+0x5b8], R4 ;  /* 0x0005b80401007387 */ /* 0x0005e20000100a00 */
[----:B------:R-:W-:-:S03]  /*43ef0*/  IADD3 R26, P3, PT, R30, R2, RZ ;  /* 0x000000021e1a7210 */ /* 0x000fc60007f7e0ff */
[----:B------:R-:W4:Y:S04]  /*43f00*/  LDL.LU.64 R12, [R1+0xae0] ;  /* 0x000ae000010c7983 */ /* 0x000f280000300a00 */
[----:B------:R-:W4:Y:S04]  /*43f10*/  LDL.LU.64 R38, [R1+0xad8] ;  /* 0x000ad80001267983 */ /* 0x000f280000300a00 */
[----:B------:R-:W4:Y:S04]  /*43f20*/  LDL.LU.64 R34, [R1+0xad0] ;  /* 0x000ad00001227983 */ /* 0x000f280000300a00 */
[----:B------:R3:W-:Y:S01]  /*43f30*/  STL.64 [R1+0x5c0], R6 ;  /* 0x0005c00601007387 */ /* 0x0007e20000100a00 */
[----:B------:R-:W-:Y:S01]  /*43f40*/  IMAD.X R27, R31, 0x1, R0, P3 ;  /* 0x000000011f1b7824 */ /* 0x000fe200018e0600 */
[----:B--2---:R-:W-:-:S04]  /*43f50*/  IADD3 R4, P4, PT, R10, R2, RZ ;  /* 0x000000020a047210 */ /* 0x004fc80007f9e0ff */
[----:B------:R-:W-:-:S05]  /*43f60*/  IADD3.X R5, PT, PT, R11, R0, RZ, P4, !PT ;  /* 0x000000000b057210 */ /* 0x000fca00027fe4ff */
[----:B------:R4:W-:Y:S04]  /*43f70*/  STL.64 [R1+0x5d0], R4 ;  /* 0x0005d00401007387 */ /* 0x0009e80000100a00 */
[----:B------:R1:W-:Y:S04]  /*43f80*/  STL.64 [R1+0x5c8], R26 ;  /* 0x0005c81a01007387 */ /* 0x0003e80000100a00 */
[----:B------:R-:W2:Y:S01]  /*43f90*/  LDL.LU.64 R10, [R1+0xac8] ;  /* 0x000ac800010a7983 */ /* 0x000ea20000300a00 */
[----:B---3--:R-:W-:-:S05]  /*43fa0*/  IADD3 R6, P1, PT, R8, R2, RZ ;  /* 0x0000000208067210 */ /* 0x008fca0007f3e0ff */
[----:B------:R-:W-:Y:S01]  /*43fb0*/  IMAD.X R7, R9, 0x1, R0, P1 ;  /* 0x0000000109077824 */ /* 0x000fe200008e0600 */
[----:B----4-:R-:W-:-:S04]  /*43fc0*/  IADD3 R4, P3, PT, R18, R2, RZ ;  /* 0x0000000212047210 */ /* 0x010fc80007f7e0ff */
[----:B------:R-:W-:Y:S01]  /*43fd0*/  STL.64 [R1+0x5d8], R6 ;  /* 0x0005d80601007387 */ /* 0x000fe20000100a00 */
[----:B------:R-:W-:-:S03]  /*43fe0*/  IADD3 R8, P1, PT, R28, R2, RZ ;  /* 0x000000021c087210 */ /* 0x000fc60007f3e0ff */
[----:B------:R-:W3:Y:S01]  /*43ff0*/  LDL.LU.64 R30, [R1+0xab8] ;  /* 0x000ab800011e7983 */ /* 0x000ee20000300a00 */
[----:B------:R-:W-:Y:S01]  /*44000*/  IADD3.X R5, PT, PT, R19, R0, RZ, P3, !PT ;  /* 0x0000000013057210 */ /* 0x000fe20001ffe4ff */
[----:B------:R-:W-:Y:S02]  /*44010*/  IMAD.X R9, R29, 0x1, R0, P1 ;  /* 0x000000011d097824 */ /* 0x000fe400008e0600 */
[----:B-1----:R-:W4:Y:S04]  /*44020*/  LDL.LU.64 R26, [R1+0xab0] ;  /* 0x000ab000011a7983 */ /* 0x002f280000300a00 */
[----:B------:R-:W4:Y:S04]  /*44030*/  LDL.LU.64 R18, [R1+0xaa0] ;  /* 0x000aa00001127983 */ /* 0x000f280000300a00 */
[----:B------:R-:W-:Y:S04]  /*44040*/  STL.64 [R1+0x5e0], R4 ;  /* 0x0005e00401007387 */ /* 0x000fe80000100a00 */
[----:B------:R1:W-:Y:S04]  /*44050*/  STL.64 [R1+0x5e8], R8 ;  /* 0x0005e80801007387 */ /* 0x0003e80000100a00 */
[----:B-1----:R-:W4:Y:S01]  /*44060*/  LDL.LU.64 R8, [R1+0xa98] ;  /* 0x000a980001087983 */ /* 0x002f220000300a00 */
[----:B------:R-:W-:-:S04]  /*44070*/  IADD3 R6, P4, PT, R24, R2, RZ ;  /* 0x0000000218067210 */ /* 0x000fc80007f9e0ff */
[----:B------:R-:W-:Y:S02]  /*44080*/  IADD3.X R7, PT, PT, R25, R0, RZ, P4, !PT ;  /* 0x0000000019077210 */ /* 0x000fe400027fe4ff */
[----:B------:R-:W-:-:S03]  /*44090*/  IADD3 R4, P3, PT, R22, R2, RZ ;  /* 0x0000000216047210 */ /* 0x000fc60007f7e0ff */
[----:B------:R1:W-:Y:S02]  /*440a0*/  STL.64 [R1+0x5f0], R6 ;  /* 0x0005f00601007387 */ /* 0x0003e40000100a00 */
[----:B------:R-:W-:Y:S01]  /*440b0*/  IMAD.X R5, R23, 0x1, R0, P3 ;  /* 0x0000000117057824 */ /* 0x000fe200018e0600 */
[----:B-1----:R-:W-:-:S04]  /*440c0*/  IADD3 R6, P1, PT, R14, R2, RZ ;  /* 0x000000020e067210 */ /* 0x002fc80007f3e0ff */
[----:B------:R1:W-:Y:S01]  /*440d0*/  STL.64 [R1+0x5f8], R4 ;  /* 0x0005f80401007387 */ /* 0x0003e20000100a00 */
[----:B------:R-:W-:-:S03]  /*440e0*/  IADD3.X R7, PT, PT, R15, R0, RZ, P1, !PT ;  /* 0x000000000f077210 */ /* 0x000fc60000ffe4ff */
[----:B------:R-:W4:Y:S01]  /*440f0*/  LDL.LU.64 R32, [R1+0xa88] ;  /* 0x000a880001207983 */ /* 0x000f220000300a00 */
[----:B------:R-:W-:-:S03]  /*44100*/  IADD3 R24, P3, PT, R36, R2, RZ ;  /* 0x0000000224187210 */ /* 0x000fc60007f7e0ff */
[----:B------:R-:W4:Y:S04]  /*44110*/  LDL.LU.64 R28, [R1+0xa80] ;  /* 0x000a8000011c7983 */ /* 0x000f280000300a00 */
[----:B------:R-:W4:Y:S01]  /*44120*/  LDL.LU.64 R22, [R1+0xa70] ;  /* 0x000a700001167983 */ /* 0x000f220000300a00 */
[----:B-1----:R-:W-:-:S03]  /*44130*/  IADD3 R4, P4, PT, R20, R2, RZ ;  /* 0x0000000214047210 */ /* 0x002fc60007f9e0ff */
[----:B------:R1:W-:Y:S01]  /*44140*/  STL.64 [R1+0x600], R6 ;  /* 0x0006000601007387 */ /* 0x0003e20000100a00 */
[----:B------:R-:W-:Y:S01]  /*44150*/  IADD3.X R5, PT, PT, R21, R0, RZ, P4, !PT ;  /* 0x0000000015057210 */ /* 0x000fe200027fe4ff */
[----:B------:R-:W-:Y:S02]  /*44160*/  IMAD.X R25, R37, 0x1, R0, P3 ;  /* 0x0000000125197824 */ /* 0x000fe400018e0600 */
[----:B------:R-:W4:Y:S04]  /*44170*/  LDL.LU.64 R14, [R1+0xa68] ;  /* 0x000a6800010e7983 */ /* 0x000f280000300a00 */
[----:B------:R1:W-:Y:S04]  /*44180*/  STL.64 [R1+0x610], R4 ;  /* 0x0006100401007387 */ /* 0x0003e80000100a00 */
[----:B------:R1:W-:Y:S02]  /*44190*/  STL.64 [R1+0x608], R24 ;  /* 0x0006081801007387 */ /* 0x0003e40000100a00 */
[----:B-1----:R-:W-:-:S05]  /*441a0*/  IADD3 R6, P1, PT, R16, R2, RZ ;  /* 0x0000000210067210 */ /* 0x002fca0007f3e0ff */
[----:B------:R-:W-:Y:S01]  /*441b0*/  IMAD.X R7, R17, 0x1, R0, P1 ;  /* 0x0000000111077824 */ /* 0x000fe200008e0600 */
[----:B------:R-:W-:-:S04]  /*441c0*/  IADD3 R4, P3, PT, R12, R2, RZ ;  /* 0x000000020c047210 */ /* 0x000fc80007f7e0ff */
[----:B------:R1:W-:Y:S01]  /*441d0*/  STL.64 [R1+0x6a8], R6 ;  /* 0x0006a80601007387 */ /* 0x0003e20000100a00 */
[----:B------:R-:W-:Y:S02]  /*441e0*/  IADD3.X R5, PT, PT, R13, R0, RZ, P3, !PT ;  /* 0x000000000d057210 */ /* 0x000fe40001ffe4ff */
[-C--:B------:R-:W-:Y:S01]  /*441f0*/  IADD3 R36, P1, PT, R38, R2.reuse, RZ ;  /* 0x0000000226247210 */ /* 0x080fe20007f3e0ff */
[----:B------:R-:W4:Y:S04]  /*44200*/  LDL.LU.64 R24, [R1+0xa60] ;  /* 0x000a600001187983 */ /* 0x000f280000300a00 */
[----:B------:R-:W4:Y:S01]  /*44210*/  LDL.LU.64 R20, [R1+0xa58] ;  /* 0x000a580001147983 */ /* 0x000f220000300a00 */
[----:B-1----:R-:W-:-:S03]  /*44220*/  IADD3 R6, P4, PT, R34, R2, RZ ;  /* 0x0000000222067210 */ /* 0x002fc60007f9e0ff */
[----:B------:R-:W4:Y:S01]  /*44230*/  LDL.LU.64 R16, [R1+0xa48] ;  /* 0x000a480001107983 */ /* 0x000f220000300a00 */
[----:B------:R-:W-:-:S03]  /*44240*/  IADD3.X R7, PT, PT, R35, R0, RZ, P4, !PT ;  /* 0x0000000023077210 */ /* 0x000fc600027fe4ff */
[----:B------:R2:W-:Y:S01]  /*44250*/  STL.64 [R1+0x6b8], R4 ;  /* 0x0006b80401007387 */ /* 0x0005e20000100a00 */
[----:B------:R-:W-:-:S03]  /*44260*/  IMAD.X R37, R39, 0x1, R0, P1 ;  /* 0x0000000127257824 */ /* 0x000fc600008e0600 */
[----:B------:R-:W4:Y:S04]  /*44270*/  LDL.LU.64 R12, [R1+0xa28] ;  /* 0x000a2800010c7983 */ /* 0x000f280000300a00 */
[----:B------:R3:W-:Y:S04]  /*44280*/  STL.64 [R1+0x6e0], R6 ;  /* 0x0006e00601007387 */ /* 0x0007e80000100a00 */
[----:B------:R-:W-:Y:S01]  /*44290*/  STL.64 [R1+0x6c8], R36 ;  /* 0x0006c82401007387 */ /* 0x000fe20000100a00 */
[----:B--2---:R-:W-:-:S05]  /*442a0*/  IADD3 R4, P3, PT, R10, R2, RZ ;  /* 0x000000020a047210 */ /* 0x004fca0007f7e0ff */
[----:B------:R-:W-:-:S05]  /*442b0*/  IMAD.X R5, R11, 0x1, R0, P3 ;  /* 0x000000010b057824 */ /* 0x000fca00018e0600 */
[----:B------:R1:W-:Y:S01]  /*442c0*/  STL.64 [R1+0x6f0], R4 ;  /* 0x0006f00401007387 */ /* 0x0003e20000100a00 */
[-C--:B---3--:R-:W-:Y:S02]  /*442d0*/  IADD3 R6, P1, PT, R30, R2.reuse, RZ ;  /* 0x000000021e067210 */ /* 0x088fe40007f3e0ff */
[----:B----4-:R-:W-:Y:S02]  /*442e0*/  IADD3 R10, P3, PT, R26, R2, RZ ;  /* 0x000000021a0a7210 */ /* 0x010fe40007f7e0ff */
[----:B------:R-:W-:Y:S02]  /*442f0*/  IADD3.X R7, PT, PT, R31, R0, RZ, P1, !PT ;  /* 0x000000001f077210 */ /* 0x000fe40000ffe4ff */
[----:B-1----:R-:W-:Y:S01]  /*44300*/  IADD3 R4, P4, PT, R18, R2, RZ ;  /* 0x0000000212047210 */ /* 0x002fe20007f9e0ff */
[----:B------:R-:W-:Y:S02]  /*44310*/  IMAD.X R11, R27, 0x1, R0, P3 ;  /* 0x000000011b0b7824 */ /* 0x000fe400018e0600 */
[----:B------:R-:W-:Y:S01]  /*44320*/  STL.64 [R1+0x700], R6 ;  /* 0x0007000601007387 */ /* 0x000fe20000100a00 */
[----:B------:R-:W-:-:S03]  /*44330*/  IADD3.X R5, PT, PT, R19, R0, RZ, P4, !PT ;  /* 0x0000000013057210 */ /* 0x000fc600027fe4ff */
[----:B------:R1:W-:Y:S04]  /*44340*/  STL.64 [R1+0x718], R10 ;  /* 0x0007180a01007387 */ /* 0x0003e80000100a00 */
[----:B-1----:R-:W2:Y:S01]  /*44350*/  LDL.LU.64 R10, [R1+0x588] ;  /* 0x00058800010a7983 */ /* 0x002ea20000300a00 */
[----:B------:R-:W-:-:S05]  /*44360*/  IADD3 R6, P1, PT, R8, R2, RZ ;  /* 0x0000000208067210 */ /* 0x000fca0007f3e0ff */
[----:B------:R-:W-:Y:S01]  /*44370*/  IMAD.X R7, R9, 0x1, R0, P1 ;  /* 0x0000000109077824 */ /* 0x000fe200008e0600 */
[----:B------:R1:W-:Y:S04]  /*44380*/  STL.64 [R1+0x728], R4 ;  /* 0x0007280401007387 */ /* 0x0003e80000100a00 */
[----:B------:R3:W-:Y:S01]  /*44390*/  STL.64 [R1+0x738], R6 ;  /* 0x0007380601007387 */ /* 0x0007e20000100a00 */
[----:B-1----:R-:W1:Y:S03]  /*443a0*/  LDC R4, c[0x0][0x3a0] ;  /* 0x0000e800ff047b82 */ /* 0x002e660000000800 */
[----:B---3--:R-:W3:Y:S01]  /*443b0*/  LDL.LU.64 R6, [R1+0x358] ;  /* 0x0003580001067983 */ /* 0x008ee20000300a00 */
[----:B------:R-:W-:-:S02]  /*443c0*/  IADD3 R30, P1, PT, R32, R2, RZ ;  /* 0x00000002201e7210 */ /* 0x000fc40007f3e0ff */
[----:B------:R-:W-:Y:S02]  /*443d0*/  IADD3 R26, P3, PT, R28, R2, RZ ;  /* 0x000000021c1a7210 */ /* 0x000fe40007f7e0ff */
[----:B------:R-:W-:Y:S02]  /*443e0*/  IADD3.X R31, PT, PT, R33, R0, RZ, P1, !PT ;  /* 0x00000000211f7210 */ /* 0x000fe40000ffe4ff */
[----:B------:R-:W-:Y:S01]  /*443f0*/  IADD3 R18, P4, PT, R22, R2, RZ ;  /* 0x0000000216127210 */ /* 0x000fe20007f9e0ff */
[----:B------:R-:W-:-:S03]  /*44400*/  IMAD.X R27, R29, 0x1, R0, P3 ;  /* 0x000000011d1b7824 */ /* 0x000fc600018e0600 */
[----:B------:R-:W-:Y:S02]  /*44410*/  IADD3.X R19, PT, PT, R23, R0, RZ, P4, !PT ;  /* 0x0000000017137210 */ /* 0x000fe400027fe4ff */
[----:B------:R-:W-:Y:S01]  /*44420*/  IADD3 R8, P5, PT, R14, R2, RZ ;  /* 0x000000020e087210 */ /* 0x000fe20007fbe0ff */
[----:B------:R-:W-:Y:S04]  /*44430*/  STL.64 [R1+0x750], R30 ;  /* 0x0007501e01007387 */ /* 0x000fe80000100a00 */
[----:B------:R-:W-:Y:S01]  /*44440*/  IMAD.X R9, R15, 0x1, R0, P5 ;  /* 0x000000010f097824 */ /* 0x000fe200028e0600 */
[----:B------:R-:W-:Y:S04]  /*44450*/  STL.64 [R1+0x760], R26 ;  /* 0x0007601a01007387 */ /* 0x000fe80000100a00 */
[----:B------:R4:W-:Y:S04]  /*44460*/  STL.64 [R1+0x770], R18 ;  /* 0x0007701201007387 */ /* 0x0009e80000100a00 */
[----:B------:R4:W-:Y:S01]  /*44470*/  STL.64 [R1+0x788], R8 ;  /* 0x0007880801007387 */ /* 0x0009e20000100a00 */
[----:B-1----:R-:W-:Y:S01]  /*44480*/  VIADD R4, R4, 0xfffffc7e ;  /* 0xfffffc7e04047836 */ /* 0x002fe20000000000 */
[----:B------:R-:W-:-:S02]  /*44490*/  IADD3 R5, PT, PT, R252, -0x381, RZ ;  /* 0xfffffc7ffc057810 */ /* 0x000fc40007ffe0ff */
[-C--:B------:R-:W-:Y:S02]  /*444a0*/  IADD3 R22, P1, PT, R24, R2.reuse, RZ ;  /* 0x0000000218167210 */ /* 0x080fe40007f3e0ff */
[----:B----4-:R-:W-:Y:S02]  /*444b0*/  IADD3 R18, P3, PT, R20, R2, RZ ;  /* 0x0000000214127210 */ /* 0x010fe40007f7e0ff */
        /* <DEDUP_REMOVED lines=8> */
[----:B------:R-:W-:Y:S04]  /*44540*/  STL.64 [R1+0x7c0], R14 ;  /* 0x0007c00e01007387 */ /* 0x000fe80000100a00 */
[----:B------:R2:W-:Y:S01]  /*44550*/  STL.64 [R1+0x7d0], R8 ;  /* 0x0007d00801007387 */ /* 0x0005e20000100a00 */
[----:B------:R-:W-:-:S02]  /*44560*/  ISETP.GE.U32.AND P3, PT, R4, 0x7ffffbff, PT ;  /* 0x7ffffbff0400780c */ /* 0x000fc40003f66070 */
[----:B------:R-:W-:Y:S02]  /*44570*/  ISETP.GE.U32.AND P4, PT, R5, 0x7ffffc00, PT ;  /* 0x7ffffc000500780c */ /* 0x000fe40003f86070 */
[----:B------:R-:W-:Y:S02]  /*44580*/  ISETP.NE.U32.AND P1, PT, RZ, UR4, PT ;  /* 0x00000004ff007c0c */ /* 0x000fe4000bf25070 */
[----:B------:R-:W-:-:S04]  /*44590*/  IADD3 R241, PT, PT, R241, 0x7f, RZ ;  /* 0x0000007ff1f17810 */ /* 0x000fc80007ffe0ff */
[----:B------:R-:W-:Y:S02]  /*445a0*/  ISETP.LT.OR P5, PT, R241, 0x80, P1 ;  /* 0x00000080f100780c */ /* 0x000fe40000fa1670 */
[----:B--2---:R-:W-:-:S05]  /*445b0*/  IADD3 R8, P6, PT, R10, R80, RZ ;  /* 0x000000500a087210 */ /* 0x004fca0007fde0ff */
[----:B------:R-:W-:Y:S01]  /*445c0*/  IMAD.X R9, R11, 0x1, R3, P6 ;  /* 0x000000010b097824 */ /* 0x000fe200030e0603 */
[----:B---3--:R-:W-:-:S04]  /*445d0*/  IADD3 R4, P6, PT, R6, R80, RZ ;  /* 0x0000005006047210 */ /* 0x008fc80007fde0ff */
[----:B------:R-:W-:-:S05]  /*445e0*/  IADD3.X R5, PT, PT, R7, R3, RZ, P6, !PT ;  /* 0x0000000307057210 */ /* 0x000fca00037fe4ff */
[----:B------:R1:W-:Y:S04]  /*445f0*/  STL.64 [R1+0xb70], R4 ;  /* 0x000b700401007387 */ /* 0x0003e80000100a00 */
[----:B------:R1:W-:Y:S01]  /*44600*/  STL.64 [R1+0x980], R8 ;  /* 0x0009800801007387 */ /* 0x0003e20000100a00 */
[----:B------:R-:W-:Y:S05]  /*44610*/  @!P0 BRA `(.L_x_7) ;  /* 0x00000008000c8947 */ /* 0x000fea0003800000 */
[----:B-1----:R-:W2:Y:S04]  /*44620*/  LDL.LU R4, [R1+0x360] ;  /* 0x0003600001047983 */ /* 0x002ea80000300800 */
[----:B------:R-:W2:Y:S04]  /*44630*/  LDL.LU R5, [R1+0x368] ;  /* 0x0003680001057983 */ /* 0x000ea80000300800 */
        /* <DEDUP_REMOVED lines=61> */
[----:B------:R-:W2:Y:S02]  /*44a10*/  LDL.LU R67, [R1+0x558] ;  /* 0x0005580001437983 */ /* 0x000ea40000300800 */
[----:B--2---:R2:W-:Y:S01]  /*44a20*/  STTM.x64 tmem[UR11+0x140], R4 ;  /* 0x00014004000079ed */ /* 0x0045e2000834000b */
[----:B------:R-:W-:Y:S05]  /*44a30*/  @!P0 BRA `(.L_x_7) ;  /* 0x0000000400048947 */ /* 0x000fea0003800000 */
[----:B--2---:R-:W2:Y:S04]  /*44a40*/  LDL.LU R4, [R1+0x364] ;  /* 0x0003640001047983 */ /* 0x004ea80000300800 */
        /* <DEDUP_REMOVED lines=63> */
[----:B--2---:R3:W-:Y:S02]  /*44e40*/  STTM.x64 tmem[UR11+0x1c0], R4 ;  /* 0x0001c004000079ed */ /* 0x0047e4000834000b */
.L_x_7:
[----:B------:R-:W4:Y:S01]  /*44e50*/  FENCE.VIEW.ASYNC.T ;  /* 0x00000000000073c6 */ /* 0x000f220000000200 */
[----:B------:R-:W-:Y:S01]  /*44e60*/  UIADD3 UR12, UPT, UPT, UR10, 0x100, URZ ;  /* 0x000001000a0c7890 */ /* 0x000fe2000fffe0ff */
[----:B--23--:R-:W-:Y:S01]  /*44e70*/  VIADD R6, R196, 0xfffffc7d ;  /* 0xfffffc7dc4067836 */ /* 0x00cfe20000000000 */
[----:B----4-:R-:W-:Y:S06]  /*44e80*/  BAR.SYNC.DEFER_BLOCKING 0x0 ;  /* 0x0000000000007b1d */ /* 0x010fec0000010000 */
[----:B------:R-:W-:Y:S05]  /*44e90*/  @P5 BRA `(.L_x_8) ;  /* 0x00000008005c5947 */ /* 0x000fea0003800000 */
[----:B------:R-:W-:Y:S01]  /*44ea0*/  UIADD3 UR5, UPT, UPT, UR7, 0xe0000, URZ ;  /* 0x000e000007057890 */ /* 0x000fe2000fffe0ff */
[----:B-1----:R-:W-:Y:S01]  /*44eb0*/  MOV.SPILL R5, UR17 ;  /* 0x0000001100057c02 */ /* 0x002fe20009000f00 */
[----:B------:R-:W-:Y:S01]  /*44ec0*/  UMOV UR4, URZ ;  /* 0x000000ff00047c82 */ /* 0x000fe20008000000 */
[----:B------:R-:W-:Y:S01]  /*44ed0*/  UIADD3 UR69, UPT, UPT, UR10, 0x108, URZ ;  /* 0x000001080a457890 */ /* 0x000fe2000fffe0ff */
[----:B------:R-:W-:Y:S01]  /*44ee0*/  MOV.SPILL R4, UR16 ;  /* 0x0000001000047c02 */ /* 0x000fe20009000f00 */
[----:B------:R-:W-:Y:S02]  /*44ef0*/  USHF.R.U32.HI UR5, URZ, 0x4, UR5 ;  /* 0x00000004ff057899 */ /* 0x000fe40008011605 */
[----:B------:R-:W-:Y:S02]  /*44f00*/  UIADD3 UR35, UPT, UPT, UR10, 0x110, URZ ;  /* 0x000001100a237890 */ /* 0x000fe4000fffe0ff */
[----:B------:R-:W-:Y:S02]  /*44f10*/  USGXT.U32 UR52, UR5, 0xe ;  /* 0x0000000e0534789a */ /* 0x000fe40008000000 */
[----:B------:R-:W-:-:S02]  /*44f20*/  UIADD3 UR34, UPT, UPT, UR10, 0x118, URZ ;  /* 0x000001180a227890 */ /* 0x000fc4000fffe0ff */
[----:B------:R-:W-:Y:S01]  /*44f30*/  UIADD3 UR56, UP1, UPT, UR52, 0x2, URZ ;  /* 0x0000000234387890 */ /* 0x000fe2000ff3e0ff */
[----:B------:R-:W-:Y:S01]  /*44f40*/  UMOV UR26, 0x0 ;  /* 0x00000000001a7882 */ /* 0x000fe20000000000 */
[----:B------:R-:W-:Y:S02]  /*44f50*/  UMOV UR27, 0x8200910 ;  /* 0x08200910001b7882 */ /* 0x000fe40000000000 */
[----:B------:R-:W-:Y:S02]  /*44f60*/  UIADD3.X UR57, UPT, UPT, UR4, 0x40004040, URZ, UP1, !UPT ;  /* 0x4000404004397890 */ /* 0x000fe40008ffe4ff */
[----:B------:R-:W-:Y:S02]  /*44f70*/  UIADD3 UR68, UPT, UPT, UR10, 0x120, URZ ;  /* 0x000001200a447890 */ /* 0x000fe4000fffe0ff */
[----:B------:R-:W-:Y:S02]  /*44f80*/  UIADD3.64 UR58, UPT, UPT, UR56, 0x2, URZ ;  /* 0x00000002383a7897 */ /* 0x000fe4000fffe0ff */
[----:B------:R-:W-:Y:S01]  /*44f90*/  UIADD3.64 UR64, UPT, UPT, UR56, 0x4, URZ ;  /* 0x0000000438407897 */ /* 0x000fe2000fffe0ff */
[----:B------:R-:W-:Y:S01]  /*44fa0*/  UMOV UR53, 0x40004040 ;  /* 0x4000404000357882 */ /* 0x000fe20000000000 */
[----:B------:R-:W-:Y:S01]  /*44fb0*/  UIADD3.64 UR62, UPT, UPT, UR56, 0x3fe, URZ ;  /* 0x000003fe383e7897 */ /* 0x000fe2000fffe0ff */
[----:B------:R1:W-:Y:S01]  /*44fc0*/  UTCHMMA tmem[UR12], gdesc[UR52], tmem[UR10], tmem[UR26], idesc[UR27], !UPT ;  /* 0x00ff1a340c0079ea */ /* 0x0003e2000f80000a */
[----:B------:R-:W-:Y:S01]  /*44fd0*/  UMOV UR28, 0x0 ;  /* 0x00000000001c7882 */ /* 0x000fe20000000000 */
[----:B------:R-:W-:Y:S01]  /*44fe0*/  UMOV UR29, 0x8200910 ;  /* 0x08200910001d7882 */ /* 0x000fe20000000000 */
[----:B------:R-:W-:-:S02]  /*44ff0*/  UIADD3 UR67, UPT, UPT, UR10, 0x128, URZ ;  /* 0x000001280a437890 */ /* 0x000fc4000fffe0ff */
[----:B------:R2:W-:Y:S01]  /*45000*/  UTCHMMA tmem[UR69], gdesc[UR56], tmem[UR10], tmem[UR28], idesc[UR29], UPT ;  /* 0x00ff1c38450079ea */ /* 0x0005e2000b80000a */
[----:B------:R-:W-:Y:S02]  /*45010*/  UIADD3.64 UR4, UPT, UPT, UR56, 0x400, URZ ;  /* 0x0000040038047897 */ /* 0x000fe4000fffe0ff */
[----:B------:R-:W-:Y:S02]  /*45020*/  UIADD3 UR66, UPT, UPT, UR10, 0x130, URZ ;  /* 0x000001300a427890 */ /* 0x000fe4000fffe0ff */
[----:B------:R-:W-:Y:S02]  /*45030*/  UIADD3.64 UR24, UPT, UPT, UR56, 0x402, URZ ;  /* 0x0000040238187897 */ /* 0x000fe4000fffe0ff */
[----:B------:R-:W-:Y:S02]  /*45040*/  UIADD3 UR49, UPT, UPT, UR10, 0x138, URZ ;  /* 0x000001380a317890 */ /* 0x000fe4000fffe0ff */
[----:B-1----:R-:W-:Y:S02]  /*45050*/  UIADD3.64 UR26, UPT, UPT, UR56, 0x404, URZ ;  /* 0x00000404381a7897 */ /* 0x002fe4000fffe0ff */
[----:B------:R-:W-:-:S02]  /*45060*/  UIADD3 UR6, UPT, UPT, UR10, 0x140, URZ ;  /* 0x000001400a067890 */ /* 0x000fc4000fffe0ff */
[----:B--2---:R-:W-:Y:S01]  /*45070*/  UIADD3.64 UR28, UPT, UPT, UR56, 0x7fe, URZ ;  /* 0x000007fe381c7897 */ /* 0x004fe2000fffe0ff */
[----:B------:R-:W-:Y:S01]  /*45080*/  UMOV UR30, 0x0 ;  /* 0x00000000001e7882 */ /* 0x000fe20000000000 */
[----:B------:R-:W-:Y:S01]  /*45090*/  UMOV UR31, 0x8200910 ;  /* 0x08200910001f7882 */ /* 0x000fe20000000000 */
[----:B------:R-:W-:Y:S01]  /*450a0*/  UMOV UR32, 0x0 ;  /* 0x0000000000207882 */ /* 0x000fe20000000000 */
[----:B------:R-:W-:Y:S01]  /*450b0*/  UMOV UR33, 0x8200910 ;  /* 0x0820091000217882 */ /* 0x000fe20000000000 */
[----:B------:R-:W-:Y:S01]  /*450c0*/  UMOV UR50, 0x0 ;  /* 0x0000000000327882 */ /* 0x000fe20000000000 */
[----:B------:R-:W-:Y:S01]  /*450d0*/  UMOV UR51, 0x8200910 ;  /* 0x0820091000337882 */ /* 0x000fe20000000000 */
[----:B------:R1:W-:Y:S01]  /*450e0*/  UTCHMMA tmem[UR35], gdesc[UR58], tmem[UR10], tmem[UR30], idesc[UR31], UPT ;  /* 0x00ff1e3a230079ea */ /* 0x0003e2000b80000a */
[----:B------:R-:W-:Y:S01]  /*450f0*/  UMOV UR36, 0x0 ;  /* 0x0000000000247882 */ /* 0x000fe20000000000 */
[----:B------:R-:W-:Y:S01]  /*45100*/  UMOV UR37, 0x8200910 ;  /* 0x0820091000257882 */ /* 0x000fe20000000000 */
[----:B------:R-:W-:-:S02]  /*45110*/  UIADD3 UR9, UPT, UPT, UR10, 0x148, URZ ;  /* 0x000001480a097890 */ /* 0x000fc4000fffe0ff */
[----:B------:R2:W-:Y:S01]  /*45120*/  UTCHMMA tmem[UR34], gdesc[UR64], tmem[UR10], tmem[UR32], idesc[UR33], UPT ;  /* 0x00ff2040220079ea */ /* 0x0005e2000b80000a */
[----:B------:R-:W-:Y:S01]  /*45130*/  UMOV UR38, 0x0 ;  /* 0x0000000000267882 */ /* 0x000fe20000000000 */
[----:B------:R-:W-:Y:S01]  /*45140*/  UMOV UR39, 0x8200910 ;  /* 0x0820091000277882 */ /* 0x000fe20000000000 */
[----:B------:R-:W-:Y:S02]  /*45150*/  UIADD3 UR13, UPT, UPT, UR10, 0x150, URZ ;  /* 0x000001500a0d7890 */ /* 0x000fe4000fffe0ff */
[----:B------:R-:W-:Y:S01]  /*45160*/  UTCHMMA tmem[UR68], gdesc[UR62], tmem[UR10], tmem[UR50], idesc[UR51], UPT ;  /* 0x00ff323e440079ea */ /* 0x000fe2000b80000a */
[----:B------:R-:W-:Y:S01]  /*45170*/  UMOV UR40, 0x0 ;  /* 0x0000000000287882 */ /* 0x000fe20000000000 */
[----:B-1----:R-:W-:Y:S01]  /*45180*/  UIADD3.64 UR30, UPT, UPT, UR56, 0x800, URZ ;  /* 0x00000800381e7897 */ /* 0x002fe2000fffe0ff */
[----:B------:R1:W-:Y:S01]  /*45190*/  UTCHMMA tmem[UR67], gdesc[UR4], tmem[UR10], tmem[UR36], idesc[UR37], UPT ;  /* 0x00ff2404430079ea */ /* 0x0003e2000b80000a */
[----:B------:R-:W-:Y:S01]  /*451a0*/  UMOV UR41, 0x8200910 ;  /* 0x0820091000297882 */ /* 0x000fe20000000000 */
[----:B------:R-:W-:-:S02]  /*451b0*/  UIADD3 UR48, UPT, UPT, UR10, 0x158, URZ ;  /* 0x000001580a307890 */ /* 0x000fc4000fffe0ff */
[----:B------:R3:W-:Y:S01]  /*451c0*/  UTCHMMA tmem[UR66], gdesc[UR24], tmem[UR10], tmem[UR38], idesc[UR39], UPT ;  /* 0x00ff2618420079ea */ /* 0x0007e2000b80000a */
[----:B--2---:R-:W-:Y:S01]  /*451d0*/  UIADD3.64 UR32, UPT, UPT, UR56, 0x802, URZ ;  /* 0x0000080238207897 */ /* 0x004fe2000fffe0ff */
[----:B------:R2:W-:Y:S01]  /*451e0*/  UTCHMMA tmem[UR49], gdesc[UR26], tmem[UR10], tmem[UR40], idesc[UR41], UPT ;  /* 0x00ff281a310079ea */ /* 0x0005e2000b80000a */
[----:B------:R-:W-:Y:S01]  /*451f0*/  UIADD3.64 UR34, UPT, UPT, UR56, 0x804, URZ ;  /* 0x0000080438227897 */ /* 0x000fe2000fffe0ff */
[----:B------:R-:W-:Y:S01]  /*45200*/  UMOV UR42, 0x0 ;  /* 0x00000000002a7882 */ /* 0x000fe20000000000 */
[----:B------:R-:W-:Y:S01]  /*45210*/  UMOV UR43, 0x8200910 ;  /* 0x08200910002b7882 */ /* 0x000fe20000000000 */
[----:B------:R-:W-:Y:S02]  /*45220*/  UIADD3 UR23, UPT, UPT, UR10, 0x160, URZ ;  /* 0x000001600a177890 */ /* 0x000fe4000fffe0ff */
[----:B------:R4:W-:Y:S01]  /*45230*/  UTCHMMA tmem[UR6], gdesc[UR28], tmem[UR10], tmem[UR42], idesc[UR43], UPT ;  /* 0x00ff2a1c060079ea */ /* 0x0009e2000b80000a */
[----:B-1----:R-:W-:Y:S02]  /*45240*/  UIADD3.64 UR36, UPT, UPT, UR56, 0xbfe, URZ ;  /* 0x00000bfe38247897 */ /* 0x002fe4000fffe0ff */
[----:B------:R-:W-:-:S02]  /*45250*/  UIADD3 UR20, UPT, UPT, UR10, 0x168, URZ ;  /* 0x000001680a147890 */ /* 0x000fc4000fffe0ff */
[----:B---3--:R-:W-:Y:S02]  /*45260*/  UIADD3.64 UR38, UPT, UPT, UR56, 0xc00, URZ ;  /* 0x00000c0038267897 */ /* 0x008fe4000fffe0ff */
[----:B------:R-:W-:Y:S02]  /*45270*/  UIADD3 UR21, UPT, UPT, UR10, 0x170, URZ ;  /* 0x000001700a157890 */ /* 0x000fe4000fffe0ff */
[----:B--2---:R-:W-:Y:S02]  /*45280*/  UIADD3.64 UR40, UPT, UPT, UR56, 0xc02, URZ ;  /* 0x00000c0238287897 */ /* 0x004fe4000fffe0ff */
[----:B------:R-:W-:Y:S02]  /*45290*/  UIADD3 UR22, UPT, UPT, UR10, 0x178, URZ ;  /* 0x000001780a167890 */ /* 0x000fe4000fffe0ff */
[----:B----4-:R-:W-:Y:S01]  /*452a0*/  UIADD3.64 UR42, UPT, UPT, UR56, 0xc04, URZ ;  /* 0x00000c04382a7897 */ /* 0x010fe2000fffe0ff */
[----:B------:R-:W-:Y:S01]  /*452b0*/  UMOV UR46, 0x0 ;  /* 0x00000000002e7882 */ /* 0x000fe20000000000 */
[----:B------:R-:W-:Y:S01]  /*452c0*/  UMOV UR47, 0x8200910 ;  /* 0x08200910002f7882 */ /* 0x000fe20000000000 */
[----:B------:R-:W-:-:S02]  /*452d0*/  UIADD3 UR54, UPT, UPT, UR10, 0x80, URZ ;  /* 0x000000800a367890 */ /* 0x000fc4000fffe0ff */
[----:B------:R1:W-:Y:S01]  /*452e0*/  UTCHMMA tmem[UR9], gdesc[UR30], tmem[UR10], tmem[UR46], idesc[UR47], UPT ;  /* 0x00ff2e1e090079ea */ /* 0x0003e2000b80000a */
[----:B------:R-:W-:Y:S01]  /*452f0*/  UIADD3 UR55, UPT, UPT, UR10, 0x180, URZ ;  /* 0x000001800a377890 */ /* 0x000fe2000fffe0ff */
[----:B------:R-:W-:Y:S01]  /*45300*/  UMOV UR44, 0x0 ;  /* 0x00000000002c7882 */ /* 0x000fe20000000000 */
[----:B------:R-:W-:Y:S01]  /*45310*/  UMOV UR45, 0x8200910 ;  /* 0x08200910002d7882 */ /* 0x000fe20000000000 */
[----:B------:R-:W-:Y:S02]  /*45320*/  UIADD3 UR73, UPT, UPT, UR10, 0x80, URZ ;  /* 0x000000800a497890 */ /* 0x000fe4000fffe0ff */
[----:B------:R2:W-:Y:S01]  /*45330*/  UTCHMMA tmem[UR13], gdesc[UR32], tmem[UR10], tmem[UR44], idesc[UR45], UPT ;  /* 0x00ff2c200d0079ea */ /* 0x0005e2000b80000a */
[----:B------:R-:W-:Y:S01]  /*45340*/  UIADD3 UR74, UPT, UPT, UR10, 0x188, URZ ;  /* 0x000001880a4a7890 */ /* 0x000fe2000fffe0ff */
[----:B------:R-:W-:Y:S01]  /*45350*/  UMOV UR14, 0x0 ;  /* 0x00000000000e7882 */ /* 0x000fe20000000000 */
[----:B------:R-:W-:Y:S01]  /*45360*/  UMOV UR15, 0x8200910 ;  /* 0x08200910000f7882 */ /* 0x000fe20000000000 */
[----:B------:R-:W-:-:S02]  /*45370*/  UIADD3 UR60, UPT, UPT, UR10, 0x80, URZ ;  /* 0x000000800a3c7890 */ /* 0x000fc4000fffe0ff */
[----:B------:R3:W-:Y:S01]  /*45380*/  UTCHMMA tmem[UR48], gdesc[UR34], tmem[UR10], tmem[UR14], idesc[UR15], UPT ;  /* 0x00ff0e22300079ea */ /* 0x0007e2000b80000a */
[----:B------:R-:W-:Y:S01]  /*45390*/  UIADD3 UR61, UPT, UPT, UR10, 0x190, URZ ;  /* 0x000001900a3d7890 */ /* 0x000fe2000fffe0ff */
[----:B------:R-:W-:Y:S01]  /*453a0*/  UMOV UR18, 0x0 ;  /* 0x0000000000127882 */ /* 0x000fe20000000000 */
[----:B------:R-:W-:Y:S01]  /*453b0*/  UMOV UR19, 0x8200910 ;  /* 0x0820091000137882 */ /* 0x000fe20000000000 */
[----:B------:R-:W-:Y:S01]  /*453c0*/  UMOV UR76, 0x0 ;  /* 0x00000000004c7882 */ /* 0x000fe20000000000 */
[----:B------:R-:W-:Y:S01]  /*453d0*/  UMOV UR77, 0x8200910 ;  /* 0x08200910004d7882 */ /* 0x000fe20000000000 */
[----:B------:R-:W-:Y:S02]  /*453e0*/  UIADD3 UR71, UPT, UPT, UR10, 0x80, URZ ;  /* 0x000000800a477890 */ /* 0x000fe4000fffe0ff */
[----:B------:R4:W-:Y:S01]  /*453f0*/  UTCHMMA tmem[UR23], gdesc[UR36], tmem[UR10], tmem[UR18], idesc[UR19], UPT ;  /* 0x00ff1224170079ea */ /* 0x0009e2000b80000a */
[----:B------:R-:W-:Y:S02]  /*45400*/  UIADD3 UR72, UPT, UPT, UR10, 0x198, URZ ;  /* 0x000001980a487890 */ /* 0x000fe4000fffe0ff */
[----:B------:R1:W-:Y:S01]  /*45410*/  UTCHMMA tmem[UR20], gdesc[UR38], tmem[UR10], tmem[UR76], idesc[UR77], UPT ;  /* 0x00ff4c26140079ea */ /* 0x0003e2000b80000a */
[----:B------:R-:W-:-:S02]  /*45420*/  UIADD3 UR69, UPT, UPT, UR10, 0x80, URZ ;  /* 0x000000800a457890 */ /* 0x000fc4000fffe0ff */
[----:B------:R-:W-:Y:S01]  /*45430*/  UTCHMMA tmem[UR21], gdesc[UR40], tmem[UR10], tmem[UR46], idesc[UR47], UPT ;  /* 0x00ff2e28150079ea */ /* 0x000fe2000b80000a */
[----:B------:R-:W-:Y:S02]  /*45440*/  UIADD3 UR70, UPT, UPT, UR10, 0x1a0, URZ ;  /* 0x000001a00a467890 */ /* 0x000fe4000fffe0ff */
[----:B------:R-:W-:Y:S01]  /*45450*/  UTCHMMA tmem[UR22], gdesc[UR42], tmem[UR10], tmem[UR50], idesc[UR51], UPT ;  /* 0x00ff322a160079ea */ /* 0x000fe2000b80000a */
[----:B------:R-:W-:Y:S01]  /*45460*/  UIADD3 UR67, UPT, UPT, UR10, 0x80, URZ ;  /* 0x000000800a437890 */ /* 0x000fe2000fffe0ff */
[----:B------:R-:W-:Y:S01]  /*45470*/  UTCHMMA tmem[UR55], gdesc[UR52], tmem[UR54], tmem[UR50], idesc[UR51], !UPT ;  /* 0x00ff3234370079ea */ /* 0x000fe2000f800036 */
[----:B------:R-:W-:Y:S01]  /*45480*/  UIADD3 UR68, UPT, UPT, UR10, 0x1a8, URZ ;  /* 0x000001a80a447890 */ /* 0x000fe2000fffe0ff */
[----:B------:R4:W-:Y:S01]  /*45490*/  UTCHMMA tmem[UR74], gdesc[UR56], tmem[UR73], tmem[UR50], idesc[UR51], UPT ;  /* 0x00ff32384a0079ea */ /* 0x0009e2000b800049 */
[----:B------:R-:W-:Y:S01]  /*454a0*/  UIADD3 UR6, UPT, UPT, UR10, 0x80, URZ ;  /* 0x000000800a067890 */ /* 0x000fe2000fffe0ff */
[----:B------:R4:W-:Y:S01]  /*454b0*/  UTCHMMA tmem[UR61], gdesc[UR58], tmem[UR60], tmem[UR76], idesc[UR77], UPT ;  /* 0x00ff4c3a3d0079ea */ /* 0x0009e2000b80003c */
[----:B-1----:R-:W-:-:S02]  /*454c0*/  UIADD3 UR9, UPT, UPT, UR10, 0x1b0, URZ ;  /* 0x000001b00a097890 */ /* 0x002fc4000fffe0ff */
[----:B--2---:R-:W-:Y:S02]  /*454d0*/  UIADD3 UR13, UPT, UPT, UR10, 0x80, URZ ;  /* 0x000000800a0d7890 */ /* 0x004fe4000fffe0ff */
[----:B---3--:R-:W-:Y:S02]  /*454e0*/  UIADD3 UR14, UPT, UPT, UR10, 0x1b8, URZ ;  /* 0x000001b80a0e7890 */ /* 0x008fe4000fffe0ff */
[----:B------:R-:W-:Y:S02]  /*454f0*/  UIADD3 UR15, UPT, UPT, UR10, 0x80, URZ ;  /* 0x000000800a0f7890 */ /* 0x000fe4000fffe0ff */
[----:B----4-:R-:W-:Y:S02]  /*45500*/  UIADD3 UR18, UPT, UPT, UR10, 0x1c0, URZ ;  /* 0x000001c00a127890 */ /* 0x010fe4000fffe0ff */
[----:B------:R-:W-:Y:S02]  /*45510*/  UIADD3 UR19, UPT, UPT, UR10, 0x80, URZ ;  /* 0x000000800a137890 */ /* 0x000fe4000fffe0ff */
[----:B------:R-:W-:Y:S01]  /*45520*/  UIADD3 UR20, UPT, UPT, UR10, 0x1c8, URZ ;  /* 0x000001c80a147890 */ /* 0x000fe2000fffe0ff */
[----:B------:R-:W-:Y:S01]  /*45530*/  UMOV UR56, 0x0 ;  /* 0x0000000000387882 */ /* 0x000fe20000000000 */
[----:B------:R-:W-:Y:S01]  /*45540*/  UMOV UR57, 0x8200910 ;  /* 0x0820091000397882 */ /* 0x000fe20000000000 */
[----:B------:R-:W-:Y:S01]  /*45550*/  UIADD3 UR21, UPT, UPT, UR10, 0x80, URZ ;  /* 0x000000800a157890 */ /* 0x000fe2000fffe0ff */
[----:B------:R-:W-:Y:S01]  /*45560*/  UTCHMMA tmem[UR72], gdesc[UR64], tmem[UR71], tmem[UR56], idesc[UR57], UPT ;  /* 0x00ff3840480079ea */ /* 0x000fe2000b800047 */
[----:B------:R-:W-:Y:S01]  /*45570*/  UIADD3 UR22, UPT, UPT, UR10, 0x1d0, URZ ;  /* 0x000001d00a167890 */ /* 0x000fe2000fffe0ff */
[----:B------:R-:W-:Y:S01]  /*45580*/  UMOV UR58, 0x0 ;  /* 0x00000000003a7882 */ /* 0x000fe20000000000 */
[----:B------:R-:W-:Y:S01]  /*45590*/  UMOV UR59, 0x8200910 ;  /* 0x08200910003b7882 */ /* 0x000fe20000000000 */
[----:B------:R-:W-:Y:S01]  /*455a0*/  UIADD3 UR23, UPT, UPT, UR10, 0x80, URZ ;  /* 0x000000800a177890 */ /* 0x000fe2000fffe0ff */
[----:B------:R1:W-:Y:S01]  /*455b0*/  UTCHMMA tmem[UR70], gdesc[UR62], tmem[UR69], tmem[UR58], idesc[UR59], UPT ;  /* 0x00ff3a3e460079ea */ /* 0x0003e2000b800045 */
[----:B------:R-:W-:Y:S01]  /*455c0*/  UIADD3 UR66, UPT, UPT, UR10, 0x1d8, URZ ;  /* 0x000001d80a427890 */ /* 0x000fe2000fffe0ff */
[----:B------:R-:W-:Y:S01]  /*455d0*/  UMOV UR16, 0x0 ;  /* 0x0000000000107882 */ /* 0x000fe20000000000 */
[----:B------:R-:W-:Y:S01]  /*455e0*/  UMOV UR17, 0x8200910 ;  /* 0x0820091000117882 */ /* 0x000fe20000000000 */
[----:B------:R-:W-:Y:S01]  /*455f0*/  UIADD3 UR76, UPT, UPT, UR10, 0x80, URZ ;  /* 0x000000800a4c7890 */ /* 0x000fe2000fffe0ff */
[----:B------:R2:W-:Y:S01]  /*45600*/  UTCHMMA tmem[UR68], gdesc[UR4], tmem[UR67], tmem[UR16], idesc[UR17], UPT ;  /* 0x00ff1004440079ea */ /* 0x0005e2000b800043 */
[----:B------:R-:W-:-:S02]  /*45610*/  UIADD3 UR75, UPT, UPT, UR10, 0x1e0, URZ ;  /* 0x000001e00a4b7890 */ /* 0x000fc4000fffe0ff */
[----:B------:R-:W-:Y:S01]  /*45620*/  UIADD3 UR74, UPT, UPT, UR10, 0x1e8, URZ ;  /* 0x000001e80a4a7890 */ /* 0x000fe2000fffe0ff */
[----:B-1----:R-:W-:Y:S01]  /*45630*/  UMOV UR70, 0x0 ;  /* 0x0000000000467882 */ /* 0x002fe20000000000 */
[----:B------:R-:W-:Y:S01]  /*45640*/  UMOV UR71, 0x8200910 ;  /* 0x0820091000477882 */ /* 0x000fe20000000000 */
[----:B------:R-:W-:Y:S01]  /*45650*/  UIADD3 UR77, UPT, UPT, UR10, 0x80, URZ ;  /* 0x000000800a4d7890 */ /* 0x000fe2000fffe0ff */
[----:B------:R3:W-:Y:S01]  /*45660*/  UTCHMMA tmem[UR9], gdesc[UR24], tmem[UR6], tmem[UR70], idesc[UR71], UPT ;  /* 0x00ff4618090079ea */ /* 0x0007e2000b800006 */
[----:B------:R-:W-:Y:S01]  /*45670*/  UIADD3 UR64, UPT, UPT, UR10, 0x1f0, URZ ;  /* 0x000001f00a407890 */ /* 0x000fe2000fffe0ff */
[----:B------:R3:W-:Y:S01]  /*45680*/  UTCHMMA tmem[UR14], gdesc[UR26], tmem[UR13], tmem[UR44], idesc[UR45], UPT ;  /* 0x00ff2c1a0e0079ea */ /* 0x0007e2000b80000d */
[----:B------:R-:W-:Y:S01]  /*45690*/  UIADD3 UR62, UPT, UPT, UR10, 0x80, URZ ;  /* 0x000000800a3e7890 */ /* 0x000fe2000fffe0ff */
[----:B------:R3:W-:Y:S01]  /*456a0*/  UTCHMMA tmem[UR18], gdesc[UR28], tmem[UR15], tmem[UR46], idesc[UR47], UPT ;  /* 0x00ff2e1c120079ea */ /* 0x0007e2000b80000f */
[----:B------:R-:W-:Y:S01]  /*456b0*/  UIADD3 UR63, UPT, UPT, UR10, 0x1f8, URZ ;  /* 0x000001f80a3f7890 */ /* 0x000fe2000fffe0ff */
[----:B--2---:R-:W-:Y:S01]  /*456c0*/  R2UR.FILL UR17, R5 ;  /* 0x00000000051172ca */ /* 0x004fe200004e0000 */
[----:B------:R-:W-:Y:S01]  /*456d0*/  UMOV UR48, 0x0 ;  /* 0x0000000000307882 */ /* 0x000fe20000000000 */
[----:B------:R-:W-:Y:S01]  /*456e0*/  UMOV UR49, 0x8200910 ;  /* 0x0820091000317882 */ /* 0x000fe20000000000 */
[----:B------:R-:W-:Y:S01]  /*456f0*/  UMOV UR52, 0x0 ;  /* 0x0000000000347882 */ /* 0x000fe20000000000 */
[----:B------:R-:W-:Y:S01]  /*45700*/  UMOV UR53, 0x8200910 ;  /* 0x0820091000357882 */ /* 0x000fe20000000000 */
[----:B------:R3:W-:Y:S01]  /*45710*/  UTCHMMA tmem[UR20], gdesc[UR30], tmem[UR19], tmem[UR48], idesc[UR49], UPT ;  /* 0x00ff301e140079ea */ /* 0x0007e2000b800013 */
[----:B------:R-:W-:Y:S01]  /*45720*/  UMOV UR54, 0x0 ;  /* 0x0000000000367882 */ /* 0x000fe20000000000 */
[----:B------:R-:W-:Y:S01]  /*45730*/  UMOV UR55, 0x8200910 ;  /* 0x0820091000377882 */ /* 0x000fe20000000000 */
[----:B------:R3:W-:Y:S01]  /*45740*/  UTCHMMA tmem[UR22], gdesc[UR32], tmem[UR21], tmem[UR50], idesc[UR51], UPT ;  /* 0x00ff3220160079ea */ /* 0x0007e2000b800015 */
[----:B------:R3:W-:Y:S01]  /*45750*/  UTCHMMA tmem[UR66], gdesc[UR34], tmem[UR23], tmem[UR52], idesc[UR53], UPT ;  /* 0x00ff3422420079ea */ /* 0x0007e2000b800017 */
[----:B------:R-:W-:Y:S01]  /*45760*/  UMOV UR4, UR8 ;  /* 0x0000000800047c82 */ /* 0x000fe20008000000 */
[----:B------:R-:W-:Y:S01]  /*45770*/  UMOV UR5, URZ ;  /* 0x000000ff00057c82 */ /* 0x000fe20008000000 */
[----:B------:R3:W-:Y:S01]  /*45780*/  UTCHMMA tmem[UR75], gdesc[UR36], tmem[UR76], tmem[UR54], idesc[UR55], UPT ;  /* 0x00ff36244b0079ea */ /* 0x0007e2000b80004c */
[----:B------:R-:W-:Y:S01]  /*45790*/  UMOV UR60, 0x0 ;  /* 0x00000000003c7882 */ /* 0x000fe20000000000 */
[----:B------:R-:W-:Y:S01]  /*457a0*/  UMOV UR61, 0x8200910 ;  /* 0x08200910003d7882 */ /* 0x000fe20000000000 */
[----:B------:R3:W-:Y:S01]  /*457b0*/  UTCHMMA tmem[UR74], gdesc[UR38], tmem[UR73], tmem[UR56], idesc[UR57], UPT ;  /* 0x00ff38264a0079ea */ /* 0x0007e2000b800049 */
[----:B------:R-:W-:Y:S01]  /*457c0*/  UMOV UR65, UR4 ;  /* 0x0000000400417c82 */ /* 0x000fe20008000000 */
[----:B------:R3:W-:Y:S01]  /*457d0*/  UTCHMMA tmem[UR64], gdesc[UR40], tmem[UR77], tmem[UR58], idesc[UR59], UPT ;  /* 0x00ff3a28400079ea */ /* 0x0007e2000b80004d */
[----:B------:R3:W-:Y:S01]  /*457e0*/  UTCHMMA tmem[UR63], gdesc[UR42], tmem[UR62], tmem[UR60], idesc[UR61], UPT ;  /* 0x00ff3c2a3f0079ea */ /* 0x0007e2000b80003e */
[----:B------:R3:W-:Y:S01]  /*457f0*/  UTCBAR [UR65], URZ ;  /* 0x000000ff410073e9 */ /* 0x0007e200080000ff */
[----:B------:R-:W-:-:S15]  /*45800*/  R2UR.FILL UR16, R4 ;  /* 0x00000000041072ca */ /* 0x000fde00004e0000 */
.L_x_8:
[----:B------:R-:W2:Y:S04]  /*45810*/  LDL.64 R20, [R1] ;  /* 0x0000000001147983 */ /* 0x000ea80000100a00 */
[----:B------:R-:W4:Y:S04]  /*45820*/  LDL.64 R26, [R1+0x8] ;  /* 0x00000800011a7983 */ /* 0x000f280000100a00 */
[----:B---3--:R-:W3:Y:S04]  /*45830*/  LDL.64 R28, [R1+0x10] ;  /* 0x00001000011c7983 */ /* 0x008ee80000100a00 */
[----:B------:R-:W2:Y:S04]  /*45840*/  LDL.64 R18, [R1+0x18] ;  /* 0x0000180001127983 */ /* 0x000ea80000100a00 */
[----:B------:R-:W2:Y:S04]  /*45850*/  LDL.64 R16, [R1+0x20] ;  /* 0x0000200001107983 */ /* 0x000ea80000100a00 */
[----:B------:R-:W2:Y:S04]  /*45860*/  LDL.64 R32, [R1+0x28] ;  /* 0x0000280001207983 */ /* 0x000ea80000100a00 */
[----:B------:R-:W2:Y:S01]  /*45870*/  LDL.64 R14, [R1+0x30] ;  /* 0x00003000010e7983 */ /* 0x000ea20000100a00 */
[----:B------:R-:W-:Y:S01]  /*45880*/  BAR.SYNC.DEFER_BLOCKING 0x0 ;  /* 0x0000000000007b1d */ /* 0x000fe20000010000 */
[----:B------:R-:W-:-:S02]  /*45890*/  ISETP.GE.U32.AND P0, PT, R6, 0x7ffffbfe, PT ;  /* 0x7ffffbfe0600780c */ /* 0x000fc40003f06070 */
[----:B-1----:R-:W-:-:S05]  /*458a0*/  IADD3 R4, PT, PT, R197, -0x384, RZ ;  /* 0xfffffc7cc5047810 */ /* 0x002fca0007ffe0ff */
[----:B------:R-:W1:Y:S01]  /*458b0*/  LDC R7, c[0x0][0x3a0] ;  /* 0x0000e800ff077b82 */ /* 0x000e620000000800 */
[----:B------:R-:W-:Y:S01]  /*458c0*/  ISETP.GE.U32.AND P5, PT, R4, 0x7ffffbfd, PT ;  /* 0x7ffffbfd0400780c */ /* 0x000fe20003fa6070 */
[----:B------:R-:W-:Y:S01]  /*458d0*/  VIADD R4, R201, 0xfffffc7b ;  /* 0xfffffc7bc9047836 */ /* 0x000fe20000000000 */
[----:B------:R-:W2:Y:S04]  /*458e0*/  LDL.64 R24, [R1+0x38] ;  /* 0x0000380001187983 */ /* 0x000ea80000100a00 */
[----:B------:R-:W2:Y:S01]  /*458f0*/  LDL.64 R30, [R1+0x40] ;  /* 0x00004000011e7983 */ /* 0x000ea20000100a00 */
[----:B------:R-:W1:Y:S01]  /*45900*/  LDC R6, c[0x0][0x3a0] ;  /* 0x0000e800ff067b82 */ /* 0x000e620000000800 */
[----:B------:R-:W-:Y:S02]  /*45910*/  IADD3 R5, PT, PT, R228, -0x386, RZ ;  /* 0xfffffc7ae4057810 */ /* 0x000fe40007ffe0ff */
[----:B------:R-:W2:Y:S04]  /*45920*/  LDL.64 R22, [R1+0x48] ;  /* 0x0000480001167983 */ /* 0x000ea80000100a00 */
[----:B------:R-:W-:Y:S01]  /*45930*/  STL.64 [R1+0x1278], R84 ;  /* 0x0012785401007387 */ /* 0x000fe20000100a00 */
[----:B------:R-:W1:Y:S03]  /*45940*/  LDC R10, c[0x0][0x3a0] ;  /* 0x0000e800ff0a7b82 */ /* 0x000e660000000800 */
[----:B------:R-:W-:Y:S01]  /*45950*/  @!PT LDS RZ, [RZ] ;  /* 0x00000000fffff984 */ /* 0x000fe20000000800 */
[----:B------:R-:W-:Y:S01]  /*45960*/  @!PT LDS RZ, [RZ] ;  /* 0x00000000fffff984 */ /* 0x000fe20000000800 */
[----:B------:R-:W-:Y:S01]  /*45970*/  @!PT LDS RZ, [RZ] ;  /* 0x00000000fffff984 */ /* 0x000fe20000000800 */
[----:B-----5:R1:W-:Y:S04]  /*45980*/  LDGSTS.E [R82], desc[UR16][R188.64], !P4 ;  /* 0x00000000bc527fae */ /* 0x0203e8000e1a1010 */
[----:B------:R1:W-:Y:S01]  /*45990*/  LDGSTS.E [R82+0x200], desc[UR16][R186.64], !P4 ;  /* 0x00200000ba527fae */ /* 0x0003e2000e1a1010 */
[----:B------:R-:W1:Y:S01]  /*459a0*/  LDC R9, c[0x0][0x3a0] ;  /* 0x0000e800ff097b82 */ /* 0x000e620000000800 */
[----:B------:R-:W-:-:S02]  /*459b0*/  ISETP.GE.U32.AND P4, PT, R5, 0x7ffffbfb, PT ;  /* 0x7ffffbfb0500780c */ /* 0x000fc40003f86070 */
[----:B------:R1:W-:Y:S04]  /*459c0*/  LDGSTS.E [R82+0x400], desc[UR16][R184.64], !P3 ;  /* 0x00400000b8527fae */ /* 0x0003e8000d9a1010 */
[----:B------:R1:W-:Y:S01]  /*459d0*/  LDGSTS.E [R82+0x600], desc[UR16][R182.64], !P3 ;  /* 0x00600000b6527fae */ /* 0x0003e2000d9a1010 */
[----:B------:R-:W1:Y:S03]  /*459e0*/  LDC R8, c[0x0][0x3a0] ;  /* 0x0000e800ff087b82 */ /* 0x000e660000000800 */
[----:B------:R1:W-:Y:S04]  /*459f0*/  LDGSTS.E [R82+0x800], desc[UR16][R180.64], !P0 ;  /* 0x00800000b4527fae */ /* 0x0003e8000c1a1010 */
[----:B------:R1:W-:Y:S01]  /*45a00*/  LDGSTS.E [R82+0xa00], desc[UR16][R178.64], !P0 ;  /* 0x00a00000b2527fae */ /* 0x0003e2000c1a1010 */
[----:B------:R-:W-:Y:S01]  /*45a10*/  ISETP.GE.U32.AND P0, PT, R4, 0x7ffffbfc, PT ;  /* 0x7ffffbfc0400780c */ /* 0x000fe20003f06070 */
[----:B------:R-:W-:Y:S01]  /*45a20*/  VIADD R4, R229, 0xfffffc79 ;  /* 0xfffffc79e5047836 */ /* 0x000fe20000000000 */
[----:B------:R-:W1:Y:S01]  /*45a30*/  LDC R5, c[0x0][0x3a0] ;  /* 0x0000e800ff057b82 */ /* 0x000e620000000800 */
[----:B------:R1:W-:Y:S03]  /*45a40*/  LDGSTS.E [R82+0xc00], desc[UR16][R176.64], !P5 ;  /* 0x00c00000b0527fae */ /* 0x0003e6000e9a1010 */
[----:B------:R-:W-:Y:S01]  /*45a50*/  ISETP.GE.U32.AND P3, PT, R4, 0x7ffffbfa, PT ;  /* 0x7ffffbfa0400780c */ /* 0x000fe20003f66070 */
[----:B------:R1:W-:Y:S02]  /*45a60*/  LDGSTS.E [R82+0xe00], desc[UR16][R174.64], !P5 ;  /* 0x00e00000ae527fae */ /* 0x0003e4000e9a1010 */
[----:B-1----:R-:W-:-:S02]  /*45a70*/  IADD3 R4, PT, PT, R7, -0x388, RZ ;  /* 0xfffffc7807047810 */ /* 0x002fc40007ffe0ff */
[----:B------:R-:W1:Y:S01]  /*45a80*/  LDC R7, c[0x0][0x3a0] ;  /* 0x0000e800ff077b82 */ /* 0x000e620000000800 */
[----:B------:R-:W-:Y:S04]  /*45a90*/  STL.64 [R1+0x1270], R248 ;  /* 0x001270f801007387 */ /* 0x000fe80000100a00 */
[----:B------:R1:W-:Y:S03]  /*45aa0*/  LDGSTS.E [R82+0x1000], desc[UR16][R172.64], !P0 ;  /* 0x01000000ac527fae */ /* 0x0003e6000c1a1010 */
[----:B------:R-:W1:Y:S01]  /*45ab0*/  LDC R12, c[0x0][0x3a0] ;  /* 0x0000e800ff0c7b82 */ /* 0x000e620000000800 */
[----:B------:R1:W-:Y:S01]  /*45ac0*/  LDGSTS.E [R82+0x1200], desc[UR16][R170.64], !P0 ;  /* 0x01200000aa527fae */ /* 0x0003e2000c1a1010 */
[----:B------:R-:W-:Y:S01]  /*45ad0*/  ISETP.GE.U32.AND P0, PT, R4, 0x7ffffbf9, PT ;  /* 0x7ffffbf90400780c */ /* 0x000fe20003f06070 */
[----:B------:R-:W-:-:S02]  /*45ae0*/  VIADD R4, R6, 0xfffffc77 ;  /* 0xfffffc7706047836 */ /* 0x000fc40000000000 */
[----:B------:R1:W-:Y:S03]  /*45af0*/  LDGSTS.E [R82+0x1400], desc[UR16][R168.64], !P4 ;  /* 0x01400000a8527fae */ /* 0x0003e6000e1a1010 */
[----:B------:R-:W1:Y:S01]  /*45b00*/  LDC R6, c[0x0][0x3a0] ;  /* 0x0000e800ff067b82 */ /* 0x000e620000000800 */
[----:B------:R1:W-:Y:S01]  /*45b10*/  LDGSTS.E [R82+0x1600], desc[UR16][R166.64], !P4 ;  /* 0x01600000a6527fae */ /* 0x0003e2000e1a1010 */
[----:B------:R-:W-:Y:S02]  /*45b20*/  ISETP.GE.U32.AND P4, PT, R4, 0x7ffffbf8, PT ;  /* 0x7ffffbf80400780c */ /* 0x000fe40003f86070 */
[----:B------:R-:W-:Y:S01]  /*45b30*/  IADD3 R4, PT, PT, R10, -0x38a, RZ ;  /* 0xfffffc760a047810 */ /* 0x000fe20007ffe0ff */
[----:B------:R1:W-:Y:S01]  /*45b40*/  LDGSTS.E [R82+0x1800], desc[UR16][R122.64], !P3 ;  /* 0x018000007a527fae */ /* 0x0003e2000d9a1010 */
[----:B------:R-:W-:Y:S02]  /*45b50*/  IADD3 R5, PT, PT, R5, -0x38e, RZ ;  /* 0xfffffc7205057810 */ /* 0x000fe40007ffe0ff */
[----:B------:R-:W4:Y:S01]  /*45b60*/  LDC R11, c[0x0][0x3a0] ;  /* 0x0000e800ff0b7b82 */ /* 0x000f220000000800 */
        /* <DEDUP_REMOVED lines=8> */
[----:B------:R1:W-:Y:S03]  /*45bf0*/  LDGSTS.E [R82+0x2000], desc[UR16][R118.64], !P4 ;  /* 0x0200000076527fae */ /* 0x0003e6000e1a1010 */
[----:B------:R-:W1:Y:S01]  /*45c00*/  LDC R8, c[0x0][0x3a0] ;  /* 0x0000e800ff087b82 */ /* 0x000e620000000800 */
[----:B------:R1:W-:Y:S01]  /*45c10*/  LDGSTS.E [R82+0x2200], desc[UR16][R128.64], !P4 ;  /* 0x0220000080527fae */ /* 0x0003e2000e1a1010 */
[----:B------:R-:W-:Y:S01]  /*45c20*/  ISETP.GE.U32.AND P4, PT, R4, 0x7ffffbf5, PT ;  /* 0x7ffffbf50400780c */ /* 0x000fe20003f86070 */
[----:B-1----:R-:W-:-:S02]  /*45c30*/  VIADD R4, R6, 0xfffffc73 ;  /* 0xfffffc7306047836 */ /* 0x002fc40000000000 */
[----:B------:R1:W-:Y:S03]  /*45c40*/  LDGSTS.E [R82+0x2400], desc[UR16][R116.64], !P3 ;  /* 0x0240000074527fae */ /* 0x0003e6000d9a1010 */
[----:B------:R-:W1:Y:S01]  /*45c50*/  LDC R6, c[0x0][0x3a0] ;  /* 0x0000e800ff067b82 */ /* 0x000e620000000800 */
[----:B------:R1:W-:Y:S01]  /*45c60*/  LDGSTS.E [R82+0x2600], desc[UR16][R130.64], !P3 ;  /* 0x0260000082527fae */ /* 0x0003e2000d9a1010 */
[----:B------:R-:W-:-:S03]  /*45c70*/  ISETP.GE.U32.AND P3, PT, R5, 0x7ffffbf3, PT ;  /* 0x7ffffbf30500780c */ /* 0x000fc60003f66070 */
[----:B------:R1:W-:Y:S03]  /*45c80*/  LDGSTS.E [R82+0x2800], desc[UR16][R114.64], !P0 ;  /* 0x0280000072527fae */ /* 0x0003e6000c1a1010 */
[----:B------:R-:W1:Y:S01]  /*45c90*/  LDC R5, c[0x0][0x3a0] ;  /* 0x0000e800ff057b82 */ /* 0x000e620000000800 */
[----:B------:R1:W-:Y:S01]  /*45ca0*/  LDGSTS.E [R82+0x2a00], desc[UR16][R132.64], !P0 ;  /* 0x02a0000084527fae */ /* 0x0003e2000c1a1010 */
[----:B------:R-:W-:Y:S01]  /*45cb0*/  ISETP.GE.U32.AND P0, PT, R4, 0x7ffffbf4, PT ;  /* 0x7ffffbf40400780c */ /* 0x000fe20003f06070 */
[----:B------:R-:W-:Y:S02]  /*45cc0*/  VIADD R4, R7, 0xfffffc71 ;  /* 0xfffffc7107047836 */ /* 0x000fe40000000000 */
[----:B------:R1:W-:Y:S03]  /*45cd0*/  LDGSTS.E [R82+0x2c00], desc[UR16][R112.64], !P4 ;  /* 0x02c0000070527fae */ /* 0x0003e6000e1a1010 */
[----:B------:R-:W1:Y:S01]  /*45ce0*/  LDC R7, c[0x0][0x3a0] ;  /* 0x0000e800ff077b82 */ /* 0x000e620000000800 */
[----:B------:R1:W-:Y:S01]  /*45cf0*/  LDGSTS.E [R82+0x2e00], desc[UR16][R134.64], !P4 ;  /* 0x02e0000086527fae */ /* 0x0003e2000e1a1010 */
[----:B------:R-:W-:-:S02]  /*45d00*/  ISETP.GE.U32.AND P4, PT, R4, 0x7ffffbf2, PT ;  /* 0x7ffffbf20400780c */ /* 0x000fc40003f86070 */
[----:B------:R-:W-:Y:S01]  /*45d10*/  IADD3 R4, PT, PT, R9, -0x390, RZ ;  /* 0xfffffc7009047810 */ /* 0x000fe20007ffe0ff */
[----:B------:R1:W-:Y:S03]  /*45d20*/  STL.64 [R1+0x1268], R246 ;  /* 0x001268f601007387 */ /* 0x0003e60000100a00 */
[----:B------:R-:W1:Y:S01]  /*45d30*/  LDC R9, c[0x0][0x3a0] ;  /* 0x0000e800ff097b82 */ /* 0x000e620000000800 */
[----:B------:R1:W-:Y:S04]  /*45d40*/  LDGSTS.E [R82+0x3000], desc[UR16][R110.64], !P0 ;  /* 0x030000006e527fae */ /* 0x0003e8000c1a1010 */
[----:B------:R1:W-:Y:S01]  /*45d50*/  LDGSTS.E [R82+0x3200], desc[UR16][R136.64], !P0 ;  /* 0x0320000088527fae */ /* 0x0003e2000c1a1010 */
[----:B------:R-:W-:Y:S01]  /*45d60*/  ISETP.GE.U32.AND P0, PT, R4, 0x7ffffbf1, PT ;  /* 0x7ffffbf10400780c */ /* 0x000fe20003f06070 */
[----:B------:R-:W-:Y:S01]  /*45d70*/  VIADD R4, R8, 0xfffffc6f ;  /* 0xfffffc6f08047836 */ /* 0x000fe20000000000 */
[----:B------:R-:W4:Y:S01]  /*45d80*/  LDC R10, c[0x0][0x3a0] ;  /* 0x0000e800ff0a7b82 */ /* 0x000f220000000800 */
[----:B------:R1:W-:Y:S04]  /*45d90*/  LDGSTS.E [R82+0x3400], desc[UR16][R108.64], !P3 ;  /* 0x034000006c527fae */ /* 0x0003e8000d9a1010 */
[----:B------:R1:W-:Y:S01]  /*45da0*/  LDGSTS.E [R82+0x3600], desc[UR16][R138.64], !P3 ;  /* 0x036000008a527fae */ /* 0x0003e2000d9a1010 */
[----:B------:R-:W-:-:S02]  /*45db0*/  ISETP.GE.U32.AND P3, PT, R4, 0x7ffffbf0, PT ;  /* 0x7ffffbf00400780c */ /* 0x000fc40003f66070 */
[----:B------:R-:W1:Y:S02]  /*45dc0*/  LDC R8, c[0x0][0x3a0] ;  /* 0x0000e800ff087b82 */ /* 0x000e640000000800 */
[----:B-1----:R-:W-:Y:S01]  /*45dd0*/  IADD3 R4, PT, PT, R6, -0x392, RZ ;  /* 0xfffffc6e06047810 */ /* 0x002fe20007ffe0ff */
[----:B------:R1:W-:Y:S04]  /*45de0*/  LDGSTS.E [R82+0x3800], desc[UR16][R106.64], !P4 ;  /* 0x038000006a527fae */ /* 0x0003e8000e1a1010 */
[----:B------:R1:W-:Y:S01]  /*45df0*/  LDGSTS.E [R82+0x3a00], desc[UR16][R140.64], !P4 ;  /* 0x03a000008c527fae */ /* 0x0003e2000e1a1010 */
[----:B------:R-:W-:Y:S01]  /*45e00*/  ISETP.GE.U32.AND P4, PT, R4, 0x7ffffbef, PT ;  /* 0x7ffffbef0400780c */ /* 0x000fe20003f86070 */
[----:B------:R-:W-:Y:S01]  /*45e10*/  VIADD R4, R5, 0xfffffc6d ;  /* 0xfffffc6d05047836 */ /* 0x000fe20000000000 */
[----:B------:R-:W1:Y:S01]  /*45e20*/  LDC R6, c[0x0][0x3a0] ;  /* 0x0000e800ff067b82 */ /* 0x000e620000000800 */
[----:B------:R1:W-:Y:S01]  /*45e30*/  LDGSTS.E [R82+0x3c00], desc[UR16][R104.64], !P0 ;  /* 0x03c0000068527fae */ /* 0x0003e2000c1a1010 */
[----:B------:R-:W-:-:S03]  /*45e40*/  IADD3 R5, PT, PT, R7, -0x396, RZ ;  /* 0xfffffc6a07057810 */ /* 0x000fc60007ffe0ff */
[----:B------:R1:W-:Y:S01]  /*45e50*/  LDGSTS.E [R82+0x3e00], desc[UR16][R142.64], !P0 ;  /* 0x03e000008e527fae */ /* 0x0003e2000c1a1010 */
[----:B------:R-:W-:Y:S02]  /*45e60*/  ISETP.GE.U32.AND P0, PT, R4, 0x7ffffbee, PT ;  /* 0x7ffffbee0400780c */ /* 0x000fe40003f06070 */
[----:B------:R-:W-:Y:S01]  /*45e70*/  IADD3 R4, PT, PT, R9, -0x394, RZ ;  /* 0xfffffc6c09047810 */ /* 0x000fe20007ffe0ff */
[----:B------:R1:W-:Y:S01]  /*45e80*/  LDGSTS.E [R82+0x4000], desc[UR16][R102.64], !P3 ;  /* 0x0400000066527fae */ /* 0x0003e2000d9a1010 */
[----:B------:R-:W3:Y:S03]  /*45e90*/  LDC R9, c[0x0][0x3a0] ;  /* 0x0000e800ff097b82 */ /* 0x000ee60000000800 */
[----:B------:R1:W-:Y:S01]  /*45ea0*/  LDGSTS.E [R82+0x4200], desc[UR16][R144.64], !P3 ;  /* 0x0420000090527fae */ /* 0x0003e2000d9a1010 */
[----:B------:R-:W-:Y:S01]  /*45eb0*/  ISETP.GE.U32.AND P3, PT, R4, 0x7ffffbed, PT ;  /* 0x7ffffbed0400780c */ /* 0x000fe20003f66070 */
[----:B------:R-:W-:-:S02]  /*45ec0*/  VIADD R4, R8, 0xfffffc6b ;  /* 0xfffffc6b08047836 */ /* 0x000fc40000000000 */
[----:B------:R1:W-:Y:S01]  /*45ed0*/  LDGSTS.E [R82+0x4400], desc[UR16][R100.64], !P4 ;  /* 0x0440000064527fae */ /* 0x0003e2000e1a1010 */
[----:B------:R-:W3:Y:S03]  /*45ee0*/  LDC R8, c[0x0][0x3a0] ;  /* 0x0000e800ff087b82 */ /* 0x000ee60000000800 */
[----:B------:R2:W-:Y:S01]  /*45ef0*/  LDGSTS.E [R82+0x4600], desc[UR16][R146.64], !P4 ;  /* 0x0460000092527fae */ /* 0x0005e2000e1a1010 */
[----:B------:R-:W-:-:S03]  /*45f00*/  ISETP.GE.U32.AND P4, PT, R5, 0x7ffffbeb, PT ;  /* 0x7ffffbeb0500780c */ /* 0x000fc60003f86070 */
[----:B------:R2:W-:Y:S01]  /*45f10*/  LDGSTS.E [R82+0x4800], desc[UR16][R98.64], !P0 ;  /* 0x0480000062527fae */ /* 0x0005e2000c1a1010 */
[----:B------:R-:W3:Y:S03]  /*45f20*/  LDC R5, c[0x0][0x3a0] ;  /* 0x0000e800ff057b82 */ /* 0x000ee60000000800 */
[----:B------:R2:W-:Y:S01]  /*45f30*/  LDGSTS.E [R82+0x4a00], desc[UR16][R148.64], !P0 ;  /* 0x04a0000094527fae */ /* 0x0005e2000c1a1010 */
[----:B------:R-:W-:Y:S01]  /*45f40*/  ISETP.GE.U32.AND P0, PT, R4, 0x7ffffbec, PT ;  /* 0x7ffffbec0400780c */ /* 0x000fe20003f06070 */
[----:B-1----:R-:W-:Y:S02]  /*45f50*/  VIADD R4, R6, 0xfffffc69 ;  /* 0xfffffc6906047836 */ /* 0x002fe40000000000 */
[----:B------:R1:W-:Y:S01]  /*45f60*/  LDGSTS.E [R82+0x4c00], desc[UR16][R96.64], !P3 ;  /* 0x04c0000060527fae */ /* 0x0003e2000d9a1010 */
[----:B------:R-:W1:Y:S03]  /*45f70*/  LDC R7, c[0x0][0x3a0] ;  /* 0x0000e800ff077b82 */ /* 0x000e660000000800 */
[----:B------:R1:W-:Y:S01]  /*45f80*/  LDGSTS.E [R82+0x4e00], desc[UR16][R150.64], !P3 ;  /* 0x04e0000096527fae */ /* 0x0003e2000d9a1010 */
[----:B------:R-:W-:-:S02]  /*45f90*/  ISETP.GE.U32.AND P3, PT, R4, 0x7ffffbea, PT ;  /* 0x7ffffbea0400780c */ /* 0x000fc40003f66070 */
[----:B------:R-:W-:Y:S01]  /*45fa0*/  IADD3 R4, PT, PT, R12, -0x398, RZ ;  /* 0xfffffc680c047810 */ /* 0x000fe20007ffe0ff */
[----:B------:R-:W-:Y:S01]  /*45fb0*/  STL.64 [R1+0x1260], R244 ;  /* 0x001260f401007387 */ /* 0x000fe20000100a00 */
[----:B------:R-:W2:Y:S03]  /*45fc0*/  LDC R6, c[0x0][0x3a0] ;  /* 0x0000e800ff067b82 */ /* 0x000ea60000000800 */
[----:B------:R1:W-:Y:S04]  /*45fd0*/  LDGSTS.E [R82+0x5000], desc[UR16][R94.64], !P0 ;  /* 0x050000005e527fae */ /* 0x0003e8000c1a1010 */
[----:B------:R1:W-:Y:S01]  /*45fe0*/  LDGSTS.E [R82+0x5200], desc[UR16][R152.64], !P0 ;  /* 0x0520000098527fae */ /* 0x0003e2000c1a1010 */
[----:B------:R-:W-:Y:S01]  /*45ff0*/  ISETP.GE.U32.AND P0, PT, R4, 0x7ffffbe9, PT ;  /* 0x7ffffbe90400780c */ /* 0x000fe20003f06070 */
[----:B----4-:R-:W-:Y:S01]  /*46000*/  VIADD R4, R11, 0xfffffc67 ;  /* 0xfffffc670b047836 */ /* 0x010fe20000000000 */
[----:B------:R-:W4:Y:S01]  /*46010*/  LDC R12, c[0x0][0x3a0] ;  /* 0x0000e800ff0c7b82 */ /* 0x000f220000000800 */
[----:B------:R1:W-:Y:S04]  /*46020*/  LDGSTS.E [R82+0x5400], desc[UR16][R78.64], !P4 ;  /* 0x054000004e527fae */ /* 0x0003e8000e1a1010 */
[----:B------:R1:W-:Y:S01]  /*46030*/  LDGSTS.E [R82+0x5600], desc[UR16][R154.64], !P4 ;  /* 0x056000009a527fae */ /* 0x0003e2000e1a1010 */
[----:B------:R-:W-:-:S02]  /*46040*/  ISETP.GE.U32.AND P4, PT, R4, 0x7ffffbe8, PT ;  /* 0x7ffffbe80400780c */ /* 0x000fc40003f86070 */
[----:B------:R-:W-:Y:S01]  /*46050*/  IADD3 R4, PT, PT, R10, -0x39a, RZ ;  /* 0xfffffc660a047810 */ /* 0x000fe20007ffe0ff */
[----:B------:R1:W-:Y:S01]  /*46060*/  LDGSTS.E [R82+0x5800], desc[UR16][R76.64], !P3 ;  /* 0x058000004c527fae */ /* 0x0003e2000d9a1010 */
[----:B------:R-:W2:Y:S03]  /*46070*/  LDC R11, c[0x0][0x3a0] ;  /* 0x0000e800ff0b7b82 */ /* 0x000ea60000000800 */
[----:B------:R1:W-:Y:S01]  /*46080*/  LDGSTS.E [R82+0x5a00], desc[UR16][R156.64], !P3 ;  /* 0x05a000009c527fae */ /* 0x0003e2000d9a1010 */
[----:B------:R-:W-:Y:S01]  /*46090*/  ISETP.GE.U32.AND P3, PT, R4, 0x7ffffbe7, PT ;  /* 0x7ffffbe70400780c */ /* 0x000fe20003f66070 */
[----:B---3--:R-:W-:Y:S01]  /*460a0*/  VIADD R4, R5, 0xfffffc65 ;  /* 0xfffffc6505047836 */ /* 0x008fe20000000000 */
[----:B-1----:R-:W-:Y:S01]  /*460b0*/  IADD3 R5, PT, PT, R7, -0x39e, RZ ;  /* 0xfffffc6207057810 */ /* 0x002fe20007ffe0ff */
[----:B------:R1:W-:Y:S01]  /*460c0*/  LDGSTS.E [R82+0x5c00], desc[UR16][R74.64], !P0 ;  /* 0x05c000004a527fae */ /* 0x0003e2000c1a1010 */
[----:B------:R-:W3:Y:S03]  /*460d0*/  LDC R10, c[0x0][0x3a0] ;  /* 0x0000e800ff0a7b82 */ /* 0x000ee60000000800 */
[----:B------:R1:W-:Y:S01]  /*460e0*/  LDGSTS.E [R82+0x5e00], desc[UR16][R158.64], !P0 ;  /* 0x05e000009e527fae */ /* 0x0003e2000c1a1010 */
[----:B------:R-:W-:-:S02]  /*460f0*/  ISETP.GE.U32.AND P0, PT, R4, 0x7ffffbe6, PT ;  /* 0x7ffffbe60400780c */ /* 0x000fc40003f06070 */
[----:B------:R-:W-:Y:S01]  /*46100*/  IADD3 R4, PT, PT, R9, -0x39c, RZ ;  /* 0xfffffc6409047810 */ /* 0x000fe20007ffe0ff */
[----:B------:R1:W-:Y:S01]  /*46110*/  LDGSTS.E [R82+0x6000], desc[UR16][R72.64], !P4 ;  /* 0x0600000048527fae */ /* 0x0003e2000e1a1010 */
[----:B------:R-:W1:Y:S03]  /*46120*/  LDC R9, c[0x0][0x3a0] ;  /* 0x0000e800ff097b82 */ /* 0x000e660000000800 */
[----:B------:R1:W-:Y:S01]  /*46130*/  LDGSTS.E [R82+0x6200], desc[UR16][R160.64], !P4 ;  /* 0x06200000a0527fae */ /* 0x0003e2000e1a1010 */
[----:B------:R-:W-:Y:S01]  /*46140*/  ISETP.GE.U32.AND P4, PT, R4, 0x7ffffbe5, PT ;  /* 0x7ffffbe50400780c */ /* 0x000fe20003f86070 */
[----:B------:R-:W-:Y:S02]  /*46150*/  VIADD R4, R8, 0xfffffc63 ;  /* 0xfffffc6308047836 */ /* 0x000fe40000000000 */
[----:B------:R1:W-:Y:S01]  /*46160*/  LDGSTS.E [R82+0x6400], desc[UR16][R70.64], !P3 ;  /* 0x0640000046527fae */ /* 0x0003e2000d9a1010 */
[----:B------:R-:W1:Y:S03]  /*46170*/  LDC R8, c[0x0][0x3a0] ;  /* 0x0000e800ff087b82 */ /* 0x000e660000000800 */
[----:B------:R1:W-:Y:S01]  /*46180*/  LDGSTS.E [R82+0x6600], desc[UR16][R162.64], !P3 ;  /* 0x06600000a2527fae */ /* 0x0003e2000d9a1010 */
[----:B------:R-:W-:-:S03]  /*46190*/  ISETP.GE.U32.AND P3, PT, R5, 0x7ffffbe3, PT ;  /* 0x7ffffbe30500780c */ /* 0x000fc60003f66070 */
[----:B------:R1:W-:Y:S01]  /*461a0*/  LDGSTS.E [R82+0x6800], desc[UR16][R68.64], !P0 ;  /* 0x0680000044527fae */ /* 0x0003e2000c1a1010 */
[----:B------:R-:W1:Y:S03]  /*461b0*/  LDC R5, c[0x0][0x3a0] ;  /* 0x0000e800ff057b82 */ /* 0x000e660000000800 */
[----:B------:R1:W-:Y:S01]  /*461c0*/  LDGSTS.E [R82+0x6a00], desc[UR16][R164.64], !P0 ;  /* 0x06a00000a4527fae */ /* 0x0003e2000c1a1010 */
[----:B------:R-:W-:Y:S01]  /*461d0*/  ISETP.GE.U32.AND P0, PT, R4, 0x7ffffbe4, PT ;  /* 0x7ffffbe40400780c */ /* 0x000fe20003f06070 */
[----:B--2---:R-:W-:Y:S02]  /*461e0*/  VIADD R4, R6, 0xfffffc61 ;  /* 0xfffffc6106047836 */ /* 0x004fe40000000000 */
[----:B------:R2:W-:Y:S01]  /*461f0*/  LDGSTS.E [R82+0x6c00], desc[UR16][R190.64], !P4 ;  /* 0x06c00000be527fae */ /* 0x0005e2000e1a1010 */
[----:B------:R-:W2:Y:S03]  /*46200*/  LDC R7, c[0x0][0x3a0] ;  /* 0x0000e800ff077b82 */ /* 0x000ea60000000800 */
[----:B------:R1:W-:Y:S01]  /*46210*/  LDGSTS.E [R82+0x6e00], desc[UR16][R192.64], !P4 ;  /* 0x06e00000c0527fae */ /* 0x0003e2000e1a1010 */
[----:B------:R-:W-:-:S02]  /*46220*/  ISETP.GE.U32.AND P4, PT, R4, 0x7ffffbe2, PT ;  /* 0x7ffffbe20400780c */ /* 0x000fc40003f86070 */
[----:B----4-:R-:W-:Y:S01]  /*46230*/  IADD3 R4, PT, PT, R12, -0x3a0, RZ ;  /* 0xfffffc600c047810 */ /* 0x010fe20007ffe0ff */
[----:B------:R-:W-:Y:S01]  /*46240*/  STL.64 [R1+0x1258], R242 ;  /* 0x001258f201007387 */ /* 0x000fe20000100a00 */
[----:B------:R-:W4:Y:S03]  /*46250*/  LDC R6, c[0x0][0x3a0] ;  /* 0x0000e800ff067b82 */ /* 0x000f260000000800 */
        /* <DEDUP_REMOVED lines=8> */
[----:B---3--:R-:W-:Y:S01]  /*462e0*/  IADD3 R4, PT, PT, R10, -0x3a2, RZ ;  /* 0xfffffc5e0a047810 */ /* 0x008fe20007ffe0ff */
[----:B------:R3:W-:Y:S01]  /*462f0*/  LDGSTS.E [R82+0x7800], desc[UR16][R208.64], !P4 ;  /* 0x07800000d0527fae */ /* 0x0007e2000e1a1010 */
[----:B------:R-:W3:Y:S03]  /*46300*/  LDC R11, c[0x0][0x3a0] ;  /* 0x0000e800ff0b7b82 */ /* 0x000ee60000000800 */
[----:B------:R2:W-:Y:S01]  /*46310*/  LDGSTS.E [R82+0x7a00], desc[UR16][R210.64], !P4 ;  /* 0x07a00000d2527fae */ /* 0x0005e2000e1a1010 */
[----:B------:R-:W-:Y:S01]  /*46320*/  ISETP.GE.U32.AND P4, PT, R4, 0x7ffffbdf, PT ;  /* 0x7ffffbdf0400780c */ /* 0x000fe20003f86070 */
[----:B-1----:R-:W-:Y:S01]  /*46330*/  VIADD R4, R5, 0xfffffc5d ;  /* 0xfffffc5d05047836 */ /* 0x002fe20000000000 */
[----:B--2---:R-:W-:Y:S01]  /*46340*/  IADD3 R5, PT, PT, R7, -0x3a6, RZ ;  /* 0xfffffc5a07057810 */ /* 0x004fe20007ffe0ff */
[----:B------:R1:W-:Y:S01]  /*46350*/  LDGSTS.E [R82+0x7c00], desc[UR16][R212.64], !P0 ;  /* 0x07c00000d4527fae */ /* 0x0003e2000c1a1010 */
[----:B------:R-:W2:Y:S03]  /*46360*/  LDC R10, c[0x0][0x3a0] ;  /* 0x0000e800ff0a7b82 */ /* 0x000ea60000000800 */
        /* <DEDUP_REMOVED lines=8> */
[----:B------:R-:W-:Y:S01]  /*463f0*/  STL.64 [R1+0x1250], R238 ;  /* 0x001250ee01007387 */ /* 0x000fe20000100a00 */
[----:B------:R-:W1:Y:S03]  /*46400*/  LDC R8, c[0x0][0x3a0] ;  /* 0x0000e800ff087b82 */ /* 0x000e660000000800 */
[----:B------:R-:W-:Y:S04]  /*46410*/  STL.64 [R1+0x1248], R236 ;  /* 0x001248ec01007387 */ /* 0x000fe80000100a00 */
[----:B------:R-:W-:Y:S01]  /*46420*/  STL.64 [R1+0x1240], R234 ;  /* 0x001240ea01007387 */ /* 0x000fe20000100a00 */
[----:B------:R-:W1:Y:S03]  /*46430*/  LDC R7, c[0x0][0x3a0] ;  /* 0x0000e800ff077b82 */ /* 0x000e660000000800 */
[----:B------:R-:W-:Y:S04]  /*46440*/  STL.64 [R1+0x1238], R232 ;  /* 0x001238e801007387 */ /* 0x000fe80000100a00 */
[----:B------:R-:W-:Y:S04]  /*46450*/  STL.64 [R1+0x1230], R230 ;  /* 0x001230e601007387 */ /* 0x000fe80000100a00 */
[----:B------:R-:W-:Y:S04]  /*46460*/  STL.64 [R1+0x1228], R198 ;  /* 0x001228c601007387 */ /* 0x000fe80000100a00 */
[----:B------:R-:W-:Y:S04]  /*46470*/  STL.64 [R1+0x1220], R80 ;  /* 0x0012205001007387 */ /* 0x000fe80000100a00 */
[----:B------:R1:W-:Y:S04]  /*46480*/  LDGSTS.E [R82+0x8400], desc[UR16][R220.64], !P4 ;  /* 0x08400000dc527fae */ /* 0x0003e8000e1a1010 */
[----:B------:R-:W-:Y:S04]  /*46490*/  STL.64 [R1+0x1218], R2 ;  /* 0x0012180201007387 */ /* 0x000fe80000100a00 */
[----:B------:R1:W-:Y:S01]  /*464a0*/  LDGSTS.E [R82+0x8600], desc[UR16][R222.64], !P4 ;  /* 0x08600000de527fae */ /* 0x0003e2000e1a1010 */
[----:B------:R-:W-:-:S02]  /*464b0*/  ISETP.GE.U32.AND P4, PT, R5, 0x7ffffbdb, PT ;  /* 0x7ffffbdb0500780c */ /* 0x000fc40003f86070 */
[----:B------:R-:W1:Y:S01]  /*464c0*/  LDC R5, c[0x0][0x3a0] ;  /* 0x0000e800ff057b82 */ /* 0x000e620000000800 */
[----:B------:R-:W-:Y:S04]  /*464d0*/  STL.64 [R1+0x1280], R188 ;  /* 0x001280bc01007387 */ /* 0x000fe80000100a00 */
[----:B------:R1:W-:Y:S04]  /*464e0*/  LDGSTS.E [R82+0x8800], desc[UR16][R224.64], !P0 ;  /* 0x08800000e0527fae */ /* 0x0003e8000c1a1010 */
[----:B------:R-:W-:Y:S04]  /*464f0*/  STL.64 [R1+0x1288], R186 ;  /* 0x001288ba01007387 */ /* 0x000fe80000100a00 */
[----:B------:R1:W-:Y:S01]  /*46500*/  LDGSTS.E [R82+0x8a00], desc[UR16][R226.64], !P0 ;  /* 0x08a00000e2527fae */ /* 0x0003e2000c1a1010 */
[----:B------:R-:W-:Y:S01]  /*46510*/  ISETP.GE.U32.AND P0, PT, R4, 0x7ffffbdc, PT ;  /* 0x7ffffbdc0400780c */ /* 0x000fe20003f06070 */
[----:B----4-:R-:W-:-:S02]  /*46520*/  VIADD R4, R6, 0xfffffc59 ;  /* 0xfffffc5906047836 */ /* 0x010fc40000000000 */
[----:B------:R-:W-:Y:S01]  /*46530*/  STL.64 [R1+0x1290], R184 ;  /* 0x001290b801007387 */ /* 0x000fe20000100a00 */
[----:B------:R-:W4:Y:S03]  /*46540*/  LDC R6, c[0x0][0x3a0] ;  /* 0x0000e800ff067b82 */ /* 0x000f260000000800 */
[----:B------:R1:W-:Y:S04]  /*46550*/  STL.64 [R1+0x1298], R182 ;  /* 0x001298b601007387 */ /* 0x0003e80000100a00 */
[----:B------:R-:W-:Y:S04]  /*46560*/  STL [R1+0x12a0], R200 ;  /* 0x0012a0c801007387 */ /* 0x000fe80000100800 */
[----:B------:R1:W-:Y:S04]  /*46570*/  LDGSTS.E [R82+0x8c00], desc[UR16][R250.64], !P3 ;  /* 0x08c00000fa527fae */ /* 0x0003e8000d9a1010 */
[----:B------:R1:W-:Y:S04]  /*46580*/  STL.64 [R1+0x12a8], R180 ;  /* 0x0012a8b401007387 */ /* 0x0003e80000100a00 */
[----:B------:R1:W-:Y:S04]  /*46590*/  LDGSTS.E [R82+0x8e00], desc[UR16][R20.64], !P3 ;  /* 0x08e0000014527fae */ /* 0x0003e8000d9a1010 */
[----:B------:R1:W-:Y:S04]  /*465a0*/  LDGSTS.E [R82+0x9000], desc[UR16][R26.64], !P0 ;  /* 0x090000001a527fae */ /* 0x0003e8000c1a1010 */
[----:B------:R1:W-:Y:S04]  /*465b0*/  LDGSTS.E [R82+0x9200], desc[UR16][R28.64], !P0 ;  /* 0x092000001c527fae */ /* 0x0003e8000c1a1010 */
[----:B------:R-:W4:Y:S01]  /*465c0*/  LDL.64 R20, [R1+0x50] ;  /* 0x0000500001147983 */ /* 0x000f220000100a00 */
[----:B------:R-:W-:-:S02]  /*465d0*/  ISETP.GE.U32.AND P3, PT, R4, 0x7ffffbda, PT ;  /* 0x7ffffbda0400780c */ /* 0x000fc40003f66070 */
[----:B------:R-:W-:Y:S01]  /*465e0*/  IADD3 R4, PT, PT, R12, -0x3a8, RZ ;  /* 0xfffffc580c047810 */ /* 0x000fe20007ffe0ff */
[----:B------:R-:W4:Y:S01]  /*465f0*/  LDL.64 R26, [R1+0x58] ;  /* 0x00005800011a7983 */ /* 0x000f220000100a00 */
[----:B------:R-:W4:Y:S03]  /*46600*/  LDC R12, c[0x0][0x3a0] ;  /* 0x0000e800ff0c7b82 */ /* 0x000f260000000800 */
[----:B------:R-:W4:Y:S01]  /*46610*/  LDL.64 R28, [R1+0x60] ;  /* 0x00006000011c7983 */ /* 0x000f220000100a00 */
[----:B------:R-:W-:-:S03]  /*46620*/  ISETP.GE.U32.AND P0, PT, R4, 0x7ffffbd9, PT ;  /* 0x7ffffbd90400780c */ /* 0x000fc60003f06070 */
[----:B------:R1:W-:Y:S04]  /*46630*/  LDGSTS.E [R82+0x9400], desc[UR16][R18.64], !P4 ;  /* 0x0940000012527fae */ /* 0x0003e8000e1a1010 */
[----:B------:R1:W-:Y:S04]  /*46640*/  LDGSTS.E [R82+0x9600], desc[UR16][R16.64], !P4 ;  /* 0x0960000010527fae */ /* 0x0003e8000e1a1010 */
[----:B------:R1:W-:Y:S04]  /*46650*/  LDGSTS.E [R82+0x9800], desc[UR16][R32.64], !P3 ;  /* 0x0980000020527fae */ /* 0x0003e8000d9a1010 */
[----:B------:R-:W4:Y:S01]  /*46660*/  LDL.64 R18, [R1+0x68] ;  /* 0x0000680001127983 */ /* 0x000f220000100a00 */
[----:B---3--:R-:W-:-:S02]  /*46670*/  VIADD R4, R11, 0xfffffc57 ;  /* 0xfffffc570b047836 */ /* 0x008fc40000000000 */
[----:B------:R-:W3:Y:S01]  /*46680*/  LDC R11, c[0x0][0x3a0] ;  /* 0x0000e800ff0b7b82 */ /* 0x000ee20000000800 */
[----:B------:R-:W3:Y:S02]  /*46690*/  LDL.64 R16, [R1+0x70] ;  /* 0x0000700001107983 */ /* 0x000ee40000100a00 */
[----:B------:R-:W-:Y:S02]  /*466a0*/  ISETP.GE.U32.AND P4, PT, R4, 0x7ffffbd8, PT ;  /* 0x7ffffbd80400780c */ /* 0x000fe40003f86070 */
[----:B------:R1:W-:Y:S01]  /*466b0*/  LDGSTS.E [R82+0x9a00], desc[UR16][R14.64], !P3 ;  /* 0x09a000000e527fae */ /* 0x0003e2000d9a1010 */
[----:B--2---:R-:W-:Y:S02]  /*466c0*/  IADD3 R4, PT, PT, R10, -0x3aa, RZ ;  /* 0xfffffc560a047810 */ /* 0x004fe40007ffe0ff */
[----:B------:R-:W2:Y:S01]  /*466d0*/  LDC R10, c[0x0][0x3a0] ;  /* 0x0000e800ff0a7b82 */ /* 0x000ea20000000800 */
[----:B------:R2:W-:Y:S04]  /*466e0*/  LDGSTS.E [R82+0x9c00], desc[UR16][R24.64], !P0 ;  /* 0x09c0000018527fae */ /* 0x0005e8000c1a1010 */
[----:B------:R-:W2:Y:S04]  /*466f0*/  LDL.64 R32, [R1+0xa8] ;  /* 0x0000a80001207983 */ /* 0x000ea80000100a00 */
[----:B------:R-:W2:Y:S01]  /*46700*/  LDL.64 R14, [R1+0x78] ;  /* 0x00007800010e7983 */ /* 0x000ea20000100a00 */
[----:B------:R-:W-:Y:S01]  /*46710*/  ISETP.GE.U32.AND P3, PT, R4, 0x7ffffbd7, PT ;  /* 0x7ffffbd70400780c */ /* 0x000fe20003f66070 */
[----:B-1----:R-:W-:-:S02]  /*46720*/  VIADD R4, R5, 0xfffffc55 ;  /* 0xfffffc5505047836 */ /* 0x002fc40000000000 */
[----:B------:R-:W2:Y:S04]  /*46730*/  LDL.64 R24, [R1+0x80] ;  /* 0x0000800001187983 */ /* 0x000ea80000100a00 */
[----:B------:R1:W-:Y:S01]  /*46740*/  LDGSTS.E [R82+0x9e00], desc[UR16][R30.64], !P0 ;  /* 0x09e000001e527fae */ /* 0x0003e2000c1a1010 */
[----:B------:R-:W-:-:S03]  /*46750*/  ISETP.GE.U32.AND P0, PT, R4, 0x7ffffbd6, PT ;  /* 0x7ffffbd60400780c */ /* 0x000fc60003f06070 */
[----:B------:R1:W-:Y:S04]  /*46760*/  LDGSTS.E [R82+0xa000], desc[UR16][R22.64], !P4 ;  /* 0x0a00000016527fae */ /* 0x0003e8000e1a1010 */
[----:B------:R-:W2:Y:S04]  /*46770*/  LDL.64 R34, [R1+0x5c8] ;  /* 0x0005c80001227983 */ /* 0x000ea80000100a00 */
[----:B------:R-:W2:Y:S04]  /*46780*/  LDL.64 R30, [R1+0x90] ;  /* 0x00009000011e7983 */ /* 0x000ea80000100a00 */
[----:B------:R-:W2:Y:S01]  /*46790*/  LDL.64 R22, [R1+0x88] ;  /* 0x0000880001167983 */ /* 0x000ea20000100a00 */
[----:B------:R-:W-:-:S02]  /*467a0*/  IADD3 R4, PT, PT, R9, -0x3ac, RZ ;  /* 0xfffffc5409047810 */ /* 0x000fc40007ffe0ff */
[----:B------:R-:W-:Y:S01]  /*467b0*/  IADD3 R5, PT, PT, R7, -0x3ae, RZ ;  /* 0xfffffc5207057810 */ /* 0x000fe20007ffe0ff */
[----:B------:R-:W1:Y:S01]  /*467c0*/  LDC R9, c[0x0][0x3a0] ;  /* 0x0000e800ff097b82 */ /* 0x000e620000000800 */
[----:B------:R-:W2:Y:S04]  /*467d0*/  LDL.64 R38, [R1+0x718] ;  /* 0x0007180001267983 */ /* 0x000ea80000100a00 */
[----:B------:R-:W2:Y:S03]  /*467e0*/  LDL.64 R36, [R1+0x728] ;  /* 0x0007280001247983 */ /* 0x000ea60000100a00 */
[----:B------:R-:W1:Y:S01]  /*467f0*/  LDC R7, c[0x0][0x3a0] ;  /* 0x0000e800ff077b82 */ /* 0x000e620000000800 */
[----:B------:R-:W2:Y:S04]  /*46800*/  LDL.64 R246, [R1+0x798] ;  /* 0x0007980001f67983 */ /* 0x000ea80000100a00 */
[----:B------:R-:W2:Y:S04]  /*46810*/  LDL.64 R84, [R1+0x7b0] ;  /* 0x0007b00001547983 */ /* 0x000ea80000100a00 */
[----:B------:R-:W2:Y:S01]  /*46820*/  LDL.64 R182, [R1+0x7a8] ;  /* 0x0007a80001b67983 */ /* 0x000ea20000100a00 */
[----:B------:R-:W-:-:S03]  /*46830*/  ISETP.GE.AND P5, PT, R83, R93, PT ;  /* 0x0000005d5300720c */ /* 0x000fc60003fa6270 */
[----:B------:R-:W2:Y:S04]  /*46840*/  LDL.64 R184, [R1+0x7b8] ;  /* 0x0007b80001b87983 */ /* 0x000ea80000100a00 */
        /* <DEDUP_REMOVED lines=30> */
[----:B----4-:R4:W-:Y:S04]  /*46a30*/  LDGSTS.E [R82+0xa200], desc[UR16][R20.64], !P4 ;  /* 0x0a20000014527fae */ /* 0x0109e8000e1a1010 */
[----:B------:R4:W-:Y:S04]  /*46a40*/  LDGSTS.E [R82+0xa400], desc[UR16][R26.64], !P3 ;  /* 0x0a4000001a527fae */ /* 0x0009e8000d9a1010 */
[----:B------:R4:W-:Y:S04]  /*46a50*/  LDGSTS.E [R82+0xa600], desc[UR16][R28.64], !P3 ;  /* 0x0a6000001c527fae */ /* 0x0009e8000d9a1010 */
[----:B------:R-:W4:Y:S04]  /*46a60*/  LDL.64 R20, [R1+0x98] ;  /* 0x0000980001147983 */ /* 0x000f280000100a00 */
[----:B------:R-:W4:Y:S01]  /*46a70*/  LDL.64 R26, [R1+0xa0] ;  /* 0x0000a000011a7983 */ /* 0x000f220000100a00 */
[----:B------:R-:W-:-:S03]  /*46a80*/  ISETP.GE.U32.AND P4, PT, R4, 0x7ffffbd5, PT ;  /* 0x7ffffbd50400780c */ /* 0x000fc60003f86070 */
[----:B------:R-:W4:Y:S04]  /*46a90*/  LDL.64 R28, [R1+0xc0] ;  /* 0x0000c000011c7983 */ /* 0x000f280000100a00 */
[----:B------:R1:W-:Y:S04]  /*46aa0*/  LDGSTS.E [R82+0xa800], desc[UR16][R18.64], !P0 ;  /* 0x0a80000012527fae */ /* 0x0003e8000c1a1010 */
[----:B---3--:R3:W-:Y:S04]  /*46ab0*/  LDGSTS.E [R82+0xaa00], desc[UR16][R16.64], !P0 ;  /* 0x0aa0000010527fae */ /* 0x0087e8000c1a1010 */
[----:B------:R-:W3:Y:S04]  /*46ac0*/  LDL.64 R18, [R1+0xb0] ;  /* 0x0000b00001127983 */ /* 0x000ee80000100a00 */
[----:B------:R-:W3:Y:S04]  /*46ad0*/  LDL.64 R16, [R1+0xb8] ;  /* 0x0000b80001107983 */ /* 0x000ee80000100a00 */
[----:B--2---:R2:W-:Y:S01]  /*46ae0*/  LDGSTS.E [R82+0xac00], desc[UR16][R14.64], !P4 ;  /* 0x0ac000000e527fae */ /* 0x0045e2000e1a1010 */
[----:B------:R-:W-:Y:S01]  /*46af0*/  VIADD R4, R8, 0xfffffc53 ;  /* 0xfffffc5308047836 */ /* 0x000fe20000000000 */
[----:B------:R-:W-:Y:S01]  /*46b00*/  ISETP.GE.U32.AND P3, PT, R5, 0x7ffffbd3, PT ;  /* 0x7ffffbd30500780c */ /* 0x000fe20003f66070 */
[----:B------:R-:W1:Y:S01]  /*46b10*/  LDC R8, c[0x0][0x3a0] ;  /* 0x0000e800ff087b82 */ /* 0x000e620000000800 */
[----:B------:R2:W-:Y:S04]  /*46b20*/  LDGSTS.E [R82+0xae00], desc[UR16][R24.64], !P4 ;  /* 0x0ae0000018527fae */ /* 0x0005e8000e1a1010 */
[----:B------:R-:W2:Y:S01]  /*46b30*/  LDL.64 R14, [R1+0xc8] ;  /* 0x0000c800010e7983 */ /* 0x000ea20000100a00 */
[----:B------:R-:W-:Y:S01]  /*46b40*/  ISETP.GE.U32.AND P0, PT, R4, 0x7ffffbd4, PT ;  /* 0x7ffffbd40400780c */ /* 0x000fe20003f06070 */
[----:B------:R-:W-:Y:S01]  /*46b50*/  VIADD R4, R6, 0xfffffc51 ;  /* 0xfffffc5106047836 */ /* 0x000fe20000000000 */
[----:B------:R-:W1:Y:S01]  /*46b60*/  LDC R5, c[0x0][0x3a0] ;  /* 0x0000e800ff057b82 */ /* 0x000e620000000800 */
[----:B------:R-:W2:Y:S03]  /*46b70*/  LDL.64 R24, [R1+0xd0] ;  /* 0x0000d00001187983 */ /* 0x000ea60000100a00 */
[----:B------:R-:W-:-:S02]  /*46b80*/  ISETP.GE.U32.AND P4, PT, R4, 0x7ffffbd2, PT ;  /* 0x7ffffbd20400780c */ /* 0x000fc40003f86070 */
[----:B------:R-:W-:Y:S02]  /*46b90*/  IADD3 R4, PT, PT, R12, -0x3b0, RZ ;  /* 0xfffffc500c047810 */ /* 0x000fe40007ffe0ff */
[----:B------:R-:W1:Y:S03]  /*46ba0*/  LDC R6, c[0x0][0x3a0] ;  /* 0x0000e800ff067b82 */ /* 0x000e660000000800 */
[----:B------:R1:W-:Y:S04]  /*46bb0*/  LDGSTS.E [R82+0xb000], desc[UR16][R22.64], !P0 ;  /* 0x0b00000016527fae */ /* 0x0003e8000c1a1010 */
[----:B------:R1:W-:Y:S01]  /*46bc0*/  LDGSTS.E [R82+0xb200], desc[UR16][R30.64], !P0 ;  /* 0x0b2000001e527fae */ /* 0x0003e2000c1a1010 */
[----:B------:R-:W-:Y:S01]  /*46bd0*/  ISETP.GE.U32.AND P0, PT, R4, 0x7ffffbd1, PT ;  /* 0x7ffffbd10400780c */ /* 0x000fe20003f06070 */
[----:B------:R-:W1:Y:S02]  /*46be0*/  LDC R12, c[0x0][0x3a0] ;  /* 0x0000e800ff0c7b82 */ /* 0x000e640000000800 */
[----:B------:R-:W2:Y:S04]  /*46bf0*/  LDL.64 R22, [R1+0xd8] ;  /* 0x0000d80001167983 */ /* 0x000ea80000100a00 */
[----:B------:R-:W2:Y:S01]  /*46c00*/  LDL.64 R30, [R1+0xe0] ;  /* 0x0000e000011e7983 */ /* 0x000ea20000100a00 */
[----:B------:R-:W-:-:S02]  /*46c10*/  VIADD R4, R11, 0xfffffc4f ;  /* 0xfffffc4f0b047836 */ /* 0x000fc40000000000 */
[----:B------:R-:W1:Y:S01]  /*46c20*/  LDC R11, c[0x0][0x3a0] ;  /* 0x0000e800ff0b7b82 */ /* 0x000e620000000800 */
[----:B----4-:R4:W-:Y:S04]  /*46c30*/  LDGSTS.E [R82+0xb400], desc[UR16][R20.64], !P3 ;  /* 0x0b40000014527fae */ /* 0x0109e8000d9a1010 */
[----:B------:R4:W-:Y:S04]  /*46c40*/  LDGSTS.E [R82+0xb600], desc[UR16][R26.64], !P3 ;  /* 0x0b6000001a527fae */ /* 0x0009e8000d9a1010 */
[----:B------:R4:W-:Y:S04]  /*46c50*/  LDGSTS.E [R82+0xb800], desc[UR16][R32.64], !P4 ;  /* 0x0b80000020527fae */ /* 0x0009e8000e1a1010 */
[----:B------:R-:W4:Y:S04]  /*46c60*/  LDL.64 R20, [R1+0xe8] ;  /* 0x0000e80001147983 */ /* 0x000f280000100a00 */
[----:B------:R-:W4:Y:S01]  /*46c70*/  LDL.64 R26, [R1+0xf0] ;  /* 0x0000f000011a7983 */ /* 0x000f220000100a00 */
[----:B------:R-:W-:-:S03]  /*46c80*/  ISETP.GE.U32.AND P3, PT, R4, 0x7ffffbd0, PT ;  /* 0x7ffffbd00400780c */ /* 0x000fc60003f66070 */
[----:B------:R-:W4:Y:S04]  /*46c90*/  LDL.64 R32, [R1+0x128] ;  /* 0x0001280001207983 */ /* 0x000f280000100a00 */
[----:B---3--:R3:W-:Y:S04]  /*46ca0*/  LDGSTS.E [R82+0xba00], desc[UR16][R18.64], !P4 ;  /* 0x0ba0000012527fae */ /* 0x0087e8000e1a1010 */
[----:B------:R3:W-:Y:S04]  /*46cb0*/  LDGSTS.E [R82+0xbc00], desc[UR16][R16.64], !P0 ;  /* 0x0bc0000010527fae */ /* 0x0007e8000c1a1010 */
[----:B------:R3:W-:Y:S04]  /*46cc0*/  LDGSTS.E [R82+0xbe00], desc[UR16][R28.64], !P0 ;  /* 0x0be000001c527fae */ /* 0x0007e8000c1a1010 */
[----:B------:R-:W3:Y:S04]  /*46cd0*/  LDL.64 R18, [R1+0xf8] ;  /* 0x0000f80001127983 */ /* 0x000ee80000100a00 */
[----:B------:R-:W3:Y:S04]  /*46ce0*/  LDL.64 R16, [R1+0x100] ;  /* 0x0001000001107983 */ /* 0x000ee80000100a00 */
[----:B--2---:R2:W-:Y:S01]  /*46cf0*/  LDGSTS.E [R82+0xc000], desc[UR16][R14.64], !P3 ;  /* 0x0c0000000e527fae */ /* 0x0045e2000d9a1010 */
[----:B------:R-:W-:-:S02]  /*46d00*/  IADD3 R4, PT, PT, R10, -0x3b2, RZ ;  /* 0xfffffc4e0a047810 */ /* 0x000fc40007ffe0ff */
[----:B------:R-:W2:Y:S01]  /*46d10*/  LDC R10, c[0x0][0x3a0] ;  /* 0x0000e800ff0a7b82 */ /* 0x000ea20000000800 */
[----:B------:R-:W2:Y:S04]  /*46d20*/  LDL.64 R28, [R1+0x110] ;  /* 0x00011000011c7983 */ /* 0x000ea80000100a00 */
[----:B------:R-:W2:Y:S01]  /*46d30*/  LDL.64 R14, [R1+0x108] ;  /* 0x00010800010e7983 */ /* 0x000ea20000100a00 */
[----:B------:R-:W-:Y:S01]  /*46d40*/  ISETP.GE.U32.AND P4, PT, R4, 0x7ffffbcf, PT ;  /* 0x7ffffbcf0400780c */ /* 0x000fe20003f86070 */
[----:B-1----:R-:W-:Y:S02]  /*46d50*/  VIADD R4, R5, 0xfffffc4d ;  /* 0xfffffc4d05047836 */ /* 0x002fe40000000000 */
[----:B------:R1:W-:Y:S03]  /*46d60*/  LDGSTS.E [R82+0xc200], desc[UR16][R24.64], !P3 ;  /* 0x0c20000018527fae */ /* 0x0003e6000d9a1010 */
[----:B------:R-:W-:-:S02]  /*46d70*/  ISETP.GE.U32.AND P0, PT, R4, 0x7ffffbce, PT ;  /* 0x7ffffbce0400780c */ /* 0x000fc40003f06070 */
[----:B------:R-:W-:Y:S02]  /*46d80*/  IADD3 R4, PT, PT, R9, -0x3b4, RZ ;  /* 0xfffffc4c09047810 */ /* 0x000fe40007ffe0ff */
[----:B------:R-:W-:Y:S01]  /*46d90*/  IADD3 R5, PT, PT, R7, -0x3b6, RZ ;  /* 0xfffffc4a07057810 */ /* 0x000fe20007ffe0ff */
[----:B------:R-:W1:Y:S01]  /*46da0*/  LDC R9, c[0x0][0x3a0] ;  /* 0x0000e800ff097b82 */ /* 0x000e620000000800 */
[----:B------:R-:W2:Y:S01]  /*46db0*/  LDL.64 R24, [R1+0x118] ;  /* 0x0001180001187983 */ /* 0x000ea20000100a00 */
[----:B------:R-:W-:-:S03]  /*46dc0*/  ISETP.GE.U32.AND P3, PT, R4, 0x7ffffbcd, PT ;  /* 0x7ffffbcd0400780c */ /* 0x000fc60003f66070 */
[----:B------:R1:W-:Y:S03]  /*46dd0*/  LDGSTS.E [R82+0xc400], desc[UR16][R22.64], !P4 ;  /* 0x0c40000016527fae */ /* 0x0003e6000e1a1010 */
[----:B------:R-:W1:Y:S01]  /*46de0*/  LDC R7, c[0x0][0x3a0] ;  /* 0x0000e800ff077b82 */ /* 0x000e620000000800 */
[----:B------:R1:W-:Y:S04]  /*46df0*/  LDGSTS.E [R82+0xc600], desc[UR16][R30.64], !P4 ;  /* 0x0c6000001e527fae */ /* 0x0003e8000e1a1010 */
[----:B------:R-:W2:Y:S01]  /*46e00*/  LDL.64 R22, [R1+0x120] ;  /* 0x0001200001167983 */ /* 0x000ea20000100a00 */
[----:B------:R-:W-:-:S03]  /*46e10*/  VIADD R4, R8, 0xfffffc4b ;  /* 0xfffffc4b08047836 */ /* 0x000fc60000000000 */
[----:B------:R-:W2:Y:S01]  /*46e20*/  LDL.64 R30, [R1+0x140] ;  /* 0x00014000011e7983 */ /* 0x000ea20000100a00 */
[----:B------:R-:W-:Y:S01]  /*46e30*/  ISETP.GE.U32.AND P4, PT, R5, 0x7ffffbcb, PT ;  /* 0x7ffffbcb0500780c */ /* 0x000fe20003f86070 */
[----:B------:R-:W1:Y:S08]  /*46e40*/  LDC R8, c[0x0][0x3a0] ;  /* 0x0000e800ff087b82 */ /* 0x000e700000000800 */
[----:B------:R-:W1:Y:S01]  /*46e50*/  LDC R5, c[0x0][0x3a0] ;  /* 0x0000e800ff057b82 */ /* 0x000e620000000800 */
[----:B----4-:R4:W-:Y:S04]  /*46e60*/  LDGSTS.E [R82+0xc800], desc[UR16][R20.64], !P0 ;  /* 0x0c80000014527fae */ /* 0x0109e8000c1a1010 */
[----:B------:R4:W-:Y:S04]  /*46e70*/  LDGSTS.E [R82+0xca00], desc[UR16][R26.64], !P0 ;  /* 0x0ca000001a527fae */ /* 0x0009e8000c1a1010 */
[----:B------:R-:W4:Y:S04]  /*46e80*/  LDL.64 R20, [R1+0x130] ;  /* 0x0001300001147983 */ /* 0x000f280000100a00 */
[----:B------:R-:W4:Y:S01]  /*46e90*/  LDL.64 R26, [R1+0x138] ;  /* 0x00013800011a7983 */ /* 0x000f220000100a00 */
[----:B------:R-:W-:-:S03]  /*46ea0*/  ISETP.GE.U32.AND P0, PT, R4, 0x7ffffbcc, PT ;  /* 0x7ffffbcc0400780c */ /* 0x000fc60003f06070 */
[----:B---3--:R3:W-:Y:S04]  /*46eb0*/  LDGSTS.E [R82+0xcc00], desc[UR16][R18.64], !P3 ;  /* 0x0cc0000012527fae */ /* 0x0087e8000d9a1010 */
[----:B------:R3:W-:Y:S04]  /*46ec0*/  LDGSTS.E [R82+0xce00], desc[UR16][R16.64], !P3 ;  /* 0x0ce0000010527fae */ /* 0x0007e8000d9a1010 */
[----:B------:R-:W3:Y:S04]  /*46ed0*/  LDL.64 R18, [R1+0x148] ;  /* 0x0001480001127983 */ /* 0x000ee80000100a00 */
[----:B------:R-:W3:Y:S04]  /*46ee0*/  LDL.64 R16, [R1+0x150] ;  /* 0x0001500001107983 */ /* 0x000ee80000100a00 */
[----:B--2---:R2:W-:Y:S01]  /*46ef0*/  LDGSTS.E [R82+0xd000], desc[UR16][R14.64], !P0 ;  /* 0x0d0000000e527fae */ /* 0x0045e2000c1a1010 */
[----:B------:R-:W-:-:S02]  /*46f00*/  VIADD R4, R6, 0xfffffc49 ;  /* 0xfffffc4906047836 */ /* 0x000fc40000000000 */
[----:B------:R-:W1:Y:S01]  /*46f10*/  LDC R6, c[0x0][0x3a0] ;  /* 0x0000e800ff067b82 */ /* 0x000e620000000800 */
[----:B------:R2:W-:Y:S04]  /*46f20*/  LDGSTS.E [R82+0xd200], desc[UR16][R28.64], !P0 ;  /* 0x0d2000001c527fae */ /* 0x0005e8000c1a1010 */
[----:B------:R-:W2:Y:S01]  /*46f30*/  LDL.64 R14, [R1+0x158] ;  /* 0x00015800010e7983 */ /* 0x000ea20000100a00 */
[----:B------:R-:W-:Y:S02]  /*46f40*/  ISETP.GE.U32.AND P3, PT, R4, 0x7ffffbca, PT ;  /* 0x7ffffbca0400780c */ /* 0x000fe40003f66070 */
[----:B------:R-:W-:Y:S01]  /*46f50*/  IADD3 R4, PT, PT, R12, -0x3b8, RZ ;  /* 0xfffffc480c047810 */ /* 0x000fe20007ffe0ff */
[----:B------:R-:W2:Y:S01]  /*46f60*/  LDL.64 R28, [R1+0x160] ;  /* 0x00016000011c7983 */ /* 0x000ea20000100a00 */
[----:B------:R-:W1:Y:S02]  /*46f70*/  LDC R12, c[0x0][0x3a0] ;  /* 0x0000e800ff0c7b82 */ /* 0x000e640000000800 */
[----:B------:R-:W-:Y:S01]  /*46f80*/  ISETP.GE.U32.AND P0, PT, R4, 0x7ffffbc9, PT ;  /* 0x7ffffbc90400780c */ /* 0x000fe20003f06070 */
[----:B------:R1:W-:Y:S01]  /*46f90*/  LDGSTS.E [R82+0xd400], desc[UR16][R24.64], !P4 ;  /* 0x0d40000018527fae */ /* 0x0003e2000e1a1010 */
[----:B------:R-:W-:-:S04]  /*46fa0*/  VIADD R4, R11, 0xfffffc47 ;  /* 0xfffffc470b047836 */ /* 0x000fc80000000000 */
[----:B------:R-:W1:Y:S01]  /*46fb0*/  LDC R11, c[0x0][0x3a0] ;  /* 0x0000e800ff0b7b82 */ /* 0x000e620000000800 */
[----:B------:R-:W2:Y:S04]  /*46fc0*/  LDL.64 R24, [R1+0x168] ;  /* 0x0001680001187983 */ /* 0x000ea80000100a00 */
[----:B------:R1:W-:Y:S01]  /*46fd0*/  LDGSTS.E [R82+0xd600], desc[UR16][R22.64], !P4 ;  /* 0x0d60000016527fae */ /* 0x0003e2000e1a1010 */
[----:B------:R-:W-:-:S03]  /*46fe0*/  ISETP.GE.U32.AND P4, PT, R4, 0x7ffffbc8, PT ;  /* 0x7ffffbc80400780c */ /* 0x000fc60003f86070 */
[----:B------:R1:W-:Y:S04]  /*46ff0*/  LDGSTS.E [R82+0xd800], desc[UR16][R32.64], !P3 ;  /* 0x0d80000020527fae */ /* 0x0003e8000d9a1010 */
[----:B------:R-:W2:Y:S01]  /*47000*/  LDL.64 R22, [R1+0x170] ;  /* 0x0001700001167983 */ /* 0x000ea20000100a00 */
[----:B------:R-:W-:Y:S02]  /*47010*/  IADD3 R4, PT, PT, R10, -0x3ba, RZ ;  /* 0xfffffc460a047810 */ /* 0x000fe40007ffe0ff */
[----:B------:R-:W1:Y:S01]  /*47020*/  LDC R10, c[0x0][0x3a0] ;  /* 0x0000e800ff0a7b82 */ /* 0x000e620000000800 */
        /* <DEDUP_REMOVED lines=10> */
[----:B------:R-:W3:Y:S04]  /*470d0*/  LDL.64 R18, [R1+0x188] ;  /* 0x0001880001127983 */ /* 0x000ee80000100a00 */
[----:B------:R-:W3:Y:S04]  /*470e0*/  LDL.64 R16, [R1+0x198] ;  /* 0x0001980001107983 */ /* 0x000ee80000100a00 */
[----:B--2---:R2:W-:Y:S01]  /*470f0*/  LDGSTS.E [R82+0xe400], desc[UR16][R14.64], !P3 ;  /* 0x0e4000000e527fae */ /* 0x0045e2000d9a1010 */
[----:B-1----:R-:W-:-:S03]  /*47100*/  VIADD R4, R5, 0xfffffc45 ;  /* 0xfffffc4505047836 */ /* 0x002fc60000000000 */
[----:B------:R2:W-:Y:S04]  /*47110*/  LDGSTS.E [R82+0xe600], desc[UR16][R28.64], !P3 ;  /* 0x0e6000001c527fae */ /* 0x0005e8000d9a1010 */
[----:B------:R-:W2:Y:S01]  /*47120*/  LDL.64 R14, [R1+0x1a0] ;  /* 0x0001a000010e7983 */ /* 0x000ea20000100a00 */
[----:B------:R-:W-:Y:S02]  /*47130*/  ISETP.GE.U32.AND P0, PT, R4, 0x7ffffbc6, PT ;  /* 0x7ffffbc60400780c */ /* 0x000fe40003f06070 */
[----:B------:R-:W-:Y:S01]  /*47140*/  IADD3 R4, PT, PT, R9, -0x3bc, RZ ;  /* 0xfffffc4409047810 */ /* 0x000fe20007ffe0ff */
[----:B------:R-:W2:Y:S01]  /*47150*/  LDL.64 R28, [R1+0x1c0] ;  /* 0x0001c000011c7983 */ /* 0x000ea20000100a00 */
[----:B------:R-:W-:Y:S01]  /*47160*/  IADD3 R5, PT, PT, R7, -0x3be, RZ ;  /* 0xfffffc4207057810 */ /* 0x000fe20007ffe0ff */
[----:B------:R-:W1:Y:S01]  /*47170*/  LDC R9, c[0x0][0x3a0] ;  /* 0x0000e800ff097b82 */ /* 0x000e620000000800 */
[----:B------:R-:W-:Y:S01]  /*47180*/  ISETP.GE.U32.AND P4, PT, R4, 0x7ffffbc5, PT ;  /* 0x7ffffbc50400780c */ /* 0x000fe20003f86070 */
[----:B------:R-:W-:-:S06]  /*47190*/  VIADD R4, R8, 0xfffffc43 ;  /* 0xfffffc4308047836 */ /* 0x000fcc0000000000 */
[----:B------:R1:W-:Y:S01]  /*471a0*/  LDGSTS.E [R82+0xe800], desc[UR16][R24.64], !P0 ;  /* 0x0e80000018527fae */ /* 0x0003e2000c1a1010 */
[----:B------:R-:W-:Y:S01]  /*471b0*/  ISETP.GE.U32.AND P3, PT, R5, 0x7ffffbc3, PT ;  /* 0x7ffffbc30500780c */ /* 0x000fe20003f66070 */
[----:B------:R-:W1:Y:S02]  /*471c0*/  LDC R8, c[0x0][0x3a0] ;  /* 0x0000e800ff087b82 */ /* 0x000e640000000800 */
[----:B------:R1:W-:Y:S06]  /*471d0*/  LDGSTS.E [R82+0xea00], desc[UR16][R22.64], !P0 ;  /* 0x0ea0000016527fae */ /* 0x0003ec000c1a1010 */
[----:B------:R-:W1:Y:S01]  /*471e0*/  LDC R7, c[0x0][0x3a0] ;  /* 0x0000e800ff077b82 */ /* 0x000e620000000800 */
[----:B------:R-:W2:Y:S01]  /*471f0*/  LDL.64 R24, [R1+0x1b0] ;  /* 0x0001b00001187983 */ /* 0x000ea20000100a00 */
[----:B------:R-:W-:-:S06]  /*47200*/  ISETP.GE.U32.AND P0, PT, R4, 0x7ffffbc4, PT ;  /* 0x7ffffbc40400780c */ /* 0x000fcc0003f06070 */
[----:B------:R-:W1:Y:S01]  /*47210*/  LDC R5, c[0x0][0x3a0] ;  /* 0x0000e800ff057b82 */ /* 0x000e620000000800 */
[----:B------:R-:W2:Y:S04]  /*47220*/  LDL.64 R22, [R1+0x1b8] ;  /* 0x0001b80001167983 */ /* 0x000ea80000100a00 */
[----:B----4-:R4:W-:Y:S04]  /*47230*/  LDGSTS.E [R82+0xec00], desc[UR16][R20.64], !P4 ;  /* 0x0ec0000014527fae */ /* 0x0109e8000e1a1010 */
[----:B------:R4:W-:Y:S04]  /*47240*/  LDGSTS.E [R82+0xee00], desc[UR16][R26.64], !P4 ;  /* 0x0ee000001a527fae */ /* 0x0009e8000e1a1010 */
[----:B------:R-:W4:Y:S04]  /*47250*/  LDL.64 R20, [R1+0x1c8] ;  /* 0x0001c80001147983 */ /* 0x000f280000100a00 */
[----:B------:R-:W4:Y:S04]  /*47260*/  LDL.64 R26, [R1+0x1d0] ;  /* 0x0001d000011a7983 */ /* 0x000f280000100a00 */
[----:B---3--:R3:W-:Y:S04]  /*47270*/  LDGSTS.E [R82+0xf000], desc[UR16][R18.64], !P0 ;  /* 0x0f00000012527fae */ /* 0x0087e8000c1a1010 */
[----:B------:R3:W-:Y:S04]  /*47280*/  LDGSTS.E [R82+0xf200], desc[UR16][R30.64], !P0 ;  /* 0x0f2000001e527fae */ /* 0x0007e8000c1a1010 */
[----:B------:R3:W-:Y:S04]  /*47290*/  LDGSTS.E [R82+0xf400], desc[UR16][R16.64], !P3 ;  /* 0x0f40000010527fae */ /* 0x0007e8000d9a1010 */
[----:B------:R-:W3:Y:S04]  /*472a0*/  LDL.64 R18, [R1+0x1d8] ;  /* 0x0001d80001127983 */ /* 0x000ee80000100a00 */
[----:B------:R-:W3:Y:S04]  /*472b0*/  LDL.64 R30, [R1+0x1e0] ;  /* 0x0001e000011e7983 */ /* 0x000ee80000100a00 */
[----:B------:R-:W3:Y:S04]  /*472c0*/  LDL.64 R16, [R1+0x1e8] ;  /* 0x0001e80001107983 */ /* 0x000ee80000100a00 */
[----:B--2---:R2:W-:Y:S04]  /*472d0*/  LDGSTS.E [R82+0xf600], desc[UR16][R14.64], !P3 ;  /* 0x0f6000000e527fae */ /* 0x0045e8000d9a1010 */
[----:B------:R-:W2:Y:S01]  /*472e0*/  LDL.64 R14, [R1+0x1f0] ;  /* 0x0001f000010e7983 */ /* 0x000ea20000100a00 */
[----:B------:R-:W-:-:S02]  /*472f0*/  VIADD R4, R6, 0xfffffc41 ;  /* 0xfffffc4106047836 */ /* 0x000fc40000000000 */
[----:B------:R-:W2:Y:S03]  /*47300*/  LDC R6, c[0x0][0x3a0] ;  /* 0x0000e800ff067b82 */ /* 0x000ea60000000800 */
[----:B------:R-:W-:Y:S02]  /*47310*/  ISETP.GE.U32.AND P4, PT, R4, 0x7ffffbc2, PT ;  /* 0x7ffffbc20400780c */ /* 0x000fe40003f86070 */
[----:B------:R-:W-:-:S03]  /*47320*/  IADD3 R4, PT, PT, R12, -0x3c0, RZ ;  /* 0xfffffc400c047810 */ /* 0x000fc60007ffe0ff */
[----:B------:R-:W2:Y:S01]  /*47330*/  LDC R12, c[0x0][0x3a0] ;  /* 0x0000e800ff0c7b82 */ /* 0x000ea20000000800 */
[----:B------:R-:W-:Y:S01]  /*47340*/  ISETP.GE.U32.AND P0, PT, R4, 0x7ffffbc1, PT ;  /* 0x7ffffbc10400780c */ /* 0x000fe20003f06070 */
[----:B------:R-:W-:-:S05]  /*47350*/  VIADD R4, R11, 0xfffffc3f ;  /* 0xfffffc3f0b047836 */ /* 0x000fca0000000000 */
[----:B------:R-:W-:Y:S01]  /*47360*/  ISETP.GE.U32.AND P3, PT, R4, 0x7ffffbc0, PT ;  /* 0x7ffffbc00400780c */ /* 0x000fe20003f66070 */
[----:B------:R2:W-:Y:S01]  /*47370*/  LDGSTS.E [R82+0xf800], desc[UR16][R32.64], !P4 ;  /* 0x0f80000020527fae */ /* 0x0005e2000e1a1010 */
[----:B------:R-:W-:Y:S01]  /*47380*/  IADD3 R4, PT, PT, R10, -0x3c2, RZ ;  /* 0xfffffc3e0a047810 */ /* 0x000fe20007ffe0ff */
[----:B------:R-:W2:Y:S02]  /*47390*/  LDC R11, c[0x0][0x3a0] ;  /* 0x0000e800ff0b7b82 */ /* 0x000ea40000000800 */
[----:B------:R2:W-:Y:S01]  /*473a0*/  LDGSTS.E [R82+0xfa00], desc[UR16][R24.64], !P4 ;  /* 0x0fa0000018527fae */ /* 0x0005e2000e1a1010 */
[----:B------:R-:W-:Y:S01]  /*473b0*/  ISETP.GE.U32.AND P4, PT, R4, 0x7ffffbbf, PT ;  /* 0x7ffffbbf0400780c */ /* 0x000fe20003f86070 */
[----:B-1----:R-:W-:Y:S02]  /*473c0*/  VIADD R4, R5, 0xfffffc3d ;  /* 0xfffffc3d05047836 */ /* 0x002fe40000000000 */
[----:B------:R1:W-:Y:S02]  /*473d0*/  LDGSTS.E [R82+0xfc00], desc[UR16][R22.64], !P0 ;  /* 0x0fc0000016527fae */ /* 0x0003e4000c1a1010 */
[----:B------:R-:W1:Y:S02]  /*473e0*/  LDC R10, c[0x0][0x3a0] ;  /* 0x0000e800ff0a7b82 */ /* 0x000e640000000800 */
[----:B------:R1:W-:Y:S04]  /*473f0*/  LDGSTS.E [R82+0xfe00], desc[UR16][R28.64], !P0 ;  /* 0x0fe000001c527fae */ /* 0x0003e8000c1a1010 */
[----:B------:R-:W2:Y:S01]  /*47400*/  LDL.64 R24, [R1+0x1f8] ;  /* 0x0001f80001187983 */ /* 0x000ea20000100a00 */
[----:B------:R-:W-:-:S03]  /*47410*/  ISETP.GE.U32.AND P0, PT, R4, 0x7ffffbbe, PT ;  /* 0x7ffffbbe0400780c */ /* 0x000fc60003f06070 */
[----:B------:R-:W2:Y:S04]  /*47420*/  LDL.64 R22, [R1+0x200] ;  /* 0x0002000001167983 */ /* 0x000ea80000100a00 */
[----:B------:R-:W2:Y:S04]  /*47430*/  LDL.64 R28, [R1+0x210] ;  /* 0x00021000011c7983 */ /* 0x000ea80000100a00 */
        /* <DEDUP_REMOVED lines=8> */
[----:B------:R-:W3:Y:S01]  /*474c0*/  LDL.64 R18, [R1+0x220] ;  /* 0x0002200001127983 */ /* 0x000ee20000100a00 */
[----:B------:R-:W-:-:S02]  /*474d0*/  IADD3 R4, PT, PT, R9, -0x3c4, RZ ;  /* 0xfffffc3c09047810 */ /* 0x000fc40007ffe0ff */
[----:B------:R-:W-:Y:S01]  /*474e0*/  IADD3 R5, PT, PT, R7, -0x3c6, RZ ;  /* 0xfffffc3a07057810 */ /* 0x000fe20007ffe0ff */
[----:B------:R-:W3:Y:S04]  /*474f0*/  LDL.64 R30, [R1+0x240] ;  /* 0x00024000011e7983 */ /* 0x000ee80000100a00 */
[----:B------:R-:W3:Y:S04]  /*47500*/  LDL.64 R16, [R1+0x230] ;  /* 0x0002300001107983 */ /* 0x000ee80000100a00 */
[----:B--2---:R2:W-:Y:S01]  /*47510*/  LDGSTS.E [R82+0x10a00], desc[UR16][R14.64], !P0 ;  /* 0x10a000000e527fae */ /* 0x0045e2000c1a1010 */
[----:B------:R-:W-:Y:S01]  /*47520*/  ISETP.GE.U32.AND P3, PT, R4, 0x7ffffbbd, PT ;  /* 0x7ffffbbd0400780c */ /* 0x000fe20003f66070 */
[----:B------:R-:W1:Y:S08]  /*47530*/  LDC R9, c[0x0][0x3a0] ;  /* 0x0000e800ff097b82 */ /* 0x000e700000000800 */
[----:B------:R-:W1:Y:S01]  /*47540*/  LDC R7, c[0x0][0x3a0] ;  /* 0x0000e800ff077b82 */ /* 0x000e620000000800 */
[----:B------:R-:W2:Y:S01]  /*47550*/  LDL.64 R14, [R1+0x238] ;  /* 0x00023800010e7983 */ /* 0x000ea20000100a00 */
[----:B------:R-:W-:-:S05]  /*47560*/  VIADD R4, R8, 0xfffffc3b ;  /* 0xfffffc3b08047836 */ /* 0x000fca0000000000 */
[----:B------:R-:W-:Y:S01]  /*47570*/  ISETP.GE.U32.AND P0, PT, R4, 0x7ffffbbc, PT ;  /* 0x7ffffbbc0400780c */ /* 0x000fe20003f06070 */
[----:B------:R-:W-:Y:S01]  /*47580*/  VIADD R4, R6, 0xfffffc39 ;  /* 0xfffffc3906047836 */ /* 0x000fe20000000000 */
[----:B------:R-:W-:Y:S01]  /*47590*/  ISETP.GE.U32.AND P4, PT, R5, 0x7ffffbbb, PT ;  /* 0x7ffffbbb0500780c */ /* 0x000fe20003f86070 */
[----:B------:R-:W1:Y:S08]  /*475a0*/  LDC R8, c[0x0][0x3a0] ;  /* 0x0000e800ff087b82 */ /* 0x000e700000000800 */
[----:B------:R-:W1:Y:S01]  /*475b0*/  LDC R5, c[0x0][0x3a0] ;  /* 0x0000e800ff057b82 */ /* 0x000e620000000800 */
[----:B------:R1:W-:Y:S07]  /*475c0*/  LDGSTS.E [R82+0x10c00], desc[UR16][R24.64], !P3 ;  /* 0x10c0000018527fae */ /* 0x0003ee000d9a1010 */
[----:B------:R-:W1:Y:S01]  /*475d0*/  LDC R6, c[0x0][0x3a0] ;  /* 0x0000e800ff067b82 */ /* 0x000e620000000800 */
[----:B------:R1:W-:Y:S01]  /*475e0*/  LDGSTS.E [R82+0x10e00], desc[UR16][R22.64], !P3 ;  /* 0x10e0000016527fae */ /* 0x0003e2000d9a1010 */
[----:B------:R-:W-:-:S03]  /*475f0*/  ISETP.GE.U32.AND P3, PT, R4, 0x7ffffbba, PT ;  /* 0x7ffffbba0400780c */ /* 0x000fc60003f66070 */
[----:B------:R-:W2:Y:S04]  /*47600*/  LDL.64 R24, [R1+0x248] ;  /* 0x0002480001187983 */ /* 0x000ea80000100a00 */
[----:B------:R-:W2:Y:S01]  /*47610*/  LDL.64 R22, [R1+0x250] ;  /* 0x0002500001167983 */ /* 0x000ea20000100a00 */
[----:B------:R-:W-:Y:S02]  /*47620*/  IADD3 R4, PT, PT, R12, -0x3c8, RZ ;  /* 0xfffffc380c047810 */ /* 0x000fe40007ffe0ff */
[----:B------:R-:W1:Y:S01]  /*47630*/  LDC R12, c[0x0][0x3a0] ;  /* 0x0000e800ff0c7b82 */ /* 0x000e620000000800 */
[----:B----4-:R4:W-:Y:S04]  /*47640*/  LDGSTS.E [R82+0x11000], desc[UR16][R20.64], !P0 ;  /* 0x1100000014527fae */ /* 0x0109e8000c1a1010 */
[----:B------:R4:W-:Y:S04]  /*47650*/  LDGSTS.E [R82+0x11200], desc[UR16][R28.64], !P0 ;  /* 0x112000001c527fae */ /* 0x0009e8000c1a1010 */
[----:B------:R4:W-:Y:S04]  /*47660*/  LDGSTS.E [R82+0x11400], desc[UR16][R26.64], !P4 ;  /* 0x114000001a527fae */ /* 0x0009e8000e1a1010 */
[----:B------:R-:W4:Y:S04]  /*47670*/  LDL.64 R20, [R1+0x258] ;  /* 0x0002580001147983 */ /* 0x000f280000100a00 */
[----:B------:R-:W4:Y:S04]  /*47680*/  LDL.64 R28, [R1+0x260] ;  /* 0x00026000011c7983 */ /* 0x000f280000100a00 */
[----:B------:R-:W4:Y:S04]  /*47690*/  LDL.64 R26, [R1+0x268] ;  /* 0x00026800011a7983 */ /* 0x000f280000100a00 */
[----:B---3--:R3:W-:Y:S01]  /*476a0*/  LDGSTS.E [R82+0x11600], desc[UR16][R18.64], !P4 ;  /* 0x1160000012527fae */ /* 0x0087e2000e1a1010 */
[----:B------:R-:W-:-:S03]  /*476b0*/  ISETP.GE.U32.AND P0, PT, R4, 0x7ffffbb9, PT ;  /* 0x7ffffbb90400780c */ /* 0x000fc60003f06070 */
[----:B------:R3:W-:Y:S04]  /*476c0*/  LDGSTS.E [R82+0x11800], desc[UR16][R32.64], !P3 ;  /* 0x1180000020527fae */ /* 0x0007e8000d9a1010 */
[----:B------:R3:W-:Y:S04]  /*476d0*/  LDGSTS.E [R82+0x11a00], desc[UR16][R16.64], !P3 ;  /* 0x11a0000010527fae */ /* 0x0007e8000d9a1010 */
[----:B------:R-:W3:Y:S01]  /*476e0*/  LDL.64 R18, [R1+0x270] ;  /* 0x0002700001127983 */ /* 0x000ee20000100a00 */
[----:B------:R-:W-:Y:S02]  /*476f0*/  VIADD R4, R11, 0xfffffc37 ;  /* 0xfffffc370b047836 */ /* 0x000fe40000000000 */
[----:B------:R-:W2:Y:S01]  /*47700*/  LDC R11, c[0x0][0x3a0] ;  /* 0x0000e800ff0b7b82 */ /* 0x000ea20000000800 */
[----:B------:R-:W3:Y:S04]  /*47710*/  LDL.64 R32, [R1+0x2a8] ;  /* 0x0002a80001207983 */ /* 0x000ee80000100a00 */
[----:B------:R-:W3:Y:S04]  /*47720*/  LDL.64 R16, [R1+0x278] ;  /* 0x0002780001107983 */ /* 0x000ee80000100a00 */
[----:B--2---:R2:W-:Y:S01]  /*47730*/  LDGSTS.E [R82+0x11c00], desc[UR16][R14.64], !P0 ;  /* 0x11c000000e527fae */ /* 0x0045e2000c1a1010 */
[----:B------:R-:W-:-:S03]  /*47740*/  ISETP.GE.U32.AND P4, PT, R4, 0x7ffffbb8, PT ;  /* 0x7ffffbb80400780c */ /* 0x000fc60003f86070 */
[----:B------:R-:W2:Y:S01]  /*47750*/  LDL.64 R14, [R1+0x280] ;  /* 0x00028000010e7983 */ /* 0x000ea20000100a00 */
[----:B-1----:R-:W-:Y:S02]  /*47760*/  IADD3 R4, PT, PT, R10, -0x3ca, RZ ;  /* 0xfffffc360a047810 */ /* 0x002fe40007ffe0ff */
[----:B------:R-:W1:Y:S01]  /*47770*/  LDC R10, c[0x0][0x3a0] ;  /* 0x0000e800ff0a7b82 */ /* 0x000e620000000800 */
[----:B------:R1:W-:Y:S01]  /*47780*/  LDGSTS.E [R82+0x11e00], desc[UR16][R30.64], !P0 ;  /* 0x11e000001e527fae */ /* 0x0003e2000c1a1010 */
[----:B------:R-:W-:Y:S01]  /*47790*/  ISETP.GE.U32.AND P3, PT, R4, 0x7ffffbb7, PT ;  /* 0x7ffffbb70400780c */ /* 0x000fe20003f66070 */
[----:B------:R-:W-:-:S05]  /*477a0*/  VIADD R4, R5, 0xfffffc35 ;  /* 0xfffffc3505047836 */ /* 0x000fca0000000000 */
[----:B------:R-:W-:Y:S02]  /*477b0*/  ISETP.GE.U32.AND P0, PT, R4, 0x7ffffbb6, PT ;  /* 0x7ffffbb60400780c */ /* 0x000fe40003f06070 */
[----:B------:R-:W-:Y:S01]  /*477c0*/  IADD3 R4, PT, PT, R9, -0x3cc, RZ ;  /* 0xfffffc3409047810 */ /* 0x000fe20007ffe0ff */
[----:B------:R-:W2:Y:S04]  /*477d0*/  LDL.64 R30, [R1+0x290] ;  /* 0x00029000011e7983 */ /* 0x000ea80000100a00 */
[----:B------:R1:W-:Y:S01]  /*477e0*/  LDGSTS.E [R82+0x12000], desc[UR16][R24.64], !P4 ;  /* 0x1200000018527fae */ /* 0x0003e2000e1a1010 */
[----:B------:R-:W-:Y:S01]  /*477f0*/  IADD3 R5, PT, PT, R7, -0x3ce, RZ ;  /* 0xfffffc3207057810 */ /* 0x000fe20007ffe0ff */
[----:B------:R-:W1:Y:S02]  /*47800*/  LDC R9, c[0x0][0x3a0] ;  /* 0x0000e800ff097b82 */ /* 0x000e640000000800 */
[----:B------:R1:W-:Y:S01]  /*47810*/  LDGSTS.E [R82+0x12200], desc[UR16][R22.64], !P4 ;  /* 0x1220000016527fae */ /* 0x0003e2000e1a1010 */
[----:B------:R-:W-:-:S05]  /*47820*/  ISETP.GE.U32.AND P4, PT, R4, 0x7ffffbb5, PT ;  /* 0x7ffffbb50400780c */ /* 0x000fca0003f86070 */
[----:B------:R-:W1:Y:S01]  /*47830*/  LDC R7, c[0x0][0x3a0] ;  /* 0x0000e800ff077b82 */ /* 0x000e620000000800 */
[----:B------:R-:W2:Y:S04]  /*47840*/  LDL.64 R24, [R1+0x288] ;  /* 0x0002880001187983 */ /* 0x000ea80000100a00 */
[----:B------:R-:W2:Y:S04]  /*47850*/  LDL.64 R22, [R1+0x298] ;  /* 0x0002980001167983 */ /* 0x000ea80000100a00 */
[----:B----4-:R4:W-:Y:S04]  /*47860*/  LDGSTS.E [R82+0x12400], desc[UR16][R20.64], !P3 ;  /* 0x1240000014527fae */ /* 0x0109e8000d9a1010 */
[----:B------:R4:W-:Y:S04]  /*47870*/  LDGSTS.E [R82+0x12600], desc[UR16][R28.64], !P3 ;  /* 0x126000001c527fae */ /* 0x0009e8000d9a1010 */
[----:B------:R4:W-:Y:S04]  /*47880*/  LDGSTS.E [R82+0x12800], desc[UR16][R26.64], !P0 ;  /* 0x128000001a527fae */ /* 0x0009e8000c1a1010 */
[----:B------:R-:W4:Y:S04]  /*47890*/  LDL.64 R20, [R1+0x2a0] ;  /* 0x0002a00001147983 */ /* 0x000f280000100a00 */
[----:B------:R-:W4:Y:S04]  /*478a0*/  LDL.64 R28, [R1+0x2b0] ;  /* 0x0002b000011c7983 */ /* 0x000f280000100a00 */
[----:B------:R-:W4:Y:S04]  /*478b0*/  LDL.64 R26, [R1+0x2c0] ;  /* 0x0002c000011a7983 */ /* 0x000f280000100a00 */
[----:B---3--:R3:W-:Y:S04]  /*478c0*/  LDGSTS.E [R82+0x12a00], desc[UR16][R18.64], !P0 ;  /* 0x12a0000012527fae */ /* 0x0087e8000c1a1010 */
[----:B------:R3:W-:Y:S04]  /*478d0*/  LDGSTS.E [R82+0x12c00], desc[UR16][R16.64], !P4 ;  /* 0x12c0000010527fae */ /* 0x0007e8000e1a1010 */
[----:B------:R-:W3:Y:S04]  /*478e0*/  LDL.64 R18, [R1+0x2b8] ;  /* 0x0002b80001127983 */ /* 0x000ee80000100a00 */
[----:B------:R-:W3:Y:S04]  /*478f0*/  LDL.64 R16, [R1+0x2c8] ;  /* 0x0002c80001107983 */ /* 0x000ee80000100a00 */
[----:B--2---:R2:W-:Y:S04]  /*47900*/  LDGSTS.E [R82+0x12e00], desc[UR16][R14.64], !P4 ;  /* 0x12e000000e527fae */ /* 0x0045e8000e1a1010 */
[----:B------:R-:W2:Y:S01]  /*47910*/  LDL.64 R14, [R1+0x2d0] ;  /* 0x0002d000010e7983 */ /* 0x000ea20000100a00 */
[----:B------:R-:W-:Y:S01]  /*47920*/  VIADD R4, R8, 0xfffffc33 ;  /* 0xfffffc3308047836 */ /* 0x000fe20000000000 */
[----:B------:R-:W-:Y:S01]  /*47930*/  ISETP.GE.U32.AND P3, PT, R5, 0x7ffffbb3, PT ;  /* 0x7ffffbb30500780c */ /* 0x000fe20003f66070 */
[----:B------:R-:W1:Y:S03]  /*47940*/  LDC R8, c[0x0][0x3a0] ;  /* 0x0000e800ff087b82 */ /* 0x000e660000000800 */
[----:B------:R-:W-:Y:S01]  /*47950*/  ISETP.GE.U32.AND P0, PT, R4, 0x7ffffbb4, PT ;  /* 0x7ffffbb40400780c */ /* 0x000fe20003f06070 */
[----:B------:R-:W-:-:S04]  /*47960*/  VIADD R4, R6, 0xfffffc31 ;  /* 0xfffffc3106047836 */ /* 0x000fc80000000000 */
[----:B------:R-:W1:Y:S01]  /*47970*/  LDC R5, c[0x0][0x3a0] ;  /* 0x0000e800ff057b82 */ /* 0x000e620000000800 */
[----:B------:R-:W-:Y:S02]  /*47980*/  ISETP.GE.U32.AND P4, PT, R4, 0x7ffffbb2, PT ;  /* 0x7ffffbb20400780c */ /* 0x000fe40003f86070 */
[----:B------:R-:W-:-:S05]  /*47990*/  IADD3 R4, PT, PT, R12, -0x3d0, RZ ;  /* 0xfffffc300c047810 */ /* 0x000fca0007ffe0ff */
[----:B------:R-:W1:Y:S01]  /*479a0*/  LDC R6, c[0x0][0x3a0] ;  /* 0x0000e800ff067b82 */ /* 0x000e620000000800 */
[----:B------:R1:W-:Y:S04]  /*479b0*/  LDGSTS.E [R82+0x13000], desc[UR16][R24.64], !P0 ;  /* 0x1300000018527fae */ /* 0x0003e8000c1a1010 */
[----:B------:R1:W-:Y:S01]  /*479c0*/  LDGSTS.E [R82+0x13200], desc[UR16][R30.64], !P0 ;  /* 0x132000001e527fae */ /* 0x0003e2000c1a1010 */
[----:B------:R-:W-:Y:S01]  /*479d0*/  ISETP.GE.U32.AND P0, PT, R4, 0x7ffffbb1, PT ;  /* 0x7ffffbb10400780c */ /* 0x000fe20003f06070 */
[----:B------:R-:W-:Y:S01]  /*479e0*/  VIADD R4, R11, 0xfffffc2f ;  /* 0xfffffc2f0b047836 */ /* 0x000fe20000000000 */
[----:B------:R-:W1:Y:S01]  /*479f0*/  LDC R12, c[0x0][0x3a0] ;  /* 0x0000e800ff0c7b82 */ /* 0x000e620000000800 */
[----:B------:R1:W-:Y:S04]  /*47a00*/  LDGSTS.E [R82+0x13400], desc[UR16][R22.64], !P3 ;  /* 0x1340000016527fae */ /* 0x0003e8000d9a1010 */
[----:B------:R-:W2:Y:S03]  /*47a10*/  LDL.64 R24, [R1+0x2d8] ;  /* 0x0002d80001187983 */ /* 0x000ea60000100a00 */
[----:B------:R-:W1:Y:S01]  /*47a20*/  LDC R11, c[0x0][0x3a0] ;  /* 0x0000e800ff0b7b82 */ /* 0x000e620000000800 */
[----:B------:R-:W2:Y:S04]  /*47a30*/  LDL.64 R30, [R1+0x2e0] ;  /* 0x0002e000011e7983 */ /* 0x000ea80000100a00 */
[----:B------:R-:W2:Y:S04]  /*47a40*/  LDL.64 R22, [R1+0x2e8] ;  /* 0x0002e80001167983 */ /* 0x000ea80000100a00 */
[----:B----4-:R4:W-:Y:S01]  /*47a50*/  LDGSTS.E [R82+0x13600], desc[UR16][R20.64], !P3 ;  /* 0x1360000014527fae */ /* 0x0109e2000d9a1010 */
[----:B------:R-:W-:-:S03]  /*47a60*/  ISETP.GE.U32.AND P3, PT, R4, 0x7ffffbb0, PT ;  /* 0x7ffffbb00400780c */ /* 0x000fc60003f66070 */
[----:B------:R4:W-:Y:S04]  /*47a70*/  LDGSTS.E [R82+0x13800], desc[UR16][R32.64], !P4 ;  /* 0x1380000020527fae */ /* 0x0009e8000e1a1010 */
[----:B------:R4:W-:Y:S04]  /*47a80*/  LDGSTS.E [R82+0x13a00], desc[UR16][R28.64], !P4 ;  /* 0x13a000001c527fae */ /* 0x0009e8000e1a1010 */
[----:B------:R-:W4:Y:S01]  /*47a90*/  LDL.64 R20, [R1+0x2f0] ;  /* 0x0002f00001147983 */ /* 0x000f220000100a00 */
[----:B-1----:R-:W-:Y:S02]  /*47aa0*/  IADD3 R4, PT, PT, R10, -0x3d2, RZ ;  /* 0xfffffc2e0a047810 */ /* 0x002fe40007ffe0ff */
[----:B------:R-:W1:Y:S01]  /*47ab0*/  LDC R10, c[0x0][0x3a0] ;  /* 0x0000e800ff0a7b82 */ /* 0x000e620000000800 */
        /* <DEDUP_REMOVED lines=10> */
[----:B------:R-:W-:Y:S01]  /*47b60*/  ISETP.GE.U32.AND P4, PT, R4, 0x7ffffbaf, PT ;  /* 0x7ffffbaf0400780c */ /* 0x000fe20003f86070 */
[----:B------:R-:W-:-:S05]  /*47b70*/  VIADD R4, R5, 0xfffffc2d ;  /* 0xfffffc2d05047836 */ /* 0x000fca0000000000 */
[----:B------:R-:W-:Y:S02]  /*47b80*/  ISETP.GE.U32.AND P0, PT, R4, 0x7ffffbae, PT ;  /* 0x7ffffbae0400780c */ /* 0x000fe40003f06070 */
[----:B------:R-:W-:-:S05]  /*47b90*/  IADD3 R4, PT, PT, R9, -0x3d4, RZ ;  /* 0xfffffc2c09047810 */ /* 0x000fca0007ffe0ff */
[----:B------:R1:W-:Y:S01]  /*47ba0*/  LDGSTS.E [R82+0x14400], desc[UR16][R24.64], !P4 ;  /* 0x1440000018527fae */ /* 0x0003e2000e1a1010 */
[----:B------:R-:W-:Y:S01]  /*47bb0*/  ISETP.GE.U32.AND P3, PT, R4, 0x7ffffbad, PT ;  /* 0x7ffffbad0400780c */ /* 0x000fe20003f66070 */
[----:B------:R-:W-:Y:S01]  /*47bc0*/  VIADD R4, R8, 0xfffffc2b ;  /* 0xfffffc2b08047836 */ /* 0x000fe20000000000 */
[----:B------:R-:W-:Y:S01]  /*47bd0*/  IADD3 R5, PT, PT, R7, -0x3d6, RZ ;  /* 0xfffffc2a07057810 */ /* 0x000fe20007ffe0ff */
[----:B------:R1:W-:Y:S01]  /*47be0*/  LDGSTS.E [R82+0x14600], desc[UR16][R30.64], !P4 ;  /* 0x146000001e527fae */ /* 0x0003e2000e1a1010 */
[----:B------:R-:W1:Y:S03]  /*47bf0*/  LDC R9, c[0x0][0x3a0] ;  /* 0x0000e800ff097b82 */ /* 0x000e660000000800 */
[----:B------:R1:W-:Y:S04]  /*47c00*/  LDGSTS.E [R82+0x14800], desc[UR16][R22.64], !P0 ;  /* 0x1480000016527fae */ /* 0x0003e8000c1a1010 */
[----:B------:R-:W2:Y:S01]  /*47c10*/  LDL.64 R24, [R1+0x320] ;  /* 0x0003200001187983 */ /* 0x000ea20000100a00 */
[----:B------:R-:W1:Y:S03]  /*47c20*/  LDC R8, c[0x0][0x3a0] ;  /* 0x0000e800ff087b82 */ /* 0x000e660000000800 */
[----:B------:R-:W2:Y:S04]  /*47c30*/  LDL.64 R30, [R1+0x340] ;  /* 0x00034000011e7983 */ /* 0x000ea80000100a00 */
[----:B------:R-:W2:Y:S01]  /*47c40*/  LDL.64 R22, [R1+0x330] ;  /* 0x0003300001167983 */ /* 0x000ea20000100a00 */
[----:B------:R-:W-:Y:S01]  /*47c50*/  ISETP.GE.U32.AND P4, PT, R5, 0x7ffffbab, PT ;  /* 0x7ffffbab0500780c */ /* 0x000fe20003f86070 */
[----:B------:R-:W1:Y:S08]  /*47c60*/  LDC R7, c[0x0][0x3a0] ;  /* 0x0000e800ff077b82 */ /* 0x000e700000000800 */
[----:B------:R-:W1:Y:S01]  /*47c70*/  LDC R5, c[0x0][0x3a0] ;  /* 0x0000e800ff057b82 */ /* 0x000e620000000800 */
[----:B----4-:R4:W-:Y:S01]  /*47c80*/  LDGSTS.E [R82+0x14a00], desc[UR16][R20.64], !P0 ;  /* 0x14a0000014527fae */ /* 0x0109e2000c1a1010 */
[----:B------:R-:W-:-:S03]  /*47c90*/  ISETP.GE.U32.AND P0, PT, R4, 0x7ffffbac, PT ;  /* 0x7ffffbac0400780c */ /* 0x000fc60003f06070 */
[----:B------:R4:W-:Y:S04]  /*47ca0*/  LDGSTS.E [R82+0x14c00], desc[UR16][R28.64], !P3 ;  /* 0x14c000001c527fae */ /* 0x0009e8000d9a1010 */
[----:B------:R-:W4:Y:S04]  /*47cb0*/  LDL.64 R20, [R1+0x338] ;  /* 0x0003380001147983 */ /* 0x000f280000100a00 */
[----:B------:R-:W4:Y:S04]  /*47cc0*/  LDL.64 R28, [R1+0x348] ;  /* 0x00034800011c7983 */ /* 0x000f280000100a00 */
[----:B---3--:R3:W-:Y:S04]  /*47cd0*/  LDGSTS.E [R82+0x14e00], desc[UR16][R18.64], !P3 ;  /* 0x14e0000012527fae */ /* 0x0087e8000d9a1010 */
[----:B------:R3:W-:Y:S04]  /*47ce0*/  LDGSTS.E [R82+0x15000], desc[UR16][R16.64], !P0 ;  /* 0x1500000010527fae */ /* 0x0007e8000c1a1010 */
[----:B------:R-:W3:Y:S04]  /*47cf0*/  LDL.64 R18, [R1+0x350] ;  /* 0x0003500001127983 */ /* 0x000ee80000100a00 */
[----:B------:R1:W-:Y:S04]  /*47d00*/  LDGSTS.E [R82+0x15200], desc[UR16][R26.64], !P0 ;  /* 0x152000001a527fae */ /* 0x0003e8000c1a1010 */
[----:B------:R-:W3:Y:S04]  /*47d10*/  LDL.64 R16, [R1+0x620] ;  /* 0x0006200001107983 */ /* 0x000ee80000100a00 */
[----:B--2---:R2:W-:Y:S04]  /*47d20*/  LDGSTS.E [R82+0x15400], desc[UR16][R14.64], !P4 ;  /* 0x154000000e527fae */ /* 0x0045e8000e1a1010 */
[----:B------:R-:W2:Y:S04]  /*47d30*/  LDL.64 R26, [R1+0x560] ;  /* 0x00056000011a7983 */ /* 0x000ea80000100a00 */
[----:B------:R-:W2:Y:S01]  /*47d40*/  LDL.64 R14, [R1+0x630] ;  /* 0x00063000010e7983 */ /* 0x000ea20000100a00 */
[----:B------:R-:W-:-:S02]  /*47d50*/  VIADD R4, R6, 0xfffffc29 ;  /* 0xfffffc2906047836 */ /* 0x000fc40000000000 */
[----:B------:R-:W2:Y:S03]  /*47d60*/  LDC R6, c[0x0][0x3a0] ;  /* 0x0000e800ff067b82 */ /* 0x000ea60000000800 */
[----:B------:R-:W-:Y:S02]  /*47d70*/  ISETP.GE.U32.AND P3, PT, R4, 0x7ffffbaa, PT ;  /* 0x7ffffbaa0400780c */ /* 0x000fe40003f66070 */
[----:B------:R-:W-:-:S03]  /*47d80*/  IADD3 R4, PT, PT, R12, -0x3d8, RZ ;  /* 0xfffffc280c047810 */ /* 0x000fc60007ffe0ff */
[----:B------:R-:W2:Y:S01]  /*47d90*/  LDC R12, c[0x0][0x3a0] ;  /* 0x0000e800ff0c7b82 */ /* 0x000ea20000000800 */
[----:B------:R-:W-:Y:S01]  /*47da0*/  ISETP.GE.U32.AND P0, PT, R4, 0x7ffffba9, PT ;  /* 0x7ffffba90400780c */ /* 0x000fe20003f06070 */
[----:B------:R-:W-:-:S06]  /*47db0*/  VIADD R4, R11, 0xfffffc27 ;  /* 0xfffffc270b047836 */ /* 0x000fcc0000000000 */
[----:B------:R-:W2:Y:S01]  /*47dc0*/  LDC R11, c[0x0][0x3a0] ;  /* 0x0000e800ff0b7b82 */ /* 0x000ea20000000800 */
[----:B------:R2:W-:Y:S01]  /*47dd0*/  LDGSTS.E [R82+0x15600], desc[UR16][R24.64], !P4 ;  /* 0x1560000018527fae */ /* 0x0005e2000e1a1010 */
[----:B------:R-:W-:Y:S02]  /*47de0*/  ISETP.GE.U32.AND P4, PT, R4, 0x7ffffba8, PT ;  /* 0x7ffffba80400780c */ /* 0x000fe40003f86070 */
[----:B-1----:R-:W-:Y:S01]  /*47df0*/  IADD3 R4, PT, PT, R10, -0x3da, RZ ;  /* 0xfffffc260a047810 */ /* 0x002fe20007ffe0ff */
[----:B------:R1:W-:Y:S03]  /*47e00*/  LDGSTS.E [R82+0x15800], desc[UR16][R32.64], !P3 ;  /* 0x1580000020527fae */ /* 0x0003e6000d9a1010 */
[----:B------:R-:W1:Y:S01]  /*47e10*/  LDC R10, c[0x0][0x3a0] ;  /* 0x0000e800ff0a7b82 */ /* 0x000e620000000800 */
[----:B------:R1:W-:Y:S04]  /*47e20*/  LDGSTS.E [R82+0x15a00], desc[UR16][R22.64], !P3 ;  /* 0x15a0000016527fae */ /* 0x0003e8000d9a1010 */
[----:B------:R-:W2:Y:S01]  /*47e30*/  LDL.64 R24, [R1+0x568] ;  /* 0x0005680001187983 */ /* 0x000ea20000100a00 */
[----:B------:R-:W-:-:S03]  /*47e40*/  ISETP.GE.U32.AND P3, PT, R4, 0x7ffffba7, PT ;  /* 0x7ffffba70400780c */ /* 0x000fc60003f66070 */
[----:B------:R-:W2:Y:S04]  /*47e50*/  LDL.64 R32, [R1+0x690] ;  /* 0x0006900001207983 */ /* 0x000ea80000100a00 */
[----:B------:R-:W2:Y:S01]  /*47e60*/  LDL.64 R22, [R1+0x648] ;  /* 0x0006480001167983 */ /* 0x000ea20000100a00 */
[----:B------:R-:W-:-:S03]  /*47e70*/  VIADD R4, R5, 0xfffffc25 ;  /* 0xfffffc2505047836 */ /* 0x000fc60000000000 */
        /* <DEDUP_REMOVED lines=9> */
[----:B------:R-:W3:Y:S04]  /*47f10*/  LDL.64 R18, [R1+0x678] ;  /* 0x0006780001127983 */ /* 0x000ee80000100a00 */
[----:B--2---:R2:W-:Y:S04]  /*47f20*/  LDGSTS.E [R82+0x16600], desc[UR16][R26.64], !P3 ;  /* 0x166000001a527fae */ /* 0x0045e8000d9a1010 */
[----:B------:R-:W2:Y:S04]  /*47f30*/  LDL.64 R16, [R1+0x580] ;  /* 0x0005800001107983 */ /* 0x000ea80000100a00 */
[----:B------:R1:W-:Y:S01]  /*47f40*/  LDGSTS.E [R82+0x16800], desc[UR16][R14.64], !P0 ;  /* 0x168000000e527fae */ /* 0x0003e2000c1a1010 */
[----:B------:R-:W-:-:S02]  /*47f50*/  IADD3 R4, PT, PT, R9, -0x3dc, RZ ;  /* 0xfffffc2409047810 */ /* 0x000fc40007ffe0ff */
[----:B------:R-:W-:Y:S01]  /*47f60*/  IADD3 R5, PT, PT, R7, -0x3de, RZ ;  /* 0xfffffc2207057810 */ /* 0x000fe20007ffe0ff */
[----:B------:R-:W2:Y:S04]  /*47f70*/  LDL.64 R26, [R1+0x698] ;  /* 0x00069800011a7983 */ /* 0x000ea80000100a00 */
[----:B------:R-:W2:Y:S01]  /*47f80*/  LDL.64 R14, [R1+0x590] ;  /* 0x00059000010e7983 */ /* 0x000ea20000100a00 */
[----:B------:R-:W-:Y:S01]  /*47f90*/  ISETP.GE.U32.AND P4, PT, R4, 0x7ffffba5, PT ;  /* 0x7ffffba50400780c */ /* 0x000fe20003f86070 */
[----:B------:R-:W-:Y:S01]  /*47fa0*/  VIADD R4, R8, 0xfffffc23 ;  /* 0xfffffc2308047836 */ /* 0x000fe20000000000 */
[----:B------:R-:W-:Y:S01]  /*47fb0*/  ISETP.GE.U32.AND P3, PT, R5, 0x7ffffba3, PT ;  /* 0x7ffffba30500780c */ /* 0x000fe20003f66070 */
[----:B------:R-:W1:Y:S08]  /*47fc0*/  LDC R9, c[0x0][0x3a0] ;  /* 0x0000e800ff097b82 */ /* 0x000e700000000800 */
[----:B------:R-:W1:Y:S08]  /*47fd0*/  LDC R5, c[0x0][0x3a0] ;  /* 0x0000e800ff057b82 */ /* 0x000e700000000800 */
[----:B------:R-:W1:Y:S01]  /*47fe0*/  LDC R8, c[0x0][0x3a0] ;  /* 0x0000e800ff087b82 */ /* 0x000e620000000800 */
[----:B------:R1:W-:Y:S01]  /*47ff0*/  LDGSTS.E [R82+0x16a00], desc[UR16][R24.64], !P0 ;  /* 0x16a0000018527fae */ /* 0x0003e2000c1a1010 */
[----:B------:R-:W-:-:S06]  /*48000*/  ISETP.GE.U32.AND P0, PT, R4, 0x7ffffba4, PT ;  /* 0x7ffffba40400780c */ /* 0x000fcc0003f06070 */
[----:B------:R-:W1:Y:S01]  /*48010*/  LDC R7, c[0x0][0x3a0] ;  /* 0x0000e800ff077b82 */ /* 0x000e620000000800 */
[----:B------:R1:W-:Y:S04]  /*48020*/  LDGSTS.E [R82+0x16c00], desc[UR16][R22.64], !P4 ;  /* 0x16c0000016527fae */ /* 0x0003e8000e1a1010 */
        /* <DEDUP_REMOVED lines=12> */
[----:B--2---:R3:W-:Y:S04]  /*480f0*/  LDGSTS.E [R82+0x17600], desc[UR16][R16.64], !P3 ;  /* 0x1760000010527fae */ /* 0x0047e8000d9a1010 */
[----:B------:R-:W2:Y:S04]  /*48100*/  LDL.64 R18, [R1+0x670] ;  /* 0x0006700001127983 */ /* 0x000ea80000100a00 */
[----:B------:R3:W-:Y:S04]  /*48110*/  LDGSTS.E [R82+0x17800], desc[UR16][R32.64], !P4 ;  /* 0x1780000020527fae */ /* 0x0007e8000e1a1010 */
[----:B------:R-:W3:Y:S04]  /*48120*/  LDL.64 R16, [R1+0x5b0] ;  /* 0x0005b00001107983 */ /* 0x000ee80000100a00 */
[----:B------:R1:W-:Y:S01]  /*48130*/  LDGSTS.E [R82+0x17a00], desc[UR16][R14.64], !P4 ;  /* 0x17a000000e527fae */ /* 0x0003e2000e1a1010 */
[----:B------:R-:W-:-:S02]  /*48140*/  IADD3 R4, PT, PT, R12, -0x3e0, RZ ;  /* 0xfffffc200c047810 */ /* 0x000fc40007ffe0ff */
[----:B------:R-:W2:Y:S01]  /*48150*/  LDC R12, c[0x0][0x3a0] ;  /* 0x0000e800ff0c7b82 */ /* 0x000ea20000000800 */
[----:B------:R-:W3:Y:S04]  /*48160*/  LDL.64 R32, [R1+0x640] ;  /* 0x0006400001207983 */ /* 0x000ee80000100a00 */
[----:B------:R-:W3:Y:S01]  /*48170*/  LDL.64 R14, [R1+0x668] ;  /* 0x00066800010e7983 */ /* 0x000ee20000100a00 */
[----:B------:R-:W-:Y:S01]  /*48180*/  ISETP.GE.U32.AND P0, PT, R4, 0x7ffffba1, PT ;  /* 0x7ffffba10400780c */ /* 0x000fe20003f06070 */
[----:B------:R-:W-:Y:S02]  /*48190*/  VIADD R4, R11, 0xfffffc1f ;  /* 0xfffffc1f0b047836 */ /* 0x000fe40000000000 */
[----:B------:R-:W2:Y:S03]  /*481a0*/  LDC R11, c[0x0][0x3a0] ;  /* 0x0000e800ff0b7b82 */ /* 0x000ea60000000800 */
[----:B------:R-:W-:-:S02]  /*481b0*/  ISETP.GE.U32.AND P3, PT, R4, 0x7ffffba0, PT ;  /* 0x7ffffba00400780c */ /* 0x000fc40003f66070 */
[----:B-1----:R-:W-:-:S03]  /*481c0*/  IADD3 R4, PT, PT, R10, -0x3e2, RZ ;  /* 0xfffffc1e0a047810 */ /* 0x002fc60007ffe0ff */
[----:B------:R-:W1:Y:S01]  /*481d0*/  LDC R10, c[0x0][0x3a0] ;  /* 0x0000e800ff0a7b82 */ /* 0x000e620000000800 */
[----:B------:R-:W-:Y:S01]  /*481e0*/  ISETP.GE.U32.AND P4, PT, R4, 0x7ffffb9f, PT ;  /* 0x7ffffb9f0400780c */ /* 0x000fe20003f86070 */
[----:B------:R1:W-:Y:S01]  /*481f0*/  LDGSTS.E [R82+0x17c00], desc[UR16][R26.64], !P0 ;  /* 0x17c000001a527fae */ /* 0x0003e2000c1a1010 */
[----:B------:R-:W-:-:S03]  /*48200*/  VIADD R4, R5, 0xfffffc1d ;  /* 0xfffffc1d05047836 */ /* 0x000fc60000000000 */
[----:B------:R1:W-:Y:S04]  /*48210*/  LDGSTS.E [R82+0x17e00], desc[UR16][R24.64], !P0 ;  /* 0x17e0000018527fae */ /* 0x0003e8000c1a1010 */
[----:B------:R-:W3:Y:S01]  /*48220*/  LDL.64 R26, [R1+0x5b8] ;  /* 0x0005b800011a7983 */ /* 0x000ee20000100a00 */
[----:B------:R-:W-:-:S03]  /*48230*/  ISETP.GE.U32.AND P0, PT, R4, 0x7ffffb9e, PT ;  /* 0x7ffffb9e0400780c */ /* 0x000fc60003f06070 */
[----:B------:R1:W-:Y:S04]  /*48240*/  LDGSTS.E [R82+0x18000], desc[UR16][R22.64], !P3 ;  /* 0x1800000016527fae */ /* 0x0003e8000d9a1010 */
[----:B------:R-:W3:Y:S04]  /*48250*/  LDL.64 R24, [R1+0x658] ;  /* 0x0006580001187983 */ /* 0x000ee80000100a00 */
[----:B------:R-:W3:Y:S01]  /*48260*/  LDL.64 R22, [R1+0x5c0] ;  /* 0x0005c00001167983 */ /* 0x000ee20000100a00 */
[----:B------:R-:W-:Y:S02]  /*48270*/  IADD3 R4, PT, PT, R9, -0x3e4, RZ ;  /* 0xfffffc1c09047810 */ /* 0x000fe40007ffe0ff */
[----:B------:R-:W-:Y:S01]  /*48280*/  IADD3 R5, PT, PT, R7, -0x3e6, RZ ;  /* 0xfffffc1a07057810 */ /* 0x000fe20007ffe0ff */
[----:B------:R-:W1:Y:S08]  /*48290*/  LDC R9, c[0x0][0x3a0] ;  /* 0x0000e800ff097b82 */ /* 0x000e700000000800 */
[----:B------:R-:W1:Y:S01]  /*482a0*/  LDC R7, c[0x0][0x3a0] ;  /* 0x0000e800ff077b82 */ /* 0x000e620000000800 */
[----:B----4-:R4:W-:Y:S04]  /*482b0*/  LDGSTS.E [R82+0x18200], desc[UR16][R20.64], !P3 ;  /* 0x1820000014527fae */ /* 0x0109e8000d9a1010 */
[----:B------:R4:W-:Y:S04]  /*482c0*/  LDGSTS.E [R82+0x18400], desc[UR16][R30.64], !P4 ;  /* 0x184000001e527fae */ /* 0x0009e8000e1a1010 */
[----:B------:R4:W-:Y:S04]  /*482d0*/  LDGSTS.E [R82+0x18600], desc[UR16][R28.64], !P4 ;  /* 0x186000001c527fae */ /* 0x0009e8000e1a1010 */
[----:B------:R-:W4:Y:S01]  /*482e0*/  LDL.64 R20, [R1+0x650] ;  /* 0x0006500001147983 */ /* 0x000f220000100a00 */
[----:B------:R-:W-:-:S03]  /*482f0*/  ISETP.GE.U32.AND P3, PT, R4, 0x7ffffb9d, PT ;  /* 0x7ffffb9d0400780c */ /* 0x000fc60003f66070 */
[----:B------:R-:W4:Y:S04]  /*48300*/  LDL.64 R30, [R1+0x618] ;  /* 0x00061800011e7983 */ /* 0x000f280000100a00 */
[----:B------:R-:W4:Y:S04]  /*48310*/  LDL.64 R28, [R1+0x5d8] ;  /* 0x0005d800011c7983 */ /* 0x000f280000100a00 */
[----:B--2---:R2:W-:Y:S04]  /*48320*/  LDGSTS.E [R82+0x18800], desc[UR16][R18.64], !P0 ;  /* 0x1880000012527fae */ /* 0x0045e8000c1a1010 */
[----:B---3--:R2:W-:Y:S04]  /*48330*/  LDGSTS.E [R82+0x18a00], desc[UR16][R16.64], !P0 ;  /* 0x18a0000010527fae */ /* 0x0085e8000c1a1010 */
[----:B------:R-:W3:Y:S04]  /*48340*/  LDL.64 R18, [R1+0x5d0] ;  /* 0x0005d00001127983 */ /* 0x000ee80000100a00 */
[----:B------:R-:W2:Y:S04]  /*48350*/  LDL.64 R16, [R1+0x638] ;  /* 0x0006380001107983 */ /* 0x000ea80000100a00 */
[----:B------:R1:W-:Y:S04]  /*48360*/  LDGSTS.E [R82+0x18c00], desc[UR16][R14.64], !P3 ;  /* 0x18c000000e527fae */ /* 0x0003e8000d9a1010 */
[----:B------:R-:W2:Y:S01]  /*48370*/  LDL.64 R14, [R1+0x628] ;  /* 0x00062800010e7983 */ /* 0x000ea20000100a00 */
[----:B------:R-:W-:Y:S01]  /*48380*/  VIADD R4, R8, 0xfffffc1b ;  /* 0xfffffc1b08047836 */ /* 0x000fe20000000000 */
[----:B------:R-:W-:Y:S01]  /*48390*/  ISETP.GE.U32.AND P4, PT, R5, 0x7ffffb9b, PT ;  /* 0x7ffffb9b0500780c */ /* 0x000fe20003f86070 */
[----:B------:R-:W1:Y:S03]  /*483a0*/  LDC R8, c[0x0][0x3a0] ;  /* 0x0000e800ff087b82 */ /* 0x000e660000000800 */
[----:B------:R-:W-:Y:S01]  /*483b0*/  ISETP.GE.U32.AND P0, PT, R4, 0x7ffffb9c, PT ;  /* 0x7ffffb9c0400780c */ /* 0x000fe20003f06070 */
[----:B------:R-:W-:-:S04]  /*483c0*/  VIADD R4, R6, 0xfffffc19 ;  /* 0xfffffc1906047836 */ /* 0x000fc80000000000 */
[----:B------:R-:W1:Y:S01]  /*483d0*/  LDC R5, c[0x0][0x3a0] ;  /* 0x0000e800ff057b82 */ /* 0x000e620000000800 */
[----:B------:R1:W-:Y:S01]  /*483e0*/  LDGSTS.E [R82+0x18e00], desc[UR16][R26.64], !P3 ;  /* 0x18e000001a527fae */ /* 0x0003e2000d9a1010 */
[----:B------:R-:W-:Y:S02]  /*483f0*/  ISETP.GE.U32.AND P3, PT, R4, 0x7ffffb9a, PT ;  /* 0x7ffffb9a0400780c */ /* 0x000fe40003f66070 */
[----:B------:R-:W-:-:S04]  /*48400*/  IADD3 R4, PT, PT, R12, -0x3e8, RZ ;  /* 0xfffffc180c047810 */ /* 0x000fc80007ffe0ff */
[----:B------:R-:W1:Y:S01]  /*48410*/  LDC R6, c[0x0][0x3a0] ;  /* 0x0000e800ff067b82 */ /* 0x000e620000000800 */
[----:B------:R1:W-:Y:S04]  /*48420*/  LDGSTS.E [R82+0x19000], desc[UR16][R24.64], !P0 ;  /* 0x1900000018527fae */ /* 0x0003e8000c1a1010 */
[----:B------:R-:W2:Y:S03]  /*48430*/  LDL.64 R26, [R1+0x5e0] ;  /* 0x0005e000011a7983 */ /* 0x000ea60000100a00 */
[----:B------:R-:W1:Y:S01]  /*48440*/  LDC R12, c[0x0][0x3a0] ;  /* 0x0000e800ff0c7b82 */ /* 0x000e620000000800 */
[----:B------:R1:W-:Y:S01]  /*48450*/  LDGSTS.E [R82+0x19200], desc[UR16][R22.64], !P0 ;  /* 0x1920000016527fae */ /* 0x0003e2000c1a1010 */
[----:B------:R-:W-:-:S03]  /*48460*/  ISETP.GE.U32.AND P0, PT, R4, 0x7ffffb99, PT ;  /* 0x7ffffb990400780c */ /* 0x000fc60003f06070 */
[----:B------:R-:W2:Y:S01]  /*48470*/  LDL.64 R24, [R1+0x5e8] ;  /* 0x0005e80001187983 */ /* 0x000ea20000100a00 */
[----:B------:R-:W-:Y:S02]  /*48480*/  VIADD R4, R11, 0xfffffc17 ;  /* 0xfffffc170b047836 */ /* 0x000fe40000000000 */
[----:B------:R-:W1:Y:S01]  /*48490*/  LDC R11, c[0x0][0x3a0] ;  /* 0x0000e800ff0b7b82 */ /* 0x000e620000000800 */
[----:B------:R-:W2:Y:S04]  /*484a0*/  LDL.64 R22, [R1+0x6a0] ;  /* 0x0006a00001167983 */ /* 0x000ea80000100a00 */
[----:B----4-:R4:W-:Y:S04]  /*484b0*/  LDGSTS.E [R82+0x19400], desc[UR16][R20.64], !P4 ;  /* 0x1940000014527fae */ /* 0x0109e8000e1a1010 */
[----:B------:R4:W-:Y:S04]  /*484c0*/  LDGSTS.E [R82+0x19600], desc[UR16][R34.64], !P4 ;  /* 0x1960000022527fae */ /* 0x0009e8000e1a1010 */
[----:B------:R4:W-:Y:S04]  /*484d0*/  LDGSTS.E [R82+0x19800], desc[UR16][R32.64], !P3 ;  /* 0x1980000020527fae */ /* 0x0009e8000d9a1010 */
[----:B------:R-:W4:Y:S01]  /*484e0*/  LDL.64 R20, [R1+0x5f0] ;  /* 0x0005f00001147983 */ /* 0x000f220000100a00 */
[----:B------:R-:W-:-:S03]  /*484f0*/  ISETP.GE.U32.AND P4, PT, R4, 0x7ffffb98, PT ;  /* 0x7ffffb980400780c */ /* 0x000fc60003f86070 */
[----:B------:R-:W4:Y:S04]  /*48500*/  LDL.64 R34, [R1+0x608] ;  /* 0x0006080001227983 */ /* 0x000f280000100a00 */
[----:B------:R-:W4:Y:S04]  /*48510*/  LDL.64 R32, [R1+0x610] ;  /* 0x0006100001207983 */ /* 0x000f280000100a00 */
[----:B---3--:R3:W-:Y:S04]  /*48520*/  LDGSTS.E [R82+0x19a00], desc[UR16][R18.64], !P3 ;  /* 0x19a0000012527fae */ /* 0x0087e8000d9a1010 */
[----:B--2---:R3:W-:Y:S04]  /*48530*/  LDGSTS.E [R82+0x19c00], desc[UR16][R16.64], !P0 ;  /* 0x19c0000010527fae */ /* 0x0047e8000c1a1010 */
[----:B------:R-:W2:Y:S04]  /*48540*/  LDL.64 R18, [R1+0x6b0] ;  /* 0x0006b00001127983 */ /* 0x000ea80000100a00 */
[----:B------:R3:W-:Y:S04]  /*48550*/  LDGSTS.E [R82+0x19e00], desc[UR16][R28.64], !P0 ;  /* 0x19e000001c527fae */ /* 0x0007e8000c1a1010 */
[----:B------:R-:W3:Y:S04]  /*48560*/  LDL.64 R16, [R1+0x5f8] ;  /* 0x0005f80001107983 */ /* 0x000ee80000100a00 */
[----:B------:R2:W-:Y:S01]  /*48570*/  LDGSTS.E [R82+0x1a000], desc[UR16][R14.64], !P4 ;  /* 0x1a0000000e527fae */ /* 0x0005e2000e1a1010 */
[----:B-1----:R-:W-:-:S02]  /*48580*/  IADD3 R4, PT, PT, R10, -0x3ea, RZ ;  /* 0xfffffc160a047810 */ /* 0x002fc40007ffe0ff */
[----:B------:R-:W1:Y:S01]  /*48590*/  LDC R10, c[0x0][0x3a0] ;  /* 0x0000e800ff0a7b82 */ /* 0x000e620000000800 */
[----:B------:R-:W3:Y:S04]  /*485a0*/  LDL.64 R28, [R1+0x600] ;  /* 0x00060000011c7983 */ /* 0x000ee80000100a00 */
[----:B------:R-:W3:Y:S01]  /*485b0*/  LDL.64 R14, [R1+0x6c0] ;  /* 0x0006c000010e7983 */ /* 0x000ee20000100a00 */
[----:B------:R-:W-:Y:S01]  /*485c0*/  ISETP.GE.U32.AND P3, PT, R4, 0x7ffffb97, PT ;  /* 0x7ffffb970400780c */ /* 0x000fe20003f66070 */
[----:B------:R-:W-:-:S05]  /*485d0*/  VIADD R4, R5, 0xfffffc15 ;  /* 0xfffffc1505047836 */ /* 0x000fca0000000000 */
[----:B------:R-:W-:Y:S02]  /*485e0*/  ISETP.GE.U32.AND P0, PT, R4, 0x7ffffb96, PT ;  /* 0x7ffffb960400780c */ /* 0x000fe40003f06070 */
[----:B------:R-:W-:Y:S01]  /*485f0*/  IADD3 R4, PT, PT, R9, -0x3ec, RZ ;  /* 0xfffffc1409047810 */ /* 0x000fe20007ffe0ff */
[----:B------:R1:W-:Y:S03]  /*48600*/  LDGSTS.E [R82+0x1a200], desc[UR16][R26.64], !P4 ;  /* 0x1a2000001a527fae */ /* 0x0003e6000e1a1010 */
[----:B------:R-:W-:Y:S01]  /*48610*/  ISETP.GE.U32.AND P4, PT, R4, 0x7ffffb95, PT ;  /* 0x7ffffb950400780c */ /* 0x000fe20003f86070 */
[----:B------:R-:W1:Y:S01]  /*48620*/  LDC R9, c[0x0][0x3a0] ;  /* 0x0000e800ff097b82 */ /* 0x000e620000000800 */
[----:B------:R1:W-:Y:S04]  /*48630*/  LDGSTS.E [R82+0x1a400], desc[UR16][R30.64], !P3 ;  /* 0x1a4000001e527fae */ /* 0x0003e8000d9a1010 */
[----:B------:R1:W-:Y:S04]  /*48640*/  LDGSTS.E [R82+0x1a600], desc[UR16][R24.64], !P3 ;  /* 0x1a60000018527fae */ /* 0x0003e8000d9a1010 */
[----:B------:R-:W3:Y:S04]  /*48650*/  LDL.64 R26, [R1+0x6d0] ;  /* 0x0006d000011a7983 */ /* 0x000ee80000100a00 */
[----:B------:R1:W-:Y:S04]  /*48660*/  LDGSTS.E [R82+0x1a800], desc[UR16][R22.64], !P0 ;  /* 0x1a80000016527fae */ /* 0x0003e8000c1a1010 */
[----:B------:R-:W3:Y:S01]  /*48670*/  LDL.64 R24, [R1+0x6d8] ;  /* 0x0006d80001187983 */ /* 0x000ee20000100a00 */
[----:B------:R-:W-:Y:S01]  /*48680*/  VIADD R4, R8, 0xfffffc13 ;  /* 0xfffffc1308047836 */ /* 0x000fe20000000000 */
[----:B------:R-:W-:Y:S01]  /*48690*/  IADD3 R5, PT, PT, R7, -0x3ee, RZ ;  /* 0xfffffc1207057810 */ /* 0x000fe20007ffe0ff */
[----:B------:R-:W1:Y:S01]  /*486a0*/  LDC R8, c[0x0][0x3a0] ;  /* 0x0000e800ff087b82 */ /* 0x000e620000000800 */
[----:B------:R-:W3:Y:S04]  /*486b0*/  LDL.64 R30, [R1+0x6b8] ;  /* 0x0006b800011e7983 */ /* 0x000ee80000100a00 */
[----:B------:R-:W3:Y:S01]  /*486c0*/  LDL.64 R22, [R1+0x6e8] ;  /* 0x0006e80001167983 */ /* 0x000ee20000100a00 */
[----:B------:R-:W-:-:S03]  /*486d0*/  ISETP.GE.U32.AND P3, PT, R4, 0x7ffffb94, PT ;  /* 0x7ffffb940400780c */ /* 0x000fc60003f66070 */
[----:B----4-:R4:W-:Y:S01]  /*486e0*/  LDGSTS.E [R82+0x1aa00], desc[UR16][R20.64], !P0 ;  /* 0x1aa0000014527fae */ /* 0x0109e2000c1a1010 */
[----:B------:R-:W1:Y:S03]  /*486f0*/  LDC R7, c[0x0][0x3a0] ;  /* 0x0000e800ff077b82 */ /* 0x000e660000000800 */
[----:B------:R-:W4:Y:S04]  /*48700*/  LDL.64 R20, [R1+0x6a8] ;  /* 0x0006a80001147983 */ /* 0x000f280000100a00 */
[----:B--2---:R2:W-:Y:S04]  /*48710*/  LDGSTS.E [R82+0x1ac00], desc[UR16][R18.64], !P4 ;  /* 0x1ac0000012527fae */ /* 0x0045e8000e1a1010 */
[----:B---3--:R2:W-:Y:S04]  /*48720*/  LDGSTS.E [R82+0x1ae00], desc[UR16][R16.64], !P4 ;  /* 0x1ae0000010527fae */ /* 0x0085e8000e1a1010 */
[----:B------:R-:W3:Y:S04]  /*48730*/  LDL.64 R18, [R1+0x6f8] ;  /* 0x0006f80001127983 */ /* 0x000ee80000100a00 */
[----:B------:R-:W2:Y:S04]  /*48740*/  LDL.64 R16, [R1+0x708] ;  /* 0x0007080001107983 */ /* 0x000ea80000100a00 */
[----:B------:R1:W-:Y:S01]  /*48750*/  LDGSTS.E [R82+0x1b000], desc[UR16][R14.64], !P3 ;  /* 0x1b0000000e527fae */ /* 0x0003e2000d9a1010 */
[----:B------:R-:W-:Y:S01]  /*48760*/  VIADD R4, R6, 0xfffffc11 ;  /* 0xfffffc1106047836 */ /* 0x000fe20000000000 */
[----:B------:R-:W-:Y:S01]  /*48770*/  ISETP.GE.U32.AND P0, PT, R5, 0x7ffffb93, PT ;  /* 0x7ffffb930500780c */ /* 0x000fe20003f06070 */
[----:B------:R-:W2:Y:S01]  /*48780*/  LDC R6, c[0x0][0x3a0] ;  /* 0x0000e800ff067b82 */ /* 0x000ea20000000800 */
[----:B------:R1:W-:Y:S04]  /*48790*/  LDGSTS.E [R82+0x1b200], desc[UR16][R28.64], !P3 ;  /* 0x1b2000001c527fae */ /* 0x0003e8000d9a1010 */
[----:B------:R-:W2:Y:S01]  /*487a0*/  LDL.64 R14, [R1+0x6c8] ;  /* 0x0006c800010e7983 */ /* 0x000ea20000100a00 */
[----:B------:R-:W-:-:S02]  /*487b0*/  ISETP.GE.U32.AND P4, PT, R4, 0x7ffffb92, PT ;  /* 0x7ffffb920400780c */ /* 0x000fc40003f86070 */
[----:B------:R-:W2:Y:S01]  /*487c0*/  LDC R5, c[0x0][0x3a0] ;  /* 0x0000e800ff057b82 */ /* 0x000ea20000000800 */
[----:B------:R-:W-:Y:S01]  /*487d0*/  IADD3 R4, PT, PT, R12, -0x3f0, RZ ;  /* 0xfffffc100c047810 */ /* 0x000fe20007ffe0ff */
[----:B------:R-:W2:Y:S03]  /*487e0*/  LDL.64 R28, [R1+0x710] ;  /* 0x00071000011c7983 */ /* 0x000ea60000100a00 */
[----:B------:R-:W-:Y:S01]  /*487f0*/  ISETP.GE.U32.AND P3, PT, R4, 0x7ffffb91, PT ;  /* 0x7ffffb910400780c */ /* 0x000fe20003f66070 */
[----:B------:R-:W-:Y:S01]  /*48800*/  VIADD R4, R11, 0xfffffc0f ;  /* 0xfffffc0f0b047836 */ /* 0x000fe20000000000 */
[----:B------:R-:W2:Y:S01]  /*48810*/  LDL.64 R12, [R1+0x1120] ;  /* 0x00112000010c7983 */ /* 0x000ea20000100a00 */
[----:B------:R-:W2:Y:S03]  /*48820*/  LDC R11, c[0x0][0x3a0] ;  /* 0x0000e800ff0b7b82 */ /* 0x000ea60000000800 */
[----:B------:R2:W-:Y:S04]  /*48830*/  LDGSTS.E [R82+0x1b400], desc[UR16][R26.64], !P0 ;  /* 0x1b4000001a527fae */ /* 0x0005e8000c1a1010 */
[----:B------:R2:W-:Y:S01]  /*48840*/  LDGSTS.E [R82+0x1b600], desc[UR16][R34.64], !P0 ;  /* 0x1b60000022527fae */ /* 0x0005e2000c1a1010 */
[----:B------:R-:W-:-:S02]  /*48850*/  ISETP.GE.U32.AND P0, PT, R4, 0x7ffffb90, PT ;  /* 0x7ffffb900400780c */ /* 0x000fc40003f06070 */
[----:B-1----:R-:W-:Y:S01]  /*48860*/  IADD3 R4, PT, PT, R10, -0x3f2, RZ ;  /* 0xfffffc0e0a047810 */ /* 0x002fe20007ffe0ff */
[----:B------:R1:W-:Y:S01]  /*48870*/  LDGSTS.E [R82+0x1b800], desc[UR16][R24.64], !P4 ;  /* 0x1b80000018527fae */ /* 0x0003e2000e1a1010 */
[----:B------:R-:W1:Y:S03]  /*48880*/  LDC R10, c[0x0][0x3a0] ;  /* 0x0000e800ff0a7b82 */ /* 0x000e660000000800 */
[----:B------:R1:W-:Y:S01]  /*48890*/  LDGSTS.E [R82+0x1ba00], desc[UR16][R32.64], !P4 ;  /* 0x1ba0000020527fae */ /* 0x0003e2000e1a1010 */
[----:B------:R-:W-:-:S03]  /*488a0*/  ISETP.GE.U32.AND P4, PT, R4, 0x7ffffb8f, PT ;  /* 0x7ffffb8f0400780c */ /* 0x000fc60003f86070 */
[----:B------:R-:W2:Y:S04]  /*488b0*/  LDL.64 R26, [R1+0x6e0] ;  /* 0x0006e000011a7983 */ /* 0x000ea80000100a00 */
[----:B------:R-:W2:Y:S04]  /*488c0*/  LDL.64 R24, [R1+0x720] ;  /* 0x0007200001187983 */ /* 0x000ea80000100a00 */
[----:B------:R1:W-:Y:S04]  /*488d0*/  LDGSTS.E [R82+0x1bc00], desc[UR16][R22.64], !P3 ;  /* 0x1bc0000016527fae */ /* 0x0003e8000d9a1010 */
[----:B------:R-:W2:Y:S04]  /*488e0*/  LDL.64 R34, [R1+0x758] ;  /* 0x0007580001227983 */ /* 0x000ea80000100a00 */
[----:B------:R-:W2:Y:S04]  /*488f0*/  LDL.64 R32, [R1+0x738] ;  /* 0x0007380001207983 */ /* 0x000ea80000100a00 */
[----:B------:R-:W2:Y:S04]  /*48900*/  LDL.64 R22, [R1+0x6f0] ;  /* 0x0006f00001167983 */ /* 0x000ea80000100a00 */
[----:B----4-:R4:W-:Y:S04]  /*48910*/  LDGSTS.E [R82+0x1be00], desc[UR16][R20.64], !P3 ;  /* 0x1be0000014527fae */ /* 0x0109e8000d9a1010 */
[----:B------:R-:W4:Y:S04]  /*48920*/  LDL.64 R20, [R1+0x730] ;  /* 0x0007300001147983 */ /* 0x000f280000100a00 */
[----:B---3--:R3:W-:Y:S04]  /*48930*/  LDGSTS.E [R82+0x1c000], desc[UR16][R18.64], !P0 ;  /* 0x1c00000012527fae */ /* 0x0087e8000c1a1010 */
[----:B------:R3:W-:Y:S04]  /*48940*/  LDGSTS.E [R82+0x1c200], desc[UR16][R30.64], !P0 ;  /* 0x1c2000001e527fae */ /* 0x0007e8000c1a1010 */
[----:B--2---:R3:W-:Y:S04]  /*48950*/  LDGSTS.E [R82+0x1c400], desc[UR16][R16.64], !P4 ;  /* 0x1c40000010527fae */ /* 0x0047e8000e1a1010 */
[----:B------:R-:W2:Y:S01]  /*48960*/  LDL.64 R18, [R1+0x700] ;  /* 0x0007000001127983 */ /* 0x000ea20000100a00 */
[----:B------:R-:W-:-:S03]  /*48970*/  VIADD R4, R5, 0xfffffc0d ;  /* 0xfffffc0d05047836 */ /* 0x000fc60000000000 */
[----:B------:R-:W3:Y:S04]  /*48980*/  LDL.64 R30, [R1+0x768] ;  /* 0x00076800011e7983 */ /* 0x000ee80000100a00 */
[----:B------:R-:W3:Y:S04]  /*48990*/  LDL.64 R16, [R1+0x740] ;  /* 0x0007400001107983 */ /* 0x000ee80000100a00 */
[----:B------:R1:W-:Y:S04]  /*489a0*/  LDGSTS.E [R82+0x1c600], desc[UR16][R14.64], !P4 ;  /* 0x1c6000000e527fae */ /* 0x0003e8000e1a1010 */
[----:B------:R-:W3:Y:S01]  /*489b0*/  LDL.64 R14, [R1+0x748] ;  /* 0x00074800010e7983 */ /* 0x000ee20000100a00 */
[----:B------:R-:W-:-:S02]  /*489c0*/  ISETP.GE.U32.AND P3, PT, R4, 0x7ffffb8e, PT ;  /* 0x7ffffb8e0400780c */ /* 0x000fc40003f66070 */
[----:B------:R-:W-:Y:S02]  /*489d0*/  IADD3 R4, PT, PT, R9, -0x3f4, RZ ;  /* 0xfffffc0c09047810 */ /* 0x000fe40007ffe0ff */
[----:B------:R-:W-:Y:S01]  /*489e0*/  IADD3 R5, PT, PT, R7, -0x3f6, RZ ;  /* 0xfffffc0a07057810 */ /* 0x000fe20007ffe0ff */
[----:B------:R-:W1:Y:S01]  /*489f0*/  LDC R9, c[0x0][0x3a0] ;  /* 0x0000e800ff097b82 */ /* 0x000e620000000800 */
[----:B------:R-:W-:Y:S01]  /*48a00*/  ISETP.GE.U32.AND P0, PT, R4, 0x7ffffb8d, PT ;  /* 0x7ffffb8d0400780c */ /* 0x000fe20003f06070 */
[----:B------:R-:W-:-:S05]  /*48a10*/  VIADD R4, R8, 0xfffffc0b ;  /* 0xfffffc0b08047836 */ /* 0x000fca0000000000 */
[----:B------:R-:W-:Y:S01]  /*48a20*/  ISETP.GE.U32.AND P4, PT, R4, 0x7ffffb8c, PT ;  /* 0x7ffffb8c0400780c */ /* 0x000fe20003f86070 */
[----:B------:R1:W-:Y:S01]  /*48a30*/  LDGSTS.E [R82+0x1c800], desc[UR16][R28.64], !P3 ;  /* 0x1c8000001c527fae */ /* 0x0003e2000d9a1010 */
[----:B------:R-:W1:Y:S03]  /*48a40*/  LDC R8, c[0x0][0x3a0] ;  /* 0x0000e800ff087b82 */ /* 0x000e660000000800 */
[----:B------:R1:W-:Y:S01]  /*48a50*/  LDGSTS.E [R82+0x1ca00], desc[UR16][R26.64], !P3 ;  /* 0x1ca000001a527fae */ /* 0x0003e2000d9a1010 */
[----:B------:R-:W-:-:S03]  /*48a60*/  ISETP.GE.U32.AND P3, PT, R5, 0x7ffffb8b, PT ;  /* 0x7ffffb8b0500780c */ /* 0x000fc60003f66070 */
[----:B------:R1:W-:Y:S01]  /*48a70*/  LDGSTS.E [R82+0x1cc00], desc[UR16][R24.64], !P0 ;  /* 0x1cc0000018527fae */ /* 0x0003e2000c1a1010 */
[----:B------:R-:W-:Y:S01]  /*48a80*/  VIADD R4, R6, 0xfffffc09 ;  /* 0xfffffc0906047836 */ /* 0x000fe20000000000 */
[----:B------:R-:W1:Y:S02]  /*48a90*/  LDC R5, c[0x0][0x3a0] ;  /* 0x0000e800ff057b82 */ /* 0x000e640000000800 */
[----:B------:R-:W3:Y:S04]  /*48aa0*/  LDL.64 R28, [R1+0x750] ;  /* 0x00075000011c7983 */ /* 0x000ee80000100a00 */
[----:B------:R-:W3:Y:S02]  /*48ab0*/  LDL.64 R26, [R1+0x778] ;  /* 0x00077800011a7983 */ /* 0x000ee40000100a00 */
[----:B------:R-:W1:Y:S02]  /*48ac0*/  LDC R6, c[0x0][0x3a0] ;  /* 0x0000e800ff067b82 */ /* 0x000e640000000800 */
[----:B------:R-:W3:Y:S04]  /*48ad0*/  LDL.64 R24, [R1+0x760] ;  /* 0x0007600001187983 */ /* 0x000ee80000100a00 */
[----:B------:R1:W-:Y:S01]  /*48ae0*/  LDGSTS.E [R82+0x1ce00], desc[UR16][R22.64], !P0 ;  /* 0x1ce0000016527fae */ /* 0x0003e2000c1a1010 */
[----:B------:R-:W-:Y:S01]  /*48af0*/  ISETP.GE.U32.AND P0, PT, R4, 0x7ffffb8a, PT ;  /* 0x7ffffb8a0400780c */ /* 0x000fe20003f06070 */
[----:B------:R-:W1:Y:S02]  /*48b00*/  LDC R7, c[0x0][0x3a0] ;  /* 0x0000e800ff077b82 */ /* 0x000e640000000800 */
[----:B------:R-:W3:Y:S04]  /*48b10*/  LDL.64 R22, [R1+0x780] ;  /* 0x0007800001167983 */ /* 0x000ee80000100a00 */
[----:B----4-:R4:W-:Y:S04]  /*48b20*/  LDGSTS.E [R82+0x1d000], desc[UR16][R20.64], !P4 ;  /* 0x1d00000014527fae */ /* 0x0109e8000e1a1010 */
[----:B------:R-:W4:Y:S04]  /*48b30*/  LDL.64 R20, [R1+0x770] ;  /* 0x0007700001147983 */ /* 0x000f280000100a00 */
[----:B--2---:R2:W-:Y:S04]  /*48b40*/  LDGSTS.E [R82+0x1d200], desc[UR16][R18.64], !P4 ;  /* 0x1d20000012527fae */ /* 0x0045e8000e1a1010 */
[----:B---3--:R2:W-:Y:S04]  /*48b50*/  LDGSTS.E [R82+0x1d400], desc[UR16][R16.64], !P3 ;  /* 0x1d40000010527fae */ /* 0x0085e8000d9a1010 */
[----:B------:R-:W3:Y:S04]  /*48b60*/  LDL.64 R18, [R1+0x790] ;  /* 0x0007900001127983 */ /* 0x000ee80000100a00 */
[----:B------:R2:W-:Y:S04]  /*48b70*/  LDGSTS.E [R82+0x1d600], desc[UR16][R38.64], !P3 ;  /* 0x1d60000026527fae */ /* 0x0005e8000d9a1010 */
[----:B------:R-:W2:Y:S04]  /*48b80*/  LDL.64 R16, [R1+0x788] ;  /* 0x0007880001107983 */ /* 0x000ea80000100a00 */
[----:B------:R1:W-:Y:S01]  /*48b90*/  LDGSTS.E [R82+0x1d800], desc[UR16][R14.64], !P0 ;  /* 0x1d8000000e527fae */ /* 0x0003e2000c1a1010 */
[----:B------:R-:W-:-:S03]  /*48ba0*/  IADD3 R4, PT, PT, R11, -0x3f8, RZ ;  /* 0xfffffc080b047810 */ /* 0x000fc60007ffe0ff */
[----:B------:R2:W-:Y:S04]  /*48bb0*/  LDGSTS.E [R82+0x1da00], desc[UR16][R36.64], !P0 ;  /* 0x1da0000024527fae */ /* 0x0005e8000c1a1010 */
[----:B------:R-:W2:Y:S04]  /*48bc0*/  LDL.64 R38, [R1+0x11b8] ;  /* 0x0011b80001267983 */ /* 0x000ea80000100a00 */
[----:B------:R-:W2:Y:S01]  /*48bd0*/  LDL.64 R14, [R1+0x7a0] ;  /* 0x0007a000010e7983 */ /* 0x000ea20000100a00 */
[----:B------:R-:W-:Y:S01]  /*48be0*/  ISETP.GE.U32.AND P4, PT, R4, 0x7ffffb89, PT ;  /* 0x7ffffb890400780c */ /* 0x000fe20003f86070 */
[----:B-1----:R-:W-:-:S02]  /*48bf0*/  VIADD R4, R10, 0xfffffc07 ;  /* 0xfffffc070a047836 */ /* 0x002fc40000000000 */
[----:B------:R-:W2:Y:S03]  /*48c00*/  LDL.64 R10, [R1+0x1150] ;  /* 0x00115000010a7983 */ /* 0x000ea60000100a00 */
[----:B------:R-:W-:Y:S01]  /*48c10*/  ISETP.GE.U32.AND P3, PT, R4, 0x7ffffb88, PT ;  /* 0x7ffffb880400780c */ /* 0x000fe20003f66070 */
[----:B------:R-:W2:Y:S01]  /*48c20*/  LDL.64 R36, [R1+0x1190] ;  /* 0x0011900001247983 */ /* 0x000ea20000100a00 */
[----:B------:R-:W-:Y:S02]  /*48c30*/  IADD3 R4, PT, PT, R9, -0x3fa, RZ ;  /* 0xfffffc0609047810 */ /* 0x000fe40007ffe0ff */
[----:B------:R-:W1:Y:S02]  /*48c40*/  LDC R9, c[0x0][0x3a0] ;  /* 0x0000e800ff097b82 */ /* 0x000e640000000800 */
[----:B------:R-:W-:Y:S01]  /*48c50*/  ISETP.GE.U32.AND P0, PT, R4, 0x7ffffb87, PT ;  /* 0x7ffffb870400780c */ /* 0x000fe20003f06070 */
[----:B------:R-:W-:Y:S01]  /*48c60*/  VIADD R4, R6, 0xfffffc05 ;  /* 0xfffffc0506047836 */ /* 0x000fe20000000000 */
[----:B------:R1:W-:Y:S04]  /*48c70*/  LDGSTS.E [R82+0x1dc00], desc[UR16][R34.64], !P4 ;  /* 0x1dc0000022527fae */ /* 0x0003e8000e1a1010 */
[----:B------:R1:W-:Y:S01]  /*48c80*/  LDGSTS.E [R82+0x1de00], desc[UR16][R32.64], !P4 ;  /* 0x1de0000020527fae */ /* 0x0003e2000e1a1010 */
[----:B------:R-:W1:Y:S01]  /*48c90*/  LDC R6, c[0x0][0x3a0] ;  /* 0x0000e800ff067b82 */ /* 0x000e620000000800 */
[----:B------:R-:W-:-:S02]  /*48ca0*/  ISETP.GE.U32.AND P4, PT, R4, 0x7ffffb86, PT ;  /* 0x7ffffb860400780c */ /* 0x000fc40003f86070 */
[----:B------:R-:W-:Y:S01]  /*48cb0*/  IADD3 R4, PT, PT, R5, -0x3fc, RZ ;  /* 0xfffffc0405047810 */ /* 0x000fe20007ffe0ff */
[----:B------:R1:W-:Y:S04]  /*48cc0*/  LDGSTS.E [R82+0x1e000], desc[UR16][R30.64], !P3 ;  /* 0x1e0000001e527fae */ /* 0x0003e8000d9a1010 */
[----:B------:R1:W-:Y:S01]  /*48cd0*/  LDGSTS.E [R82+0x1e200], desc[UR16][R28.64], !P3 ;  /* 0x1e2000001c527fae */ /* 0x0003e2000d9a1010 */
[----:B------:R-:W-:Y:S01]  /*48ce0*/  ISETP.GE.U32.AND P3, PT, R4, 0x7ffffb85, PT ;  /* 0x7ffffb850400780c */ /* 0x000fe20003f66070 */
[----:B------:R-:W-:Y:S02]  /*48cf0*/  VIADD R4, R8, 0xfffffc03 ;  /* 0xfffffc0308047836 */ /* 0x000fe40000000000 */
[----:B------:R1:W-:Y:S04]  /*48d00*/  LDGSTS.E [R82+0x1e400], desc[UR16][R26.64], !P0 ;  /* 0x1e4000001a527fae */ /* 0x0003e8000c1a1010 */
[----:B------:R1:W-:Y:S04]  /*48d10*/  LDGSTS.E [R82+0x1e600], desc[UR16][R24.64], !P0 ;  /* 0x1e60000018527fae */ /* 0x0003e8000c1a1010 */
[----:B------:R1:W-:Y:S01]  /*48d20*/  LDGSTS.E [R82+0x1e800], desc[UR16][R22.64], !P4 ;  /* 0x1e80000016527fae */ /* 0x0003e2000e1a1010 */
[----:B------:R-:W-:-:S02]  /*48d30*/  IADD3 R5, PT, PT, R7, -0x3fe, RZ ;  /* 0xfffffc0207057810 */ /* 0x000fc40007ffe0ff */
[----:B-1----:R-:W-:Y:S01]  /*48d40*/  IADD3 R2, PT, PT, R6, -0x400, RZ ;  /* 0xfffffc0006027810 */ /* 0x002fe20007ffe0ff */
[----:B------:R-:W2:Y:S01]  /*48d50*/  LDL.64 R28, [R1+0x1210] ;  /* 0x00121000011c7983 */ /* 0x000ea20000100a00 */
[----:B------:R-:W-:-:S03]  /*48d60*/  ISETP.GE.U32.AND P0, PT, R5, 0x7ffffb83, PT ;  /* 0x7ffffb830500780c */ /* 0x000fc60003f06070 */
[----:B------:R-:W2:Y:S04]  /*48d70*/  LDL.64 R6, [R1+0x11a8] ;  /* 0x0011a80001067983 */ /* 0x000ea80000100a00 */
[----:B------:R-:W2:Y:S04]  /*48d80*/  LDL.64 R26, [R1+0x1208] ;  /* 0x00120800011a7983 */ /* 0x000ea80000100a00 */
[----:B------:R-:W2:Y:S04]  /*48d90*/  LDL.64 R24, [R1+0x11f8] ;  /* 0x0011f80001187983 */ /* 0x000ea80000100a00 */
[----:B------:R-:W2:Y:S04]  /*48da0*/  LDL.64 R22, [R1+0x11e0] ;  /* 0x0011e00001167983 */ /* 0x000ea80000100a00 */
[----:B------:R-:W2:Y:S04]  /*48db0*/  LDL.64 R34, [R1+0x1160] ;  /* 0x0011600001227983 */ /* 0x000ea80000100a00 */
[----:B------:R-:W2:Y:S04]  /*48dc0*/  LDL.64 R32, [R1+0x1130] ;  /* 0x0011300001207983 */ /* 0x000ea80000100a00 */
[----:B------:R-:W2:Y:S04]  /*48dd0*/  LDL.64 R30, [R1+0x980] ;  /* 0x00098000011e7983 */ /* 0x000ea80000100a00 */
[----:B----4-:R1:W-:Y:S01]  /*48de0*/  LDGSTS.E [R82+0x1ea00], desc[UR16][R20.64], !P4 ;  /* 0x1ea0000014527fae */ /* 0x0103e2000e1a1010 */
[----:B------:R-:W-:Y:S01]  /*48df0*/  ISETP.GE.U32.AND P4, PT, R4, 0x7ffffb84, PT ;  /* 0x7ffffb840400780c */ /* 0x000fe20003f86070 */
[----:B------:R-:W-:-:S02]  /*48e00*/  VIADD R4, R9, 0xfffffc01 ;  /* 0xfffffc0109047836 */ /* 0x000fc40000000000 */
[----:B------:R-:W4:Y:S04]  /*48e10*/  LDL.64 R8, [R1+0x1180] ;  /* 0x0011800001087983 */ /* 0x000f280000100a00 */
[----:B------:R-:W4:Y:S04]  /*48e20*/  LDL.64 R20, [R1+0x11c0] ;  /* 0x0011c00001147983 */ /* 0x000f280000100a00 */
[----:B---3--:R1:W-:Y:S04]  /*48e30*/  LDGSTS.E [R82+0x1ec00], desc[UR16][R18.64], !P3 ;  /* 0x1ec0000012527fae */ /* 0x0083e8000d9a1010 */
[----:B--2---:R1:W-:Y:S01]  /*48e40*/  LDGSTS.E [R82+0x1ee00], desc[UR16][R16.64], !P3 ;  /* 0x1ee0000010527fae */ /* 0x0043e2000d9a1010 */
[----:B------:R-:W-:-:S02]  /*48e50*/  ISETP.GE.U32.AND P3, PT, R4, 0x7ffffb82, PT ;  /* 0x7ffffb820400780c */ /* 0x000fc40003f66070 */
[----:B------:R-:W-:Y:S01]  /*48e60*/  SEL R4, RZ, 0x4, P5 ;  /* 0x00000004ff047807 */ /* 0x000fe20002800000 */
[----:B------:R-:W2:Y:S01]  /*48e70*/  LDL.64 R18, [R1+0x1198] ;  /* 0x0011980001127983 */ /* 0x000ea20000100a00 */
[----:B------:R-:W-:-:S04]  /*48e80*/  ISETP.GT.AND P5, PT, R241, 0x3ff, PT ;  /* 0x000003fff100780c */ /* 0x000fc80003fa4270 */
[----:B------:R-:W-:Y:S02]  /*48e90*/  SEL R4, R4, RZ, P5 ;  /* 0x000000ff04047207 */ /* 0x000fe40002800000 */
[----:B------:R-:W-:Y:S01]  /*48ea0*/  ISETP.GE.U32.AND P5, PT, R2, 0x7ffffb81, PT ;  /* 0x7ffffb810200780c */ /* 0x000fe20003fa6070 */
[----:B------:R-:W3:Y:S04]  /*48eb0*/  LDL.64 R16, [R1+0x1168] ;  /* 0x0011680001107983 */ /* 0x000ee80000100a00 */
[----:B------:R-:W2:Y:S04]  /*48ec0*/  LDL.64 R2, [R1+0x1050] ;  /* 0x0010500001027983 */ /* 0x000ea80000100a00 */
[----:B------:R1:W-:Y:S04]  /*48ed0*/  LDGSTS.E [R82+0x1f000], desc[UR16][R14.64], !P4 ;  /* 0x1f0000000e527fae */ /* 0x0003e8000e1a1010 */
[----:B------:R1:W-:Y:S04]  /*48ee0*/  LDGSTS.E [R82+0x1f200], desc[UR16][R246.64], !P4 ;  /* 0x1f200000f6527fae */ /* 0x0003e8000e1a1010 */
[----:B------:R1:W-:Y:S04]  /*48ef0*/  LDGSTS.E [R82+0x1f400], desc[UR16][R84.64], !P0 ;  /* 0x1f40000054527fae */ /* 0x0003e8000c1a1010 */
[----:B------:R-:W3:Y:S04]  /*48f00*/  LDL.64 R14, [R1+0xb70] ;  /* 0x000b7000010e7983 */ /* 0x000ee80000100a00 */
[----:B------:R-:W3:Y:S04]  /*48f10*/  LDL.64 R246, [R1+0x11a0] ;  /* 0x0011a00001f67983 */ /* 0x000ee80000100a00 */
[----:B------:R-:W3:Y:S01]  /*48f20*/  LDL.64 R84, [R1+0x11c8] ;  /* 0x0011c80001547983 */ /* 0x000ee20000100a00 */
[----:B------:R-:W-:-:S03]  /*48f30*/  ISETP.NE.U32.AND P4, PT, R4, RZ, PT ;  /* 0x000000ff0400720c */ /* 0x000fc60003f85070 */
[----:B------:R1:W-:Y:S04]  /*48f40*/  LDGSTS.E [R82+0x1f600], desc[UR16][R182.64], !P0 ;  /* 0x1f600000b6527fae */ /* 0x0003e8000c1a1010 */
[----:B------:R1:W-:Y:S04]  /*48f50*/  LDGSTS.E [R82+0x1f800], desc[UR16][R184.64], !P3 ;  /* 0x1f800000b8527fae */ /* 0x0003e8000d9a1010 */
[----:B------:R1:W-:Y:S04]  /*48f60*/  LDGSTS.E [R82+0x1fa00], desc[UR16][R186.64], !P3 ;  /* 0x1fa00000ba527fae */ /* 0x0003e8000d9a1010 */
[----:B------:R1:W-:Y:S04]  /*48f70*/  LDGSTS.E [R82+0x1fc00], desc[UR16][R196.64], !P5 ;  /* 0x1fc00000c4527fae */ /* 0x0003e8000e9a1010 */
[----:B------:R1:W-:Y:S04]  /*48f80*/  LDGSTS.E [R82+0x1fe00], desc[UR16][R188.64], !P5 ;  /* 0x1fe00000bc527fae */ /* 0x0003e8000e9a1010 */
[----:B------:R-:W0:Y:S04]  /*48f90*/  LDGDEPBAR ;  /* 0x00000000000079af */ /* 0x000e280000000000 */
[----:B------:R-:W4:Y:S04]  /*48fa0*/  LDL.64 R182, [R1+0xb98] ;  /* 0x000b980001b67983 */ /* 0x000f280000100a00 */
[----:B------:R1:W-:Y:S04]  /*48fb0*/  LDGSTS.E [R91+0x50000], desc[UR16][R232.64], P4 ;  /* 0x50000000e85b7fae */ /* 0x0003e8000a1a1010 */
[----:B------:R-:W4:Y:S04]  /*48fc0*/  LDL.64 R184, [R1+0xbe0] ;  /* 0x000be00001b87983 */ /* 0x000f280000100a00 */
[----:B------:R1:W-:Y:S04]  /*48fd0*/  LDGSTS.E [R91+0x50400], desc[UR16][R234.64], P4 ;  /* 0x50400000ea5b7fae */ /* 0x0003e8000a1a1010 */
[----:B------:R-:W4:Y:S04]  /*48fe0*/  LDL.64 R186, [R1+0xdc0] ;  /* 0x000dc00001ba7983 */ /* 0x000f280000100a00 */
[----:B------:R1:W-:Y:S04]  /*48ff0*/  LDGSTS.E [R91+0x50800], desc[UR16][R242.64], P4 ;  /* 0x50800000f25b7fae */ /* 0x0003e8000a1a1010 */
[----:B------:R-:W4:Y:S04]  /*49000*/  LDL.64 R232, [R1+0xe48] ;  /* 0x000e480001e87983 */ /* 0x000f280000100a00 */
[----:B------:R1:W-:Y:S04]  /*49010*/  LDGSTS.E [R91+0x50c00], desc[UR16][R236.64], P4 ;  /* 0x50c00000ec5b7fae */ /* 0x0003e8000a1a1010 */
[----:B------:R-:W4:Y:S04]  /*49020*/  LDL.64 R242, [R1+0xed0] ;  /* 0x000ed00001f27983 */ /* 0x000f280000100a00 */
[----:B------:R-:W4:Y:S04]  /*49030*/  LDL.64 R234, [R1+0xf50] ;  /* 0x000f500001ea7983 */ /* 0x000f280000100a00 */
[----:B------:R-:W4:Y:S04]  /*49040*/  LDL.64 R236, [R1+0xfd8] ;  /* 0x000fd80001ec7983 */ /* 0x000f280000100a00 */
[----:B------:R1:W-:Y:S04]  /*49050*/  LDGSTS.E [R91+0x51000], desc[UR16][R244.64], P4 ;  /* 0x51000000f45b7fae */ /* 0x0003e8000a1a1010 */
[----:B------:R1:W-:Y:S04]  /*49060*/  LDGSTS.E [R91+0x51400], desc[UR16][R248.64], P4 ;  /* 0x51400000f85b7fae */ /* 0x0003e8000a1a1010 */
[----:B------:R-:W4:Y:S04]  /*49070*/  LDL.64 R196, [R1+0x1108] ;  /* 0x0011080001c47983 */ /* 0x000f280000100a00 */
[----:B------:R-:W4:Y:S04]  /*49080*/  LDL.64 R244, [R1+0x1058] ;  /* 0x0010580001f47983 */ /* 0x000f280000100a00 */
[----:B------:R-:W4:Y:S04]  /*49090*/  LDL.64 R248, [R1+0x10d0] ;  /* 0x0010d00001f87983 */ /* 0x000f280000100a00 */
[----:B------:R-:W4:Y:S04]  /*490a0*/  LDL.64 R188, [R1+0x1140] ;  /* 0x0011400001bc7983 */ /* 0x000f280000100a00 */
[----:B------:R-:W4:Y:S04]  /*490b0*/  LDL.64 R4, [R1+0xf90] ;  /* 0x000f900001047983 */ /* 0x000f280000100a00 */
[----:B--2---:R1:W-:Y:S04]  /*490c0*/  LDGSTS.E [R91+0x51800], desc[UR16][R2.64], P4 ;  /* 0x51800000025b7fae */ /* 0x0043e8000a1a1010 */
[----:B------:R1:W-:Y:S04]  /*490d0*/  LDGSTS.E [R91+0x51c00], desc[UR16][R80.64], P4 ;  /* 0x51c00000505b7fae */ /* 0x0003e8000a1a1010 */
[----:B------:R1:W-:Y:S04]  /*490e0*/  LDGSTS.E [R91+0x52000], desc[UR16][R198.64], P4 ;  /* 0x52000000c65b7fae */ /* 0x0003e8000a1a1010 */
[----:B------:R-:W2:Y:S04]  /*490f0*/  LDL.64 R2, [R1+0x1178] ;  /* 0x0011780001027983 */ /* 0x000ea80000100a00 */
[----:B------:R1:W-:Y:S04]  /*49100*/  LDGSTS.E [R91+0x52400], desc[UR16][R230.64], P4 ;  /* 0x52400000e65b7fae */ /* 0x0003e8000a1a1010 */
[----:B------:R-:W2:Y:S04]  /*49110*/  LDL.64 R80, [R1+0x990] ;  /* 0x0009900001507983 */ /* 0x000ea80000100a00 */
[----:B------:R1:W-:Y:S04]  /*49120*/  LDGSTS.E [R91+0x52800], desc[UR16][R238.64], P4 ;  /* 0x52800000ee5b7fae */ /* 0x0003e8000a1a1010 */
[----:B------:R-:W2:Y:S04]  /*49130*/  LDL.64 R198, [R1+0xba0] ;  /* 0x000ba00001c67983 */ /* 0x000ea80000100a00 */
[----:B---3--:R1:W-:Y:S04]  /*49140*/  LDGSTS.E [R91+0x52c00], desc[UR16][R246.64], P4 ;  /* 0x52c00000f65b7fae */ /* 0x0083e8000a1a1010 */
[----:B------:R-:W3:Y:S04]  /*49150*/  LDL.64 R230, [R1+0xbe8] ;  /* 0x000be80001e67983 */ /* 0x000ee80000100a00 */
[----:B------:R1:W-:Y:S04]  /*49160*/  LDGSTS.E [R91+0x53000], desc[UR16][R84.64], P4 ;  /* 0x53000000545b7fae */ /* 0x0003e8000a1a1010 */
[----:B------:R-:W3:Y:S04]  /*49170*/  LDL.64 R238, [R1+0xdd0] ;  /* 0x000dd00001ee7983 */ /* 0x000ee80000100a00 */
[----:B------:R1:W-:Y:S04]  /*49180*/  LDGSTS.E [R91+0x53400], desc[UR16][R60.64], P4 ;  /* 0x534000003c5b7fae */ /* 0x0003e8000a1a1010 */
[----:B------:R-:W3:Y:S04]  /*49190*/  LDL.64 R84, [R1+0xe50] ;  /* 0x000e500001547983 */ /* 0x000ee80000100a00 */
[----:B------:R1:W-:Y:S04]  /*491a0*/  LDGSTS.E [R91+0x53800], desc[UR16][R44.64], P4 ;  /* 0x538000002c5b7fae */ /* 0x0003e8000a1a1010 */
[----:B------:R1:W-:Y:S04]  /*491b0*/  LDGSTS.E [R91+0x53c00], desc[UR16][R28.64], P4 ;  /* 0x53c000001c5b7fae */ /* 0x0003e8000a1a1010 */
[----:B----4-:R1:W-:Y:S04]  /*491c0*/  LDGSTS.E [R90+0x50080], desc[UR16][R182.64], P4 ;  /* 0x50080000b65a7fae */ /* 0x0103e8000a1a1010 */
[----:B------:R1:W-:Y:S04]  /*491d0*/  LDGSTS.E [R90+0x50480], desc[UR16][R184.64], P4 ;  /* 0x50480000b85a7fae */ /* 0x0003e8000a1a1010 */
[----:B------:R1:W-:Y:S04]  /*491e0*/  LDGSTS.E [R90+0x50880], desc[UR16][R186.64], P4 ;  /* 0x50880000ba5a7fae */ /* 0x0003e8000a1a1010 */
[----:B------:R1:W-:Y:S04]  /*491f0*/  LDGSTS.E [R90+0x50c80], desc[UR16][R232.64], P4 ;  /* 0x50c80000e85a7fae */ /* 0x0003e8000a1a1010 */
[----:B------:R-:W4:Y:S04]  /*49200*/  LDL.64 R246, [R1+0xed8] ;  /* 0x000ed80001f67983 */ /* 0x000f280000100a00 */
[----:B------:R1:W-:Y:S04]  /*49210*/  LDGSTS.E [R90+0x51080], desc[UR16][R242.64], P4 ;  /* 0x51080000f25a7fae */ /* 0x0003e8000a1a1010 */
[----:B------:R1:W-:Y:S04]  /*49220*/  LDGSTS.E [R90+0x51480], desc[UR16][R234.64], P4 ;  /* 0x51480000ea5a7fae */ /* 0x0003e8000a1a1010 */
[----:B------:R1:W-:Y:S04]  /*49230*/  LDGSTS.E [R90+0x51880], desc[UR16][R236.64], P4 ;  /* 0x51880000ec5a7fae */ /* 0x0003e8000a1a1010 */
[----:B------:R-:W4:Y:S04]  /*49240*/  LDL.64 R242, [R1+0xf60] ;  /* 0x000f600001f27983 */ /* 0x000f280000100a00 */
[----:B------:R-:W4:Y:S04]  /*49250*/  LDL.64 R232, [R1+0xfe8] ;  /* 0x000fe80001e87983 */ /* 0x000f280000100a00 */
[----:B------:R-:W4:Y:S04]  /*49260*/  LDL.64 R234, [R1+0x1068] ;  /* 0x0010680001ea7983 */ /* 0x000f280000100a00 */
[----:B------:R1:W-:Y:S04]  /*49270*/  LDGSTS.E [R90+0x51c80], desc[UR16][R244.64], P4 ;  /* 0x51c80000f45a7fae */ /* 0x0003e8000a1a1010 */
[----:B------:R1:W-:Y:S04]  /*49280*/  LDGSTS.E [R90+0x52080], desc[UR16][R248.64], P4 ;  /* 0x52080000f85a7fae */ /* 0x0003e8000a1a1010 */
[----:B------:R1:W-:Y:S04]  /*49290*/  LDGSTS.E [R90+0x52480], desc[UR16][R196.64], P4 ;  /* 0x52480000c45a7fae */ /* 0x0003e8000a1a1010 */
[----:B------:R1:W-:Y:S04]  /*492a0*/  LDGSTS.E [R90+0x52880], desc[UR16][R188.64], P4 ;  /* 0x52880000bc5a7fae */ /* 0x0003e8000a1a1010 */
        /* <DEDUP_REMOVED lines=11> */
[----:B------:R1:W-:Y:S04]  /*49360*/  LDGSTS.E [R90+0x53880], desc[UR16][R42.64], P4 ;  /* 0x538800002a5a7fae */ /* 0x0003e8000a1a1010 */
[----:B------:R1:W-:Y:S04]  /*49370*/  LDGSTS.E [R90+0x53c80], desc[UR16][R26.64], P4 ;  /* 0x53c800001a5a7fae */ /* 0x0003e8000a1a1010 */
[----:B------:R1:W-:Y:S04]  /*49380*/  LDGSTS.E [R89+0x50100], desc[UR16][R80.64], P4 ;  /* 0x5010000050597fae */ /* 0x0003e8000a1a1010 */
[----:B------:R1:W-:Y:S04]  /*49390*/  LDGSTS.E [R89+0x50500], desc[UR16][R198.64], P4 ;  /* 0x50500000c6597fae */ /* 0x0003e8000a1a1010 */
[----:B---3--:R1:W-:Y:S04]  /*493a0*/  LDGSTS.E [R89+0x50900], desc[UR16][R230.64], P4 ;  /* 0x50900000e6597fae */ /* 0x0083e8000a1a1010 */
[----:B------:R1:W-:Y:S04]  /*493b0*/  LDGSTS.E [R89+0x50d00], desc[UR16][R238.64], P4 ;  /* 0x50d00000ee597fae */ /* 0x0003e8000a1a1010 */
[----:B------:R-:W2:Y:S04]  /*493c0*/  LDL.64 R2, [R1+0x1118] ;  /* 0x0011180001027983 */ /* 0x000ea80000100a00 */
[----:B------:R1:W-:Y:S04]  /*493d0*/  LDGSTS.E [R89+0x51100], desc[UR16][R84.64], P4 ;  /* 0x5110000054597fae */ /* 0x0003e8000a1a1010 */
[----:B------:R-:W3:Y:S04]  /*493e0*/  LDL.64 R238, [R1+0xff0] ;  /* 0x000ff00001ee7983 */ /* 0x000ee80000100a00 */
[----:B------:R-:W2:Y:S04]  /*493f0*/  LDL.64 R80, [R1+0x888] ;  /* 0x0008880001507983 */ /* 0x000ea80000100a00 */
[----:B------:R-:W2:Y:S04]  /*49400*/  LDL.64 R84, [R1+0x8f8] ;  /* 0x0008f80001547983 */ /* 0x000ea80000100a00 */
[----:B------:R-:W3:Y:S04]  /*49410*/  LDL.64 R198, [R1+0x920] ;  /* 0x0009200001c67983 */ /* 0x000ee80000100a00 */
[----:B------:R-:W3:Y:S04]  /*49420*/  LDL.64 R230, [R1+0xb78] ;  /* 0x000b780001e67983 */ /* 0x000ee80000100a00 */
[----:B------:R-:W3:Y:S04]  /*49430*/  LDL.64 R90, [R1+0xf80] ;  /* 0x000f8000015a7983 */ /* 0x000ee80000100a00 */
[----:B----4-:R1:W-:Y:S04]  /*49440*/  LDGSTS.E [R89+0x51500], desc[UR16][R246.64], P4 ;  /* 0x51500000f6597fae */ /* 0x0103e8000a1a1010 */
[----:B------:R-:W4:Y:S04]  /*49450*/  LDL.64 R246, [R1+0xf68] ;  /* 0x000f680001f67983 */ /* 0x000f280000100a00 */
[----:B------:R1:W-:Y:S04]  /*49460*/  LDGSTS.E [R89+0x51900], desc[UR16][R242.64], P4 ;  /* 0x51900000f2597fae */ /* 0x0003e8000a1a1010 */
[----:B------:R1:W-:Y:S04]  /*49470*/  LDGSTS.E [R89+0x51d00], desc[UR16][R232.64], P4 ;  /* 0x51d00000e8597fae */ /* 0x0003e8000a1a1010 */
[----:B------:R1:W-:Y:S04]  /*49480*/  LDGSTS.E [R89+0x52100], desc[UR16][R234.64], P4 ;  /* 0x52100000ea597fae */ /* 0x0003e8000a1a1010 */
[----:B------:R-:W3:Y:S04]  /*49490*/  LDL.64 R242, [R1+0x1078] ;  /* 0x0010780001f27983 */ /* 0x000ee80000100a00 */
[----:B------:R-:W3:Y:S04]  /*494a0*/  LDL.64 R232, [R1+0xbb8] ;  /* 0x000bb80001e87983 */ /* 0x000ee80000100a00 */
[----:B------:R-:W3:Y:S04]  /*494b0*/  LDL.64 R234, [R1+0xbf8] ;  /* 0x000bf80001ea7983 */ /* 0x000ee80000100a00 */
[----:B------:R1:W-:Y:S04]  /*494c0*/  LDGSTS.E [R89+0x52500], desc[UR16][R236.64], P4 ;  /* 0x52500000ec597fae */ /* 0x0003e8000a1a1010 */
[----:B------:R1:W-:Y:S04]  /*494d0*/  LDGSTS.E [R89+0x52900], desc[UR16][R244.64], P4 ;  /* 0x52900000f4597fae */ /* 0x0003e8000a1a1010 */
[----:B------:R1:W-:Y:S04]  /*494e0*/  LDGSTS.E [R89+0x52d00], desc[UR16][R248.64], P4 ;  /* 0x52d00000f8597fae */ /* 0x0003e8000a1a1010 */
[----:B------:R1:W-:Y:S04]  /*494f0*/  LDGSTS.E [R89+0x53100], desc[UR16][R8.64], P4 ;  /* 0x5310000008597fae */ /* 0x0003e8000a1a1010 */
[----:B------:R1:W-:Y:S04]  /*49500*/  LDGSTS.E [R89+0x53500], desc[UR16][R56.64], P4 ;  /* 0x5350000038597fae */ /* 0x0003e8000a1a1010 */
[----:B------:R-:W3:Y:S04]  /*49510*/  LDL.64 R236, [R1+0xde8] ;  /* 0x000de80001ec7983 */ /* 0x000ee80000100a00 */
[----:B------:R1:W-:Y:S04]  /*49520*/  LDGSTS.E [R89+0x53900], desc[UR16][R40.64], P4 ;  /* 0x5390000028597fae */ /* 0x0003e8000a1a1010 */
[----:B------:R-:W3:Y:S04]  /*49530*/  LDL.64 R244, [R1+0xe70] ;  /* 0x000e700001f47983 */ /* 0x000ee80000100a00 */
[----:B------:R1:W-:Y:S04]  /*49540*/  LDGSTS.E [R89+0x53d00], desc[UR16][R24.64], P4 ;  /* 0x53d0000018597fae */ /* 0x0003e8000a1a1010 */
[----:B------:R-:W3:Y:S04]  /*49550*/  LDL.64 R248, [R1+0xef0] ;  /* 0x000ef00001f87983 */ /* 0x000ee80000100a00 */
[----:B--2---:R1:W-:Y:S04]  /*49560*/  LDGSTS.E [R88+0x50180], desc[UR16][R84.64], P4 ;  /* 0x5018000054587fae */ /* 0x0043e8000a1a1010 */
[----:B------:R1:W-:Y:S04]  /*49570*/  LDGSTS.E [R88+0x50580], desc[UR16][R180.64], P4 ;  /* 0x50580000b4587fae */ /* 0x0003e8000a1a1010 */
[----:B------:R1:W-:Y:S04]  /*49580*/  LDGSTS.E [R88+0x50980], desc[UR16][R200.64], P4 ;  /* 0x50980000c8587fae */ /* 0x0003e8000a1a1010 */
[----:B------:R-:W2:Y:S04]  /*49590*/  LDL.64 R84, [R1+0xf78] ;  /* 0x000f780001547983 */ /* 0x000ea80000100a00 */
[----:B------:R1:W-:Y:S04]  /*495a0*/  LDGSTS.E [R88+0x50d80], desc[UR16][R182.64], P4 ;  /* 0x50d80000b6587fae */ /* 0x0003e8000a1a1010 */
[----:B------:R1:W-:Y:S04]  /*495b0*/  LDGSTS.E [R88+0x51180], desc[UR16][R184.64], P4 ;  /* 0x51180000b8587fae */ /* 0x0003e8000a1a1010 */
[----:B------:R1:W-:Y:S04]  /*495c0*/  LDGSTS.E [R88+0x51580], desc[UR16][R186.64], P4 ;  /* 0x51580000ba587fae */ /* 0x0003e8000a1a1010 */
[----:B------:R1:W-:Y:S04]  /*495d0*/  LDGSTS.E [R88+0x51980], desc[UR16][R196.64], P4 ;  /* 0x51980000c4587fae */ /* 0x0003e8000a1a1010 */
[----:B----4-:R1:W-:Y:S04]  /*495e0*/  LDGSTS.E [R88+0x51d80], desc[UR16][R246.64], P4 ;  /* 0x51d80000f6587fae */ /* 0x0103e8000a1a1010 */
[----:B---3--:R1:W-:Y:S04]  /*495f0*/  LDGSTS.E [R88+0x52180], desc[UR16][R238.64], P4 ;  /* 0x52180000ee587fae */ /* 0x0083e8000a1a1010 */
[----:B------:R-:W3:Y:S04]  /*49600*/  LDL.64 R180, [R1+0x840] ;  /* 0x0008400001b47983 */ /* 0x000ee80000100a00 */
[----:B------:R-:W4:Y:S04]  /*49610*/  LDL.64 R246, [R1+0xff8] ;  /* 0x000ff80001f67983 */ /* 0x000f280000100a00 */
[----:B------:R1:W-:Y:S04]  /*49620*/  LDGSTS.E [R88+0x52580], desc[UR16][R242.64], P4 ;  /* 0x52580000f2587fae */ /* 0x0003e8000a1a1010 */
[----:B------:R1:W-:Y:S04]  /*49630*/  LDGSTS.E [R88+0x52980], desc[UR16][R188.64], P4 ;  /* 0x52980000bc587fae */ /* 0x0003e8000a1a1010 */
[----:B------:R1:W-:Y:S04]  /*49640*/  LDGSTS.E [R88+0x52d80], desc[UR16][R2.64], P4 ;  /* 0x52d8000002587fae */ /* 0x0003e8000a1a1010 */
[----:B------:R-:W3:Y:S04]  /*49650*/  LDL.64 R238, [R1+0x1080] ;  /* 0x0010800001ee7983 */ /* 0x000ee80000100a00 */
[----:B------:R1:W-:Y:S04]  /*49660*/  LDGSTS.E [R88+0x53180], desc[UR16][R10.64], P4 ;  /* 0x531800000a587fae */ /* 0x0003e8000a1a1010 */
[----:B------:R-:W3:Y:S04]  /*49670*/  LDL.64 R242, [R1+0x10e8] ;  /* 0x0010e80001f27983 */ /* 0x000ee80000100a00 */
[----:B------:R1:W-:Y:S04]  /*49680*/  LDGSTS.E [R88+0x53580], desc[UR16][R54.64], P4 ;  /* 0x5358000036587fae */ /* 0x0003e8000a1a1010 */
[----:B------:R1:W-:Y:S04]  /*49690*/  LDGSTS.E [R88+0x53980], desc[UR16][R38.64], P4 ;  /* 0x5398000026587fae */ /* 0x0003e8000a1a1010 */
        /* <DEDUP_REMOVED lines=25> */
[----:B--2---:R1:W-:Y:S04]  /*49830*/  LDGSTS.E [R87+0x52200], desc[UR16][R84.64], P4 ;  /* 0x5220000054577fae */ /* 0x0043e8000a1a1010 */
[----:B------:R-:W2:Y:S04]  /*49840*/  LDL.64 R84, [R1+0xe78] ;  /* 0x000e780001547983 */ /* 0x000ea80000100a00 */
[----:B----4-:R1:W-:Y:S04]  /*49850*/  LDGSTS.E [R87+0x52600], desc[UR16][R246.64], P4 ;  /* 0x52600000f6577fae */ /* 0x0103e8000a1a1010 */
[----:B------:R-:W4:Y:S04]  /*49860*/  LDL.64 R246, [R1+0x1008] ;  /* 0x0010080001f67983 */ /* 0x000f280000100a00 */
[----:B---3--:R1:W-:Y:S04]  /*49870*/  LDGSTS.E [R87+0x52a00], desc[UR16][R238.64], P4 ;  /* 0x52a00000ee577fae */ /* 0x0083e8000a1a1010 */
[----:B------:R1:W-:Y:S04]  /*49880*/  LDGSTS.E [R87+0x52e00], desc[UR16][R242.64], P4 ;  /* 0x52e00000f2577fae */ /* 0x0003e8000a1a1010 */
[----:B------:R1:W-:Y:S04]  /*49890*/  LDGSTS.E [R87+0x53200], desc[UR16][R12.64], P4 ;  /* 0x532000000c577fae */ /* 0x0003e8000a1a1010 */
[----:B------:R1:W-:Y:S04]  /*498a0*/  LDGSTS.E [R87+0x53600], desc[UR16][R52.64], P4 ;  /* 0x5360000034577fae */ /* 0x0003e8000a1a1010 */
[----:B------:R1:W-:Y:S04]  /*498b0*/  LDGSTS.E [R87+0x53a00], desc[UR16][R36.64], P4 ;  /* 0x53a0000024577fae */ /* 0x0003e8000a1a1010 */
[----:B------:R1:W-:Y:S04]  /*498c0*/  LDGSTS.E [R87+0x53e00], desc[UR16][R20.64], P4 ;  /* 0x53e0000014577fae */ /* 0x0003e8000a1a1010 */
[----:B------:R-:W3:Y:S04]  /*498d0*/  LDL.64 R242, [R1+0x800] ;  /* 0x0008000001f27983 */ /* 0x000ee80000100a00 */
[----:B------:R-:W3:Y:S04]  /*498e0*/  LDL.64 R238, [R1+0x858] ;  /* 0x0008580001ee7983 */ /* 0x000ee80000100a00 */
[----:B------:R1:W-:Y:S04]  /*498f0*/  LDGSTS.E [R86+0x50280], desc[UR16][R180.64], P4 ;  /* 0x50280000b4567fae */ /* 0x0003e8000a1a1010 */
[----:B------:R1:W-:Y:S04]  /*49900*/  LDGSTS.E [R86+0x50680], desc[UR16][R200.64], P4 ;  /* 0x50680000c8567fae */ /* 0x0003e8000a1a1010 */
[----:B------:R1:W5:Y:S04]  /*49910*/  LDL.LU.64 R180, [R1+0x12a8] ;  /* 0x0012a80001b47983 */ /* 0x0003680000300a00 */
[----:B------:R1:W5:Y:S04]  /*49920*/  LDL.LU R200, [R1+0x12a0] ;  /* 0x0012a00001c87983 */ /* 0x0003680000300800 */
[----:B------:R1:W-:Y:S04]  /*49930*/  LDGSTS.E [R86+0x50a80], desc[UR16][R196.64], P4 ;  /* 0x50a80000c4567fae */ /* 0x0003e8000a1a1010 */
[----:B------:R1:W-:Y:S04]  /*49940*/  LDGSTS.E [R86+0x50e80], desc[UR16][R182.64], P4 ;  /* 0x50e80000b6567fae */ /* 0x0003e8000a1a1010 */
[----:B------:R1:W-:Y:S04]  /*49950*/  LDGSTS.E [R86+0x51280], desc[UR16][R184.64], P4 ;  /* 0x51280000b8567fae */ /* 0x0003e8000a1a1010 */
[----:B------:R-:W3:Y:S04]  /*49960*/  LDL.64 R196, [R1+0x7e8] ;  /* 0x0007e80001c47983 */ /* 0x000ee80000100a00 */
[----:B------:R1:W5:Y:S04]  /*49970*/  LDL.LU.64 R182, [R1+0x1298] ;  /* 0x0012980001b67983 */ /* 0x0003680000300a00 */
[----:B------:R1:W5:Y:S04]  /*49980*/  LDL.LU.64 R184, [R1+0x1290] ;  /* 0x0012900001b87983 */ /* 0x0003680000300a00 */
[----:B------:R1:W-:Y:S04]  /*49990*/  LDGSTS.E [R86+0x51680], desc[UR16][R186.64], P4 ;  /* 0x51680000ba567fae */ /* 0x0003e8000a1a1010 */
[----:B------:R1:W-:Y:S04]  /*499a0*/  LDGSTS.E [R86+0x51a80], desc[UR16][R188.64], P4 ;  /* 0x51a80000bc567fae */ /* 0x0003e8000a1a1010 */
[----:B------:R1:W5:Y:S04]  /*499b0*/  LDL.LU.64 R186, [R1+0x1288] ;  /* 0x0012880001ba7983 */ /* 0x0003680000300a00 */
[----:B------:R1:W5:Y:S04]  /*499c0*/  LDL.LU.64 R188, [R1+0x1280] ;  /* 0x0012800001bc7983 */ /* 0x0003680000300a00 */
[----:B--2---:R1:W-:Y:S04]  /*499d0*/  LDGSTS.E [R86+0x51e80], desc[UR16][R84.64], P4 ;  /* 0x51e8000054567fae */ /* 0x0043e8000a1a1010 */
[----:B------:R1:W-:Y:S04]  /*499e0*/  LDGSTS.E [R86+0x52280], desc[UR16][R248.64], P4 ;  /* 0x52280000f8567fae */ /* 0x0003e8000a1a1010 */
[----:B------:R1:W-:Y:S04]  /*499f0*/  LDGSTS.E [R86+0x52680], desc[UR16][R90.64], P4 ;  /* 0x526800005a567fae */ /* 0x0003e8000a1a1010 */
[----:B------:R-:W3:Y:S04]  /*49a00*/  LDL.LU.64 R84, [R1+0x1278] ;  /* 0x0012780001547983 */ /* 0x000ee80000300a00 */
[----:B------:R-:W2:Y:S04]  /*49a10*/  LDL.LU.64 R248, [R1+0x1270] ;  /* 0x0012700001f87983 */ /* 0x000ea80000300a00 */
[----:B------:R-:W2:Y:S04]  /*49a20*/  LDL.64 R90, [R1+0xe08] ;  /* 0x000e0800015a7983 */ /* 0x000ea80000100a00 */
[----:B----4-:R1:W-:Y:S04]  /*49a30*/  LDGSTS.E [R86+0x52a80], desc[UR16][R246.64], P4 ;  /* 0x52a80000f6567fae */ /* 0x0103e8000a1a1010 */
[----:B------:R1:W-:Y:S04]  /*49a40*/  LDGSTS.E [R86+0x52e80], desc[UR16][R244.64], P4 ;  /* 0x52e80000f4567fae */ /* 0x0003e8000a1a1010 */
[----:B------:R1:W-:Y:S04]  /*49a50*/  LDGSTS.E [R86+0x53280], desc[UR16][R66.64], P4 ;  /* 0x5328000042567fae */ /* 0x0003e8000a1a1010 */
[----:B------:R1:W-:Y:S04]  /*49a60*/  LDGSTS.E [R86+0x53680], desc[UR16][R50.64], P4 ;  /* 0x5368000032567fae */ /* 0x0003e8000a1a1010 */
[----:B------:R-:W4:Y:S04]  /*49a70*/  LDL.LU.64 R246, [R1+0x1268] ;  /* 0x0012680001f67983 */ /* 0x000f280000300a00 */
[----:B------:R1:W-:Y:S04]  /*49a80*/  LDGSTS.E [R86+0x53a80], desc[UR16][R34.64], P4 ;  /* 0x53a8000022567fae */ /* 0x0003e8000a1a1010 */
[----:B------:R-:W2:Y:S04]  /*49a90*/  LDL.LU.64 R244, [R1+0x1260] ;  /* 0x0012600001f47983 */ /* 0x000ea80000300a00 */
[----:B------:R1:W-:Y:S04]  /*49aa0*/  LDGSTS.E [R86+0x53e80], desc[UR16][R18.64], P4 ;  /* 0x53e8000012567fae */ /* 0x0003e8000a1a1010 */
[----:B------:R-:W2:Y:S04]  /*49ab0*/  LDL.64 R86, [R1+0xf08] ;  /* 0x000f080001567983 */ /* 0x000ea80000100a00 */
[----:B---3--:R1:W-:Y:S04]  /*49ac0*/  LDGSTS.E [R85+0x50300], desc[UR16][R242.64], P4 ;  /* 0x50300000f2557fae */ /* 0x0083e8000a1a1010 */
[----:B------:R1:W-:Y:S04]  /*49ad0*/  LDGSTS.E [R85+0x50700], desc[UR16][R238.64], P4 ;  /* 0x50700000ee557fae */ /* 0x0003e8000a1a1010 */
[----:B------:R1:W-:Y:S04]  /*49ae0*/  LDGSTS.E [R85+0x50b00], desc[UR16][R236.64], P4 ;  /* 0x50b00000ec557fae */ /* 0x0003e8000a1a1010 */
[----:B------:R-:W3:Y:S04]  /*49af0*/  LDL.LU.64 R242, [R1+0x1258] ;  /* 0x0012580001f27983 */ /* 0x000ee80000300a00 */
[----:B------:R-:W3:Y:S04]  /*49b00*/  LDL.LU.64 R238, [R1+0x1250] ;  /* 0x0012500001ee7983 */ /* 0x000ee80000300a00 */
[----:B------:R-:W3:Y:S04]  /*49b10*/  LDL.LU.64 R236, [R1+0x1248] ;  /* 0x0012480001ec7983 */ /* 0x000ee80000300a00 */
[----:B------:R1:W-:Y:S04]  /*49b20*/  LDGSTS.E [R85+0x50f00], desc[UR16][R234.64], P4 ;  /* 0x50f00000ea557fae */ /* 0x0003e8000a1a1010 */
        /* <DEDUP_REMOVED lines=8> */
[----:B------:R1:W5:Y:S04]  /*49bb0*/  LDL.LU.64 R198, [R1+0x1228] ;  /* 0x0012280001c67983 */ /* 0x0003680000300a00 */
[----:B------:R1:W5:Y:S04]  /*49bc0*/  LDL.LU.64 R80, [R1+0x1220] ;  /* 0x0012200001507983 */ /* 0x0003680000300a00 */
[----:B------:R1:W5:Y:S04]  /*49bd0*/  LDL.LU.64 R2, [R1+0x1218] ;  /* 0x0012180001027983 */ /* 0x0003680000300a00 */
[----:B--2---:R1:W-:Y:S04]  /*49be0*/  LDGSTS.E [R85+0x52700], desc[UR16][R86.64], P4 ;  /* 0x5270000056557fae */ /* 0x0043e8000a1a1010 */
[----:B------:R1:W-:Y:S04]  /*49bf0*/  LDGSTS.E [R85+0x52b00], desc[UR16][R4.64], P4 ;  /* 0x52b0000004557fae */ /* 0x0003e8000a1a1010 */
[----:B------:R1:W-:Y:S04]  /*49c00*/  LDGSTS.E [R85+0x52f00], desc[UR16][R228.64], P4 ;  /* 0x52f00000e4557fae */ /* 0x0003e8000a1a1010 */
[----:B------:R1:W-:Y:S04]  /*49c10*/  LDGSTS.E [R85+0x53300], desc[UR16][R64.64], P4 ;  /* 0x5330000040557fae */ /* 0x0003e8000a1a1010 */
[----:B------:R1:W-:Y:S04]  /*49c20*/  LDGSTS.E [R85+0x53700], desc[UR16][R48.64], P4 ;  /* 0x5370000030557fae */ /* 0x0003e8000a1a1010 */
[----:B------:R1:W-:Y:S04]  /*49c30*/  LDGSTS.E [R85+0x53b00], desc[UR16][R32.64], P4 ;  /* 0x53b0000020557fae */ /* 0x0003e8000a1a1010 */
[----:B------:R1:W-:Y:S04]  /*49c40*/  LDGSTS.E [R85+0x53f00], desc[UR16][R16.64], P4 ;  /* 0x53f0000010557fae */ /* 0x0003e8000a1a1010 */
[----:B------:R1:W-:Y:S01]  /*49c50*/  LDGSTS.E [R84+0x50380], desc[UR16][R196.64], P4 ;  /* 0x50380000c4547fae */ /* 0x0003e2000a1a1010 */
[----:B------:R-:W-:-:S03]  /*49c60*/  ISETP.GE.AND P3, PT, R241, 0x100, PT ;  /* 0x00000100f100780c */ /* 0x000fc60003f66270 */
[----:B------:R1:W-:Y:S04]  /*49c70*/  LDGSTS.E [R84+0x50780], desc[UR16][R248.64], P4 ;  /* 0x50780000f8547fae */ /* 0x0003e8000a1a1010 */
[----:B----4-:R1:W-:Y:S04]  /*49c80*/  LDGSTS.E [R84+0x50b80], desc[UR16][R246.64], P4 ;  /* 0x50b80000f6547fae */ /* 0x0103e8000a1a1010 */
[----:B------:R1:W-:Y:S01]  /*49c90*/  LDGSTS.E [R84+0x50f80], desc[UR16][R244.64], P4 ;  /* 0x50f80000f4547fae */ /* 0x0003e2000a1a1010 */
[----:B------:R-:W-:Y:S01]  /*49ca0*/  UMOV UR4, URZ ;  /* 0x000000ff00047c82 */ /* 0x000fe20008000000 */
[----:B------:R-:W-:-:S02]  /*49cb0*/  ISETP.GE.AND P0, PT, R241, 0x80, PT ;  /* 0x00000080f100780c */ /* 0x000fc40003f06270 */
[----:B---3--:R1:W-:Y:S04]  /*49cc0*/  LDGSTS.E [R84+0x51380], desc[UR16][R242.64], P4 ;  /* 0x51380000f2547fae */ /* 0x0083e8000a1a1010 */
[----:B------:R1:W-:Y:S04]  /*49cd0*/  LDGSTS.E [R84+0x51780], desc[UR16][R238.64], P4 ;  /* 0x51780000ee547fae */ /* 0x0003e8000a1a1010 */
        /* <DEDUP_REMOVED lines=10> */
[----:B------:R-:W0:Y:S01]  /*49d80*/  LDGDEPBAR ;  /* 0x00000000000079af */ /* 0x000e220000000000 */
[----:B------:R-:W-:Y:S05]  /*49d90*/  @!P3 BRA `(.L_x_9) ;  /* 0x0000016c0010b947 */ /* 0x000fea0003800000 */
[----:B-----5:R-:W-:Y:S01]  /*49da0*/  STL [R1+0xb68], R188 ;  /* 0x000b68bc01007387 */ /* 0x020fe20000100800 */
[----:B-1----:R-:W-:-:S03]  /*49db0*/  SHF.R.S32.HI R4, RZ, 0x1f, R241 ;  /* 0x0000001fff047819 */ /* 0x002fc600000114f1 */
[----:B------:R-:W-:Y:S01]  /*49dc0*/  STL [R1+0xb60], R189 ;  /* 0x000b60bd01007387 */ /* 0x000fe20000100800 */
[----:B------:R-:W-:Y:S02]  /*49dd0*/  MOV R249, R251 ;  /* 0x000000fb00f97202 */ /* 0x000fe40000000f00 */
[----:B------:R-:W-:Y:S01]  /*49de0*/  LEA.HI R4, R4, R241, RZ, 0x7 ;  /* 0x000000f104047211 */ /* 0x000fe200078f38ff */
[----:B------:R-:W-:Y:S04]  /*49df0*/  STL [R1+0xb64], R186 ;  /* 0x000b64ba01007387 */ /* 0x000fe80000100800 */
        /* <DEDUP_REMOVED lines=18> */
[----:B------:R1:W-:Y:S04]  /*49f20*/  STL [R1+0xb10], R169 ;  /* 0x000b10a901007387 */ /* 0x0003e80000100800 */
        /* <DEDUP_REMOVED lines=85> */
[----:B-1----:R-:W3:Y:S04]  /*4a480*/  LDL.LU.64 R168, [R1] ;  /* 0x0000000001a87983 */ /* 0x002ee80000300a00 */
        /* <DEDUP_REMOVED lines=10> */
[----:B------:R-:W-:Y:S01]  /*4a530*/  SHF.R.S32.HI R4, RZ, 0x7, R4 ;  /* 0x00000007ff047819 */ /* 0x000fe20000011404 */
[----:B------:R-:W-:Y:S01]  /*4a540*/  HFMA2 R82, -RZ, RZ, 0, 0 ;  /* 0x00000000ff527431 */ /* 0x000fe200000001ff */
[----:B------:R-:W-:Y:S01]  /*4a550*/  MOV R197, R202 ;  /* 0x000000ca00c57202 */ /* 0x000fe20000000f00 */
[----:B------:R-:W-:Y:S01]  /*4a560*/  IMAD.MOV.U32 R196, RZ, RZ, R203 ;  /* 0x000000ffffc47224 */ /* 0x000fe200078e00cb */
[----:B------:R-:W-:Y:S01]  /*4a570*/  MOV R86, R190 ;  /* 0x000000be00567202 */ /* 0x000fe20000000f00 */
[----:B------:R-:W-:Y:S01]  /*4a580*/  IMAD.MOV.U32 R84, RZ, RZ, R165 ;  /* 0x000000ffff547224 */ /* 0x000fe200078e00a5 */
[----:B------:R-:W-:Y:S01]  /*4a590*/  MOV R93, R192 ;  /* 0x000000c0005d7202 */ /* 0x000fe20000000f00 */
[----:B------:R-:W-:Y:S01]  /*4a5a0*/  IMAD.MOV.U32 R85, RZ, RZ, R191 ;  /* 0x000000ffff557224 */ /* 0x000fe200078e00bf */
        /* <DEDUP_REMOVED lines=25> */
[----:B------:R-:W-:-:S02]  /*4a740*/  IMAD.MOV.U32 R245, RZ, RZ, R225 ;  /* 0x000000fffff57224 */ /* 0x000fc400078e00e1 */
[----:B------:R-:W-:Y:S02]  /*4a750*/  IMAD.MOV.U32 R247, RZ, RZ, R227 ;  /* 0x000000fffff77224 */ /* 0x000fe400078e00e3 */
[----:B---3--:R-:W-:Y:S01]  /*4a760*/  IMAD.MOV.U32 R252, RZ, RZ, R168 ;  /* 0x000000fffffc7224 */ /* 0x008fe200078e00a8 */
[----:B------:R-:W-:Y:S02]  /*4a770*/  MOV R251, R169 ;  /* 0x000000a900fb7202 */ /* 0x000fe40000000f00 */
[----:B------:R-:W2:Y:S01]  /*4a780*/  LDL.LU.64 R168, [R1+0x58] ;  /* 0x0000580001a87983 */ /* 0x000ea20000300a00 */
[----:B----4-:R-:W-:-:S03]  /*4a790*/  IMAD.MOV.U32 R5, RZ, RZ, R171 ;  /* 0x000000ffff057224 */ /* 0x010fc600078e00ab */
[----:B------:R1:W-:Y:S04]  /*4a7a0*/  STL [R1+0x4], R170 ;  /* 0x000004aa01007387 */ /* 0x0003e80000100800 */
[----:B-1----:R-:W3:Y:S04]  /*4a7b0*/  LDL.LU.64 R170, [R1+0x60] ;  /* 0x0000600001aa7983 */ /* 0x002ee80000300a00 */
[----:B------:R1:W-:Y:S04]  /*4a7c0*/  STL [R1], R5 ;  /* 0x0000000501007387 */ /* 0x0003e80000100800 */
[----:B------:R4:W-:Y:S01]  /*4a7d0*/  STL [R1+0xc], R176 ;  /* 0x00000cb001007387 */ /* 0x0009e20000100800 */
[----:B-1----:R-:W-:-:S03]  /*4a7e0*/  MOV R5, R177 ;  /* 0x000000b100057202 */ /* 0x002fc60000000f00 */
[----:B----4-:R-:W4:Y:S04]  /*4a7f0*/  LDL.LU.64 R176, [R1+0x68] ;  /* 0x0000680001b07983 */ /* 0x010f280000300a00 */
[----:B------:R1:W-:Y:S04]  /*4a800*/  STL [R1+0x8], R5 ;  /* 0x0000080501007387 */ /* 0x0003e80000100800 */
[----:B------:R1:W-:Y:S02]  /*4a810*/  STL [R1+0x14], R172 ;  /* 0x000014ac01007387 */ /* 0x0003e40000100800 */
[----:B-1----:R-:W-:-:S02]  /*4a820*/  IMAD.MOV.U32 R5, RZ, RZ, R173 ;  /* 0x000000ffff057224 */ /* 0x002fc400078e00ad */
[----:B------:R-:W4:Y:S04]  /*4a830*/  LDL.LU.64 R172, [R1+0x70] ;  /* 0x0000700001ac7983 */ /* 0x000f280000300a00 */
[----:B------:R1:W-:Y:S04]  /*4a840*/  STL [R1+0x10], R5 ;  /* 0x0000100501007387 */ /* 0x0003e80000100800 */
[----:B------:R1:W-:Y:S02]  /*4a850*/  STL [R1+0x1c], R178 ;  /* 0x00001cb201007387 */ /* 0x0003e40000100800 */
[----:B-1----:R-:W-:-:S02]  /*4a860*/  MOV R5, R179 ;  /* 0x000000b300057202 */ /* 0x002fc40000000f00 */
[----:B------:R-:W4:Y:S04]  /*4a870*/  LDL.LU.64 R178, [R1+0x78] ;  /* 0x0000780001b27983 */ /* 0x000f280000300a00 */
        /* <DEDUP_REMOVED lines=25> */
[----:B--2---:R2:W-:Y:S01]  /*4aa10*/  STL [R1+0x54], R168 ;  /* 0x000054a801007387 */ /* 0x0045e20000100800 */
[----:B-1----:R-:W-:-:S03]  /*4aa20*/  IMAD.MOV.U32 R5, RZ, RZ, R169 ;  /* 0x000000ffff057224 */ /* 0x002fc600078e00a9 */
[----:B--2---:R-:W2:Y:S04]  /*4aa30*/  LDL.LU.64 R168, [R1+0xb0] ;  /* 0x0000b00001a87983 */ /* 0x004ea80000300a00 */
[----:B------:R1:W-:Y:S04]  /*4aa40*/  STL [R1+0x50], R5 ;  /* 0x0000500501007387 */ /* 0x0003e80000100800 */
[----:B---3--:R3:W-:Y:S01]  /*4aa50*/  STL [R1+0x5c], R170 ;  /* 0x00005caa01007387 */ /* 0x0087e20000100800 */
[----:B-1----:R-:W-:-:S03]  /*4aa60*/  MOV R5, R171 ;  /* 0x000000ab00057202 */ /* 0x002fc60000000f00 */
[----:B---3--:R-:W3:Y:S04]  /*4aa70*/  LDL.LU.64 R170, [R1+0xb8] ;  /* 0x0000b80001aa7983 */ /* 0x008ee80000300a00 */
[----:B------:R1:W-:Y:S04]  /*4aa80*/  STL [R1+0x58], R5 ;  /* 0x0000580501007387 */ /* 0x0003e80000100800 */
[----:B----4-:R4:W-:Y:S01]  /*4aa90*/  STL [R1+0x64], R176 ;  /* 0x000064b001007387 */ /* 0x0109e20000100800 */
[----:B-1----:R-:W-:-:S03]  /*4aaa0*/  IMAD.MOV.U32 R5, RZ, RZ, R177 ;  /* 0x000000ffff057224 */ /* 0x002fc600078e00b1 */
[----:B----4-:R-:W4:Y:S04]  /*4aab0*/  LDL.LU.64 R176, [R1+0xc0] ;  /* 0x0000c00001b07983 */ /* 0x010f280000300a00 */
        /* <DEDUP_REMOVED lines=33> */
[----:B--2---:R2:W-:Y:S01]  /*4acd0*/  STL [R1+0xac], R168 ;  /* 0x0000aca801007387 */ /* 0x0045e20000100800 */
[----:B-1----:R-:W-:-:S03]  /*4ace0*/  MOV R5, R169 ;  /* 0x000000a900057202 */ /* 0x002fc60000000f00 */
[----:B--2---:R-:W2:Y:S04]  /*4acf0*/  LDL.LU.64 R168, [R1+0x108] ;  /* 0x0001080001a87983 */ /* 0x004ea80000300a00 */
[----:B------:R1:W-:Y:S04]  /*4ad00*/  STL [R1+0xa8], R5 ;  /* 0x0000a80501007387 */ /* 0x0003e80000100800 */
[----:B---3--:R3:W-:Y:S01]  /*4ad10*/  STL [R1+0xb4], R170 ;  /* 0x0000b4aa01007387 */ /* 0x0087e20000100800 */
[----:B-1----:R-:W-:-:S03]  /*4ad20*/  IMAD.MOV.U32 R5, RZ, RZ, R171 ;  /* 0x000000ffff057224 */ /* 0x002fc600078e00ab */
[----:B---3--:R-:W3:Y:S04]  /*4ad30*/  LDL.LU.64 R170, [R1+0x110] ;  /* 0x0001100001aa7983 */ /* 0x008ee80000300a00 */
[----:B------:R1:W-:Y:S04]  /*4ad40*/  STL [R1+0xb0], R5 ;  /* 0x0000b00501007387 */ /* 0x0003e80000100800 */
[----:B----4-:R4:W-:Y:S01]  /*4ad50*/  STL [R1+0xbc], R176 ;  /* 0x0000bcb001007387 */ /* 0x0109e20000100800 */
        /* <DEDUP_REMOVED lines=751> */
[----:B------:R-:W-:Y:S04]  /*4dc50*/  STL [R1+0x69c], R172 ;  /* 0x00069cac01007387 */ /* 0x000fe80000100800 */
[----:B------:R-:W4:Y:S01]  /*4dc60*/  LDL.LU.64 R166, [R1+0xb88] ;  /* 0x000b880001a67983 */ /* 0x000f220000300a00 */
[----:B-1----:R-:W-:-:S05]  /*4dc70*/  MOV R5, R173 ;  /* 0x000000ad00057202 */ /* 0x002fca0000000f00 */
[----:B------:R1:W-:Y:S04]  /*4dc80*/  STL [R1+0x698], R5 ;  /* 0x0006980501007387 */ /* 0x0003e80000100800 */
[----:B------:R1:W-:Y:S02]  /*4dc90*/  STL [R1+0x6a4], R178 ;  /* 0x0006a4b201007387 */ /* 0x0003e40000100800 */
[----:B-1----:R-:W-:Y:S02]  /*4dca0*/  IMAD.MOV.U32 R5, RZ, RZ, R179 ;  /* 0x000000ffff057224 */ /* 0x002fe400078e00b3 */
        /* <DEDUP_REMOVED lines=14> */
[----:B------:R-:W-:Y:S04]  /*4dd90*/  STL [R1+0x6c4], R186 ;  /* 0x0006c4ba01007387 */ /* 0x000fe80000100800 */
[----:B------:R-:W4:Y:S01]  /*4dda0*/  LDL.LU.64 R172, [R1+0xe60] ;  /* 0x000e600001ac7983 */ /* 0x000f220000300a00 */
[----:B-1----:R-:W-:-:S05]  /*4ddb0*/  IMAD.MOV.U32 R5, RZ, RZ, R187 ;  /* 0x000000ffff057224 */ /* 0x002fca00078e00bb */
[----:B------:R1:W-:Y:S02]  /*4ddc0*/  STL [R1+0x6c0], R5 ;  /* 0x0006c00501007387 */ /* 0x0003e40000100800 */
[----:B-1----:R-:W-:Y:S02]  /*4ddd0*/  MOV R5, R189 ;  /* 0x000000bd00057202 */ /* 0x002fe40000000f00 */
[----:B------:R-:W-:Y:S04]  /*4dde0*/  STL [R1+0x6cc], R188 ;  /* 0x0006ccbc01007387 */ /* 0x000fe80000100800 */
[----:B------:R-:W4:Y:S04]  /*4ddf0*/  LDL.LU.64 R186, [R1+0xde8] ;  /* 0x000de80001ba7983 */ /* 0x000f280000300a00 */
[----:B------:R1:W-:Y:S04]  /*4de00*/  STL [R1+0x6c8], R5 ;  /* 0x0006c80501007387 */ /* 0x0003e80000100800 */
[----:B------:R2:W-:Y:S01]  /*4de10*/  STL [R1+0x6d4], R174 ;  /* 0x0006d4ae01007387 */ /* 0x0005e20000100800 */
[----:B-1----:R-:W-:-:S03]  /*4de20*/  IMAD.MOV.U32 R5, RZ, RZ, R175 ;  /* 0x000000ffff057224 */ /* 0x002fc600078e00af */
[----:B------:R-:W4:Y:S04]  /*4de30*/  LDL.LU.64 R188, [R1+0xd68] ;  /* 0x000d680001bc7983 */ /* 0x000f280000300a00 */
[----:B--2---:R-:W-:Y:S04]  /*4de40*/  STL [R1+0x6dc], R168 ;  /* 0x0006dca801007387 */ /* 0x004fe80000100800 */
[----:B------:R1:W-:Y:S04]  /*4de50*/  STL [R1+0x6d0], R5 ;  /* 0x0006d00501007387 */ /* 0x0003e80000100800 */
[----:B------:R-:W2:Y:S01]  /*4de60*/  LDL.LU.64 R174, [R1+0xbc8] ;  /* 0x000bc80001ae7983 */ /* 0x000ea20000300a00 */
[----:B-1----:R-:W-:-:S03]  /*4de70*/  MOV R5, R169 ;  /* 0x000000a900057202 */ /* 0x002fc60000000f00 */
[----:B---3--:R-:W-:Y:S04]  /*4de80*/  STL [R1+0x6e4], R170 ;  /* 0x0006e4aa01007387 */ /* 0x008fe80000100800 */
[----:B------:R1:W-:Y:S04]  /*4de90*/  STL [R1+0x6d8], R5 ;  /* 0x0006d80501007387 */ /* 0x0003e80000100800 */
[----:B------:R-:W3:Y:S01]  /*4dea0*/  LDL.LU.64 R168, [R1+0xb90] ;  /* 0x000b900001a87983 */ /* 0x000ee20000300a00 */
[----:B-1----:R-:W-:-:S03]  /*4deb0*/  IMAD.MOV.U32 R5, RZ, RZ, R171 ;  /* 0x000000ffff057224 */ /* 0x002fc600078e00ab */
[----:B----4-:R-:W-:Y:S04]  /*4dec0*/  STL [R1+0x6ec], R176 ;  /* 0x0006ecb001007387 */ /* 0x010fe80000100800 */
[----:B------:R1:W-:Y:S04]  /*4ded0*/  STL [R1+0x6e0], R5 ;  /* 0x0006e00501007387 */ /* 0x0003e80000100800 */
[----:B------:R-:W4:Y:S01]  /*4dee0*/  LDL.LU.64 R170, [R1+0x1050] ;  /* 0x0010500001aa7983 */ /* 0x000f220000300a00 */
[----:B-1----:R-:W-:-:S03]  /*4def0*/  MOV R5, R177 ;  /* 0x000000b100057202 */ /* 0x002fc60000000f00 */
[----:B------:R-:W-:Y:S04]  /*4df00*/  STL [R1+0x6f4], R166 ;  /* 0x0006f4a601007387 */ /* 0x000fe80000100800 */
[----:B------:R1:W-:Y:S04]  /*4df10*/  STL [R1+0x6e8], R5 ;  /* 0x0006e80501007387 */ /* 0x0003e80000100800 */
[----:B------:R-:W4:Y:S01]  /*4df20*/  LDL.LU.64 R176, [R1+0xfd8] ;  /* 0x000fd80001b07983 */ /* 0x000f220000300a00 */
[----:B-1----:R-:W-:-:S03]  /*4df30*/  IMAD.MOV.U32 R5, RZ, RZ, R167 ;  /* 0x000000ffff057224 */ /* 0x002fc600078e00a7 */
[----:B------:R-:W-:Y:S04]  /*4df40*/  STL [R1+0x6fc], R178 ;  /* 0x0006fcb201007387 */ /* 0x000fe80000100800 */
[----:B------:R1:W-:Y:S02]  /*4df50*/  STL [R1+0x6f0], R5 ;  /* 0x0006f00501007387 */ /* 0x0003e40000100800 */
[----:B-1----:R-:W-:Y:S02]  /*4df60*/  MOV R5, R179 ;  /* 0x000000b300057202 */ /* 0x002fe40000000f00 */
        /* <DEDUP_REMOVED lines=20> */
[----:B------:R-:W-:Y:S04]  /*4e0b0*/  STL [R1+0x72c], R188 ;  /* 0x00072cbc01007387 */ /* 0x000fe80000100800 */
[----:B------:R1:W-:Y:S04]  /*4e0c0*/  STL [R1+0x720], R5 ;  /* 0x0007200501007387 */ /* 0x0003e80000100800 */
[----:B------:R-:W4:Y:S01]  /*4e0d0*/  LDL.LU.64 R186, [R1+0xbd0] ;  /* 0x000bd00001ba7983 */ /* 0x000f220000300a00 */
[----:B-1----:R-:W-:-:S03]  /*4e0e0*/  MOV R5, R189 ;  /* 0x000000bd00057202 */ /* 0x002fc60000000f00 */
[----:B--2---:R-:W-:Y:S04]  /*4e0f0*/  STL [R1+0x734], R174 ;  /* 0x000734ae01007387 */ /* 0x004fe80000100800 */
[----:B------:R1:W-:Y:S04]  /*4e100*/  STL [R1+0x728], R5 ;  /* 0x0007280501007387 */ /* 0x0003e80000100800 */
[----:B------:R-:W2:Y:S01]  /*4e110*/  LDL.LU.64 R188, [R1+0x10c8] ;  /* 0x0010c80001bc7983 */ /* 0x000ea20000300a00 */
[----:B-1----:R-:W-:-:S03]  /*4e120*/  IMAD.MOV.U32 R5, RZ, RZ, R175 ;  /* 0x000000ffff057224 */ /* 0x002fc600078e00af */
[----:B---3--:R-:W-:Y:S04]  /*4e130*/  STL [R1+0x73c], R168 ;  /* 0x00073ca801007387 */ /* 0x008fe80000100800 */
[----:B------:R1:W-:Y:S04]  /*4e140*/  STL [R1+0x730], R5 ;  /* 0x0007300501007387 */ /* 0x0003e80000100800 */
[----:B------:R-:W3:Y:S01]  /*4e150*/  LDL.LU.64 R174, [R1+0x1058] ;  /* 0x0010580001ae7983 */ /* 0x000ee20000300a00 */
[----:B-1----:R-:W-:-:S03]  /*4e160*/  MOV R5, R169 ;  /* 0x000000a900057202 */ /* 0x002fc60000000f00 */
[----:B----4-:R-:W-:Y:S04]  /*4e170*/  STL [R1+0x744], R170 ;  /* 0x000744aa01007387 */ /* 0x010fe80000100800 */
[----:B------:R1:W-:Y:S04]  /*4e180*/  STL [R1+0x738], R5 ;  /* 0x0007380501007387 */ /* 0x0003e80000100800 */
[----:B------:R-:W4:Y:S01]  /*4e190*/  LDL.LU.64 R122, [R1+0xfe8] ;  /* 0x000fe800017a7983 */ /* 0x000f220000300a00 */
[----:B-1----:R-:W-:-:S03]  /*4e1a0*/  IMAD.MOV.U32 R5, RZ, RZ, R171 ;  /* 0x000000ffff057224 */ /* 0x002fc600078e00ab */
[----:B------:R-:W-:Y:S04]  /*4e1b0*/  STL [R1+0x74c], R176 ;  /* 0x00074cb001007387 */ /* 0x000fe80000100800 */
[----:B------:R1:W-:Y:S04]  /*4e1c0*/  STL [R1+0x740], R5 ;  /* 0x0007400501007387 */ /* 0x0003e80000100800 */
[----:B------:R-:W4:Y:S01]  /*4e1d0*/  LDL.LU.64 R166, [R1+0xf68] ;  /* 0x000f680001a67983 */ /* 0x000f220000300a00 */
[----:B-1----:R-:W-:-:S03]  /*4e1e0*/  MOV R5, R177 ;  /* 0x000000b100057202 */ /* 0x002fc60000000f00 */
[----:B------:R-:W4:Y:S04]  /*4e1f0*/  LDL.LU.64 R176, [R1+0xef0] ;  /* 0x000ef00001b07983 */ /* 0x000f280000300a00 */
[----:B------:R1:W-:Y:S02]  /*4e200*/  STL [R1+0x748], R5 ;  /* 0x0007480501007387 */ /* 0x0003e40000100800 */
[----:B-1----:R-:W-:Y:S02]  /*4e210*/  IMAD.MOV.U32 R5, RZ, RZ, R179 ;  /* 0x000000ffff057224 */ /* 0x002fe400078e00b3 */
[----:B------:R1:W-:Y:S04]  /*4e220*/  STL [R1+0x754], R178 ;  /* 0x000754b201007387 */ /* 0x0003e80000100800 */
[----:B-1----:R-:W4:Y:S04]  /*4e230*/  LDL.LU.64 R178, [R1+0xe78] ;  /* 0x000e780001b27983 */ /* 0x002f280000300a00 */
[----:B------:R1:W-:Y:S04]  /*4e240*/  STL [R1+0x750], R5 ;  /* 0x0007500501007387 */ /* 0x0003e80000100800 */
[----:B------:R1:W-:Y:S02]  /*4e250*/  STL [R1+0x75c], R180 ;  /* 0x00075cb401007387 */ /* 0x0003e40000100800 */
[----:B-1----:R-:W-:-:S02]  /*4e260*/  MOV R5, R181 ;  /* 0x000000b500057202 */ /* 0x002fc40000000f00 */
[----:B------:R-:W4:Y:S04]  /*4e270*/  LDL.LU.64 R180, [R1+0xe00] ;  /* 0x000e000001b47983 */ /* 0x000f280000300a00 */
[----:B------:R1:W-:Y:S04]  /*4e280*/  STL [R1+0x758], R5 ;  /* 0x0007580501007387 */ /* 0x0003e80000100800 */
[----:B------:R1:W-:Y:S04]  /*4e290*/  STL [R1+0x764], R182 ;  /* 0x000764b601007387 */ /* 0x0003e80000100800 */
[----:B------:R-:W4:Y:S01]  /*4e2a0*/  LDL.LU.64 R168, [R1+0xd88] ;  /* 0x000d880001a87983 */ /* 0x000f220000300a00 */
[----:B-1----:R-:W-:-:S03]  /*4e2b0*/  IMAD.MOV.U32 R5, RZ, RZ, R183 ;  /* 0x000000ffff057224 */ /* 0x002fc600078e00b7 */
[----:B------:R-:W-:Y:S04]  /*4e2c0*/  STL [R1+0x76c], R184 ;  /* 0x00076cb801007387 */ /* 0x000fe80000100800 */
[----:B------:R1:W-:Y:S04]  /*4e2d0*/  STL [R1+0x760], R5 ;  /* 0x0007600501007387 */ /* 0x0003e80000100800 */
[----:B------:R-:W4:Y:S01]  /*4e2e0*/  LDL.LU.64 R182, [R1+0x1100] ;  /* 0x0011000001b67983 */ /* 0x000f220000300a00 */
[----:B-1----:R-:W-:-:S03]  /*4e2f0*/  MOV R5, R185 ;  /* 0x000000b900057202 */ /* 0x002fc60000000f00 */
[----:B------:R-:W-:Y:S04]  /*4e300*/  STL [R1+0x774], R172 ;  /* 0x000774ac01007387 */ /* 0x000fe80000100800 */
[----:B------:R1:W-:Y:S04]  /*4e310*/  STL [R1+0x768], R5 ;  /* 0x0007680501007387 */ /* 0x0003e80000100800 */
[----:B------:R-:W4:Y:S04]  /*4e320*/  LDL.LU.64 R184, [R1+0x10d0] ;  /* 0x0010d00001b87983 */ /* 0x000f280000300a00 */
[----:B------:R-:W4:Y:S01]  /*4e330*/  LDL.LU.64 R170, [R1+0x1068] ;  /* 0x0010680001aa7983 */ /* 0x000f220000300a00 */
[----:B-1----:R-:W-:-:S05]  /*4e340*/  IMAD.MOV.U32 R5, RZ, RZ, R173 ;  /* 0x000000ffff057224 */ /* 0x002fca00078e00ad */
[----:B------:R1:W-:Y:S04]  /*4e350*/  STL [R1+0x770], R5 ;  /* 0x0007700501007387 */ /* 0x0003e80000100800 */
[----:B------:R1:W-:Y:S02]  /*4e360*/  STL [R1+0x77c], R186 ;  /* 0x00077cba01007387 */ /* 0x0003e40000100800 */
[----:B-1----:R-:W-:Y:S02]  /*4e370*/  MOV R5, R187 ;  /* 0x000000bb00057202 */ /* 0x002fe40000000f00 */
[----:B------:R-:W4:Y:S04]  /*4e380*/  LDL.LU.64 R186, [R1+0xff0] ;  /* 0x000ff00001ba7983 */ /* 0x000f280000300a00 */
[----:B------:R2:W-:Y:S02]  /*4e390*/  STL [R1+0x778], R5 ;  /* 0x0007780501007387 */ /* 0x0005e40000100800 */
[----:B--2---:R-:W-:-:S02]  /*4e3a0*/  IMAD.MOV.U32 R5, RZ, RZ, R189 ;  /* 0x000000ffff057224 */ /* 0x004fc400078e00bd */
[----:B------:R1:W-:Y:S04]  /*4e3b0*/  STL [R1+0x784], R188 ;  /* 0x000784bc01007387 */ /* 0x0003e80000100800 */
[----:B-1----:R-:W2:Y:S04]  /*4e3c0*/  LDL.LU.64 R188, [R1+0xf78] ;  /* 0x000f780001bc7983 */ /* 0x002ea80000300a00 */
[----:B------:R1:W-:Y:S04]  /*4e3d0*/  STL [R1+0x780], R5 ;  /* 0x0007800501007387 */ /* 0x0003e80000100800 */
[----:B---3--:R3:W-:Y:S04]  /*4e3e0*/  STL [R1+0x78c], R174 ;  /* 0x00078cae01007387 */ /* 0x0087e80000100800 */
[----:B------:R-:W2:Y:S01]  /*4e3f0*/  LDL.LU.64 R172, [R1+0xf00] ;  /* 0x000f000001ac7983 */ /* 0x000ea20000300a00 */
[----:B-1----:R-:W-:-:S03]  /*4e400*/  MOV R5, R175 ;  /* 0x000000af00057202 */ /* 0x002fc60000000f00 */
[----:B----4-:R-:W-:Y:S04]  /*4e410*/  STL [R1+0x794], R122 ;  /* 0x0007947a01007387 */ /* 0x010fe80000100800 */
[----:B------:R1:W-:Y:S04]  /*4e420*/  STL [R1+0x788], R5 ;  /* 0x0007880501007387 */ /* 0x0003e80000100800 */
[----:B---3--:R-:W3:Y:S01]  /*4e430*/  LDL.LU.64 R174, [R1+0xe80] ;  /* 0x000e800001ae7983 */ /* 0x008ee20000300a00 */
[----:B-1----:R-:W-:-:S03]  /*4e440*/  IMAD.MOV.U32 R5, RZ, RZ, R123 ;  /* 0x000000ffff057224 */ /* 0x002fc600078e007b */
[----:B------:R-:W-:Y:S04]  /*4e450*/  STL [R1+0x79c], R166 ;  /* 0x00079ca601007387 */ /* 0x000fe80000100800 */
[----:B------:R1:W-:Y:S04]  /*4e460*/  STL [R1+0x790], R5 ;  /* 0x0007900501007387 */ /* 0x0003e80000100800 */
[----:B------:R-:W-:Y:S01]  /*4e470*/  STL [R1+0x7a4], R176 ;  /* 0x0007a4b001007387 */ /* 0x000fe20000100800 */
[----:B-1----:R-:W-:-:S05]  /*4e480*/  MOV R5, R167 ;  /* 0x000000a700057202 */ /* 0x002fca0000000f00 */
        /* <DEDUP_REMOVED lines=14> */
[----:B------:R-:W-:Y:S04]  /*4e570*/  STL [R1+0x7c4], R182 ;  /* 0x0007c4b601007387 */ /* 0x000fe80000100800 */
[----:B------:R1:W-:Y:S02]  /*4e580*/  STL [R1+0x7b8], R5 ;  /* 0x0007b80501007387 */ /* 0x0003e40000100800 */
[----:B-1----:R-:W-:Y:S02]  /*4e590*/  IMAD.MOV.U32 R5, RZ, RZ, R183 ;  /* 0x000000ffff057224 */ /* 0x002fe400078e00b7 */
[----:B------:R-:W4:Y:S04]  /*4e5a0*/  LDL.LU.64 R182, [R1+0x1078] ;  /* 0x0010780001b67983 */ /* 0x000f280000300a00 */
[----:B------:R1:W-:Y:S04]  /*4e5b0*/  STL [R1+0x7c0], R5 ;  /* 0x0007c00501007387 */ /* 0x0003e80000100800 */
[----:B------:R1:W-:Y:S02]  /*4e5c0*/  STL [R1+0x7cc], R184 ;  /* 0x0007ccb801007387 */ /* 0x0003e40000100800 */
[----:B-1----:R-:W-:-:S02]  /*4e5d0*/  MOV R5, R185 ;  /* 0x000000b900057202 */ /* 0x002fc40000000f00 */
        /* <DEDUP_REMOVED lines=8> */
[----:B------:R2:W-:Y:S02]  /*4e660*/  STL [R1+0x7d8], R5 ;  /* 0x0007d80501007387 */ /* 0x0005e40000100800 */
[----:B--2---:R-:W-:-:S02]  /*4e670*/  IMAD.MOV.U32 R5, RZ, RZ, R189 ;  /* 0x000000ffff057224 */ /* 0x004fc400078e00bd */
[----:B------:R1:W-:Y:S04]  /*4e680*/  STL [R1+0x7e4], R188 ;  /* 0x0007e4bc01007387 */ /* 0x0003e80000100800 */
[----:B------:R-:W-:Y:S04]  /*4e690*/  STL [R1+0x7ec], R172 ;  /* 0x0007ecac01007387 */ /* 0x000fe80000100800 */
[----:B------:R2:W-:Y:S04]  /*4e6a0*/  STL [R1+0x7e0], R5 ;  /* 0x0007e00501007387 */ /* 0x0005e80000100800 */
[----:B-1----:R-:W4:Y:S01]  /*4e6b0*/  LDL.LU.64 R188, [R1+0xf08] ;  /* 0x000f080001bc7983 */ /* 0x002f220000300a00 */
[----:B--2---:R-:W-:-:S03]  /*4e6c0*/  MOV R5, R173 ;  /* 0x000000ad00057202 */ /* 0x004fc60000000f00 */
[----:B---3--:R-:W-:Y:S04]  /*4e6d0*/  STL [R1+0x7f4], R174 ;  /* 0x0007f4ae01007387 */ /* 0x008fe80000100800 */
[----:B------:R1:W-:Y:S04]  /*4e6e0*/  STL [R1+0x7e8], R5 ;  /* 0x0007e80501007387 */ /* 0x0003e80000100800 */
[----:B------:R-:W2:Y:S01]  /*4e6f0*/  LDL.LU.64 R120, [R1+0xe90] ;  /* 0x000e900001787983 */ /* 0x000ea20000300a00 */
[----:B-1----:R-:W-:-:S05]  /*4e700*/  IMAD.MOV.U32 R5, RZ, RZ, R175 ;  /* 0x000000ffff057224 */ /* 0x002fca00078e00af */
[----:B------:R1:W-:Y:S04]  /*4e710*/  STL [R1+0x7f0], R5 ;  /* 0x0007f00501007387 */ /* 0x0003e80000100800 */
[----:B------:R3:W-:Y:S01]  /*4e720*/  STL [R1+0x7fc], R90 ;  /* 0x0007fc5a01007387 */ /* 0x0007e20000100800 */
[----:B-1----:R-:W-:-:S03]  /*4e730*/  MOV R5, R91 ;  /* 0x0000005b00057202 */ /* 0x002fc60000000f00 */
[----:B---3--:R-:W3:Y:S04]  /*4e740*/  LDL.LU.64 R90, [R1+0x1170] ;  /* 0x00117000015a7983 */ /* 0x008ee80000300a00 */
[----:B------:R1:W-:Y:S04]  /*4e750*/  STL [R1+0x7f8], R5 ;  /* 0x0007f80501007387 */ /* 0x0003e80000100800 */
[----:B----4-:R-:W-:Y:S04]  /*4e760*/  STL [R1+0x804], R176 ;  /* 0x000804b001007387 */ /* 0x010fe80000100800 */
[----:B------:R-:W4:Y:S01]  /*4e770*/  LDL.LU.64 R124, [R1+0x1140] ;  /* 0x00114000017c7983 */ /* 0x000f220000300a00 */
[----:B-1----:R-:W-:-:S05]  /*4e780*/  IMAD.MOV.U32 R5, RZ, RZ, R177 ;  /* 0x000000ffff057224 */ /* 0x002fca00078e00b1 */
[----:B------:R1:W-:Y:S04]  /*4e790*/  STL [R1+0x800], R5 ;  /* 0x0008000501007387 */ /* 0x0003e80000100800 */
[----:B------:R-:W-:Y:S04]  /*4e7a0*/  STL [R1+0x80c], R178 ;  /* 0x00080cb201007387 */ /* 0x000fe80000100800 */
[----:B------:R-:W4:Y:S01]  /*4e7b0*/  LDL.LU.64 R122, [R1+0x1110] ;  /* 0x00111000017a7983 */ /* 0x000f220000300a00 */
[----:B-1----:R-:W-:-:S03]  /*4e7c0*/  MOV R5, R179 ;  /* 0x000000b300057202 */ /* 0x002fc60000000f00 */
[----:B------:R-:W4:Y:S04]  /*4e7d0*/  LDL.LU.64 R166, [R1+0x10e0] ;  /* 0x0010e00001a67983 */ /* 0x000f280000300a00 */
[----:B------:R1:W-:Y:S04]  /*4e7e0*/  STL [R1+0x808], R5 ;  /* 0x0008080501007387 */ /* 0x0003e80000100800 */
[----:B------:R-:W-:Y:S04]  /*4e7f0*/  STL [R1+0x814], R180 ;  /* 0x000814b401007387 */ /* 0x000fe80000100800 */
[----:B------:R-:W4:Y:S01]  /*4e800*/  LDL.LU.64 R168, [R1+0x1080] ;  /* 0x0010800001a87983 */ /* 0x000f220000300a00 */
[----:B-1----:R-:W-:-:S03]  /*4e810*/  IMAD.MOV.U32 R5, RZ, RZ, R181 ;  /* 0x000000ffff057224 */ /* 0x002fc600078e00b5 */
[----:B------:R-:W4:Y:S04]  /*4e820*/  LDL.LU.64 R170, [R1+0x1008] ;  /* 0x0010080001aa7983 */ /* 0x000f280000300a00 */
        /* <DEDUP_REMOVED lines=16> */
[----:B------:R2:W-:Y:S04]  /*4e930*/  STL [R1+0x834], R188 ;  /* 0x000834bc01007387 */ /* 0x0005e80000100800 */
[----:B------:R-:W4:Y:S01]  /*4e940*/  LDL.LU.64 R184, [R1+0x10e8] ;  /* 0x0010e80001b87983 */ /* 0x000f220000300a00 */
[----:B-1----:R-:W-:-:S03]  /*4e950*/  IMAD.MOV.U32 R5, RZ, RZ, R189 ;  /* 0x000000ffff057224 */ /* 0x002fc600078e00bd */
[----:B------:R-:W4:Y:S04]  /*4e960*/  LDL.LU.64 R186, [R1+0x1088] ;  /* 0x0010880001ba7983 */ /* 0x000f280000300a00 */
[----:B------:R1:W-:Y:S04]  /*4e970*/  STL [R1+0x830], R5 ;  /* 0x0008300501007387 */ /* 0x0003e80000100800 */
[----:B--2---:R-:W-:Y:S04]  /*4e980*/  STL [R1+0x83c], R120 ;  /* 0x00083c7801007387 */ /* 0x004fe80000100800 */
[----:B------:R-:W2:Y:S01]  /*4e990*/  LDL.LU.64 R188, [R1+0x1018] ;  /* 0x0010180001bc7983 */ /* 0x000ea20000300a00 */
[----:B-1----:R-:W-:-:S03]  /*4e9a0*/  MOV R5, R121 ;  /* 0x0000007900057202 */ /* 0x002fc60000000f00 */
[----:B---3--:R-:W-:Y:S04]  /*4e9b0*/  STL [R1+0x844], R90 ;  /* 0x0008445a01007387 */ /* 0x008fe80000100800 */
[----:B------:R1:W-:Y:S02]  /*4e9c0*/  STL [R1+0x838], R5 ;  /* 0x0008380501007387 */ /* 0x0003e40000100800 */
[----:B-1----:R-:W-:Y:S02]  /*4e9d0*/  IMAD.MOV.U32 R5, RZ, RZ, R91 ;  /* 0x000000ffff057224 */ /* 0x002fe400078e005b */
[----:B------:R-:W3:Y:S04]  /*4e9e0*/  LDL.LU.64 R90, [R1+0x11c8] ;  /* 0x0011c800015a7983 */ /* 0x000ee80000300a00 */
[----:B------:R1:W-:Y:S04]  /*4e9f0*/  STL [R1+0x840], R5 ;  /* 0x0008400501007387 */ /* 0x0003e80000100800 */
[----:B----4-:R-:W-:Y:S01]  /*4ea00*/  STL [R1+0x84c], R124 ;  /* 0x00084c7c01007387 */ /* 0x010fe20000100800 */
[----:B-1----:R-:W-:-:S03]  /*4ea10*/  MOV R5, R125 ;  /* 0x0000007d00057202 */ /* 0x002fc60000000f00 */
[----:B------:R-:W-:Y:S04]  /*4ea20*/  STL [R1+0x854], R122 ;  /* 0x0008547a01007387 */ /* 0x000fe80000100800 */
[----:B------:R1:W-:Y:S04]  /*4ea30*/  STL [R1+0x848], R5 ;  /* 0x0008480501007387 */ /* 0x0003e80000100800 */
[----:B------:R-:W-:Y:S01]  /*4ea40*/  STL [R1+0x85c], R166 ;  /* 0x00085ca601007387 */ /* 0x000fe20000100800 */
[----:B-1----:R-:W-:-:S05]  /*4ea50*/  IMAD.MOV.U32 R5, RZ, RZ, R123 ;  /* 0x000000ffff057224 */ /* 0x002fca00078e007b */
[----:B------:R1:W-:Y:S04]  /*4ea60*/  STL [R1+0x850], R5 ;  /* 0x0008500501007387 */ /* 0x0003e80000100800 */
[----:B------:R-:W-:Y:S01]  /*4ea70*/  STL [R1+0x864], R168 ;  /* 0x000864a801007387 */ /* 0x000fe20000100800 */
[----:B-1----:R-:W-:-:S05]  /*4ea80*/  MOV R5, R167 ;  /* 0x000000a700057202 */ /* 0x002fca0000000f00 */
        /* <DEDUP_REMOVED lines=21> */
[----:B------:R1:W-:Y:S02]  /*4ebe0*/  STL [R1+0x890], R5 ;  /* 0x0008900501007387 */ /* 0x0003e40000100800 */
[----:B-1----:R-:W-:Y:S02]  /*4ebf0*/  MOV R5, R183 ;  /* 0x000000b700057202 */ /* 0x002fe40000000f00 */
[----:B------:R-:W-:Y:S04]  /*4ec00*/  STL [R1+0x8a4], R184 ;  /* 0x0008a4b801007387 */ /* 0x000fe80000100800 */
[----:B------:R1:W-:Y:S04]  /*4ec10*/  STL [R1+0x898], R5 ;  /* 0x0008980501007387 */ /* 0x0003e80000100800 */
[----:B------:R-:W-:Y:S01]  /*4ec20*/  STL [R1+0x8ac], R186 ;  /* 0x0008acba01007387 */ /* 0x000fe20000100800 */
[----:B-1----:R-:W-:-:S05]  /*4ec30*/  IMAD.MOV.U32 R5, RZ, RZ, R185 ;  /* 0x000000ffff057224 */ /* 0x002fca00078e00b9 */
[----:B------:R1:W-:Y:S04]  /*4ec40*/  STL [R1+0x8a0], R5 ;  /* 0x0008a00501007387 */ /* 0x0003e80000100800 */
[----:B--2---:R-:W-:Y:S01]  /*4ec50*/  STL [R1+0x8b4], R188 ;  /* 0x0008b4bc01007387 */ /* 0x004fe20000100800 */
[----:B-1----:R-:W-:-:S05]  /*4ec60*/  MOV R5, R187 ;  /* 0x000000bb00057202 */ /* 0x002fca0000000f00 */
[----:B------:R1:W-:Y:S04]  /*4ec70*/  STL [R1+0x8a8], R5 ;  /* 0x0008a80501007387 */ /* 0x0003e80000100800 */
[----:B------:R-:W-:Y:S01]  /*4ec80*/  STL [R1+0x8bc], R88 ;  /* 0x0008bc5801007387 */ /* 0x000fe20000100800 */
[----:B-1----:R-:W-:-:S05]  /*4ec90*/  IMAD.MOV.U32 R5, RZ, RZ, R189 ;  /* 0x000000ffff057224 */ /* 0x002fca00078e00bd */
[----:B------:R1:W-:Y:S02]  /*4eca0*/  STL [R1+0x8b0], R5 ;  /* 0x0008b00501007387 */ /* 0x0003e40000100800 */
[----:B-1----:R-:W-:Y:S02]  /*4ecb0*/  MOV R5, R89 ;  /* 0x0000005900057202 */ /* 0x002fe40000000f00 */
[----:B---3--:R-:W-:Y:S04]  /*4ecc0*/  STL [R1+0x8c4], R90 ;  /* 0x0008c45a01007387 */ /* 0x008fe80000100800 */
        /* <DEDUP_REMOVED lines=94> */
[----:B-1----:R-:W-:-:S05]  /*4f2b0*/  MOV R5, R15 ;  /* 0x0000000f00057202 */ /* 0x002fca0000000f00 */
[----:B------:R1:W-:Y:S02]  /*4f2c0*/  STL [R1+0x9b8], R5 ;  /* 0x0009b80501007387 */ /* 0x0003e40000100800 */
[----:B-1----:R-:W-:-:S04]  /*4f2d0*/  VIMNMX R5, PT, PT, R4, 0x2, !PT ;  /* 0x0000000204057848 */ /* 0x002fc80007fe0100 */
[----:B------:R-:W-:-:S05]  /*4f2e0*/  IADD3 R5, PT, PT, R5, -0x2, RZ ;  /* 0xfffffffe05057810 */ /* 0x000fca0007ffe0ff */
[----:B------:R1:W-:Y:S01]  /*4f2f0*/  STL [R1+0xb6c], R5 ;  /* 0x000b6c0501007387 */ /* 0x0003e20000100800 */
[----:B------:R-:W-:Y:S02]  /*4f300*/  VIADD R6, R4, 0xfffffff8 ;  /* 0xfffffff804067836 */ /* 0x000fe40000000000 */
[----:B------:R-:W-:Y:S01]  /*4f310*/  IMAD.MOV.U32 R4, RZ, RZ, RZ ;  /* 0x000000ffff047224 */ /* 0x000fe200078e00ff */
[----:B------:R-:W-:Y:S01]  /*4f320*/  UMOV UR13, 0x1 ;  /* 0x00000001000d7882 */ /* 0x000fe20000000000 */
[----:B------:R-:W-:Y:S01]  /*4f330*/  UMOV UR14, 0x7 ;  /* 0x00000007000e7882 */ /* 0x000fe20000000000 */
[----:B------:R-:W-:Y:S01]  /*4f340*/  UMOV UR5, URZ ;  /* 0x000000ff00057c82 */ /* 0x000fe20008000000 */
[----:B------:R-:W-:Y:S01]  /*4f350*/  UMOV UR6, URZ ;  /* 0x000000ff00067c82 */ /* 0x000fe20008000000 */
[----:B------:R-:W-:-:S05]  /*4f360*/  UMOV UR9, URZ ;  /* 0x000000ff00097c82 */ /* 0x000fca0008000000 */
.L_x_12:
[----:B------:R-:W-:Y:S01]  /*4f370*/  IMAD.U32 R4, R4, -0x80000000, RZ ;  /* 0x8000000004047824 */ /* 0x000fe200078e00ff */
[----:B------:R-:W-:-:S03]  /*4f380*/  UIADD3 UR6, UPT, UPT, UR6, 0x1, URZ ;  /* 0x0000000106067890 */ /* 0x000fc6000fffe0ff */
[----:B------:R-:W2:Y:S01]  /*4f390*/  SYNCS.PHASECHK.TRANS64.TRYWAIT P3, [UR8], R4 ;  /* 0x00000004ff0075a7 */ /* 0x000ea20008061108 */
[----:B------:R-:W-:-:S04]  /*4f3a0*/  UISETP.GT.AND UP1, UPT, UR6, 0x6, UPT ;  /* 0x000000060600788c */ /* 0x000fc8000bf24270 */
[----:B------:R-:W-:-:S04]  /*4f3b0*/  USEL UR6, UR6, URZ, !UP1 ;  /* 0x000000ff06067287 */ /* 0x000fc8000c800000 */
[----:B------:R-:W-:Y:S01]  /*4f3c0*/  ULEA UR15, UR6, UR7, 0x11 ;  /* 0x00000007060f7291 */ /* 0x000fe2000f8e88ff */
[----:B--2---:R-:W-:Y:S11]  /*4f3d0*/  @!P3 BRA `(.L_x_10) ;  /* 0x0000017c005cb947 */ /* 0x004ff60003800000 */
.L_x_18:
[----:B------:R-:W-:-:S04]  /*4f3e0*/  DEPBAR.LE SB0, 0xc ;  /* 0x000083000000791a */ /* 0x000fc80000000000 */
[----:B------:R-:W-:Y:S01]  /*4f3f0*/  BAR.SYNC.DEFER_BLOCKING 0x0 ;  /* 0x0000000000007b1d */ /* 0x000fe20000010000 */
[----:B------:R-:W-:Y:S02]  /*4f400*/  UIADD3 UR5, UPT, UPT, UR5, 0x1, URZ ;  /* 0x0000000105057890 */ /* 0x000fe4000fffe0ff */
[----:B------:R-:W-:Y:S02]  /*4f410*/  ULEA UR8, UR13, UR7, 0x3 ;  /* 0x000000070d087291 */ /* 0x000fe4000f8e18ff */
[----:B------:R-:W-:Y:S02]  /*4f420*/  UISETP.GT.AND UP1, UPT, UR5, 0x7, UPT ;  /* 0x000000070500788c */ /* 0x000fe4000bf24270 */
[----:B------:R-:W-:Y:S02]  /*4f430*/  UIADD3 UR8, UPT, UPT, UR8, 0x160000, URZ ;  /* 0x0016000008087890 */ /* 0x000fe4000fffe0ff */
[----:B------:R-:W-:Y:S01]  /*4f440*/  USEL UR5, UR5, URZ, !UP1 ;  /* 0x000000ff05057287 */ /* 0x000fe2000c800000 */
[----:B------:R-:W-:Y:S01]  /*4f450*/  UMOV UR4, UR9 ;  /* 0x0000000900047c82 */ /* 0x000fe20008000000 */
[----:B-1----:R-:W1:Y:S04]  /*4f460*/  LDSM.16.M88.4 R4, [R81+UR15] ;  /* 0x0000000f5104783b */ /* 0x002e680008000200 */
[----:B------:R-:W2:Y:S04]  /*4f470*/  LDSM.16.M88.4 R8, [R81+UR15+0x800] ;  /* 0x0008000f5108783b */ /* 0x000ea80008000200 */
[----:B------:R-:W3:Y:S04]  /*4f480*/  LDSM.16.M88.4 R216, [R81+UR15+0x1000] ;  /* 0x0010000f51d8783b */ /* 0x000ee80008000200 */
[----:B------:R-:W4:Y:S04]  /*4f490*/  LDSM.16.M88.4 R12, [R81+UR15+0x1800] ;  /* 0x0018000f510c783b */ /* 0x000f280008000200 */
[----:B------:R-:W5:Y:S04]  /*4f4a0*/  LDSM.16.M88.4 R212, [R81+UR15+0x2000] ;  /* 0x0020000f51d4783b */ /* 0x000f680008000200 */
[----:B------:R-:W5:Y:S04]  /*4f4b0*/  LDSM.16.M88.4 R204, [R81+UR15+0x2800] ;  /* 0x0028000f51cc783b */ /* 0x000f680008000200 */
[----:B------:R-:W5:Y:S04]  /*4f4c0*/  LDSM.16.M88.4 R208, [R81+UR15+0x3000] ;  /* 0x0030000f51d0783b */ /* 0x000f680008000200 */
[----:B------:R-:W5:Y:S04]  /*4f4d0*/  LDSM.16.M88.4 R188, [R81+UR15+0x3800] ;  /* 0x0038000f51bc783b */ /* 0x000f680008000200 */
[----:B------:R-:W5:Y:S04]  /*4f4e0*/  LDSM.16.M88.4 R192, [R81+UR15+0x4000] ;  /* 0x0040000f51c0783b */ /* 0x000f680008000200 */
[----:B------:R-:W5:Y:S04]  /*4f4f0*/  LDSM.16.M88.4 R180, [R81+UR15+0x4800] ;  /* 0x0048000f51b4783b */ /* 0x000f680008000200 */
[----:B------:R-:W5:Y:S01]  /*4f500*/  LDSM.16.M88.4 R184, [R81+UR15+0x5000] ;  /* 0x0050000f51b8783b */ /* 0x000f620008000200 */
[----:B-1----:R-:W-:Y:S01]  /*4f510*/  MOV R16, R4 ;  /* 0x0000000400107202 */ /* 0x002fe20000000f00 */
[----:B------:R-:W-:Y:S01]  /*4f520*/  IMAD.MOV.U32 R17, RZ, RZ, R6 ;  /* 0x000000ffff117224 */ /* 0x000fe200078e0006 */
[----:B------:R-:W-:Y:S01]  /*4f530*/  MOV R4, R5 ;  /* 0x0000000500047202 */ /* 0x000fe20000000f00 */
[----:B------:R-:W1:Y:S01]  /*4f540*/  LDSM.16.M88.4 R172, [R81+UR15+0x5800] ;  /* 0x0058000f51ac783b */ /* 0x000e620008000200 */
[----:B--2---:R-:W-:Y:S01]  /*4f550*/  MOV R18, R8 ;  /* 0x0000000800127202 */ /* 0x004fe20000000f00 */
[----:B------:R-:W-:Y:S01]  /*4f560*/  IMAD.MOV.U32 R19, RZ, RZ, R10 ;  /* 0x000000ffff137224 */ /* 0x000fe200078e000a */
[----:B------:R-:W-:Y:S01]  /*4f570*/  MOV R6, R9 ;  /* 0x0000000900067202 */ /* 0x000fe20000000f00 */
[----:B------:R-:W2:Y:S01]  /*4f580*/  LDSM.16.M88.4 R176, [R81+UR15+0x6000] ;  /* 0x0060000f51b0783b */ /* 0x000ea20008000200 */
[----:B---3--:R-:W-:Y:S01]  /*4f590*/  MOV R20, R216 ;  /* 0x000000d800147202 */ /* 0x008fe20000000f00 */
[----:B------:R-:W-:Y:S01]  /*4f5a0*/  IMAD.MOV.U32 R21, RZ, RZ, R218 ;  /* 0x000000ffff157224 */ /* 0x000fe200078e00da */
[----:B------:R-:W-:Y:S01]  /*4f5b0*/  MOV R8, R217 ;  /* 0x000000d900087202 */ /* 0x000fe20000000f00 */
[----:B------:R-:W3:Y:S01]  /*4f5c0*/  LDSM.16.M88.4 R164, [R81+UR15+0x6800] ;  /* 0x0068000f51a4783b */ /* 0x000ee20008000200 */
[----:B----4-:R-:W-:Y:S01]  /*4f5d0*/  MOV R22, R12 ;  /* 0x0000000c00167202 */ /* 0x010fe20000000f00 */
[----:B------:R-:W-:Y:S01]  /*4f5e0*/  IMAD.MOV.U32 R23, RZ, RZ, R14 ;  /* 0x000000ffff177224 */ /* 0x000fe200078e000e */
[----:B------:R-:W-:Y:S01]  /*4f5f0*/  MOV R10, R13 ;  /* 0x0000000d000a7202 */ /* 0x000fe20000000f00 */
[----:B------:R-:W4:Y:S01]  /*4f600*/  LDSM.16.M88.4 R168, [R81+UR15+0x7000] ;  /* 0x0070000f51a8783b */ /* 0x000f220008000200 */
[----:B-----5:R-:W-:Y:S01]  /*4f610*/  MOV R24, R212 ;  /* 0x000000d400187202 */ /* 0x020fe20000000f00 */
[----:B------:R-:W-:Y:S01]  /*4f620*/  IMAD.MOV.U32 R25, RZ, RZ, R214 ;  /* 0x000000ffff197224 */ /* 0x000fe200078e00d6 */
[----:B------:R-:W-:Y:S01]  /*4f630*/  MOV R12, R213 ;  /* 0x000000d5000c7202 */ /* 0x000fe20000000f00 */
[----:B------:R-:W5:Y:S01]  /*4f640*/  LDSM.16.M88.4 R156, [R81+UR15+0x7800] ;  /* 0x0078000f519c783b */ /* 0x000f620008000200 */
[----:B------:R-:W-:Y:S01]  /*4f650*/  MOV R26, R204 ;  /* 0x000000cc001a7202 */ /* 0x000fe20000000f00 */
[----:B------:R-:W-:Y:S01]  /*4f660*/  IMAD.MOV.U32 R27, RZ, RZ, R206 ;  /* 0x000000ffff1b7224 */ /* 0x000fe200078e00ce */
[----:B------:R-:W-:Y:S01]  /*4f670*/  MOV R14, R205 ;  /* 0x000000cd000e7202 */ /* 0x000fe20000000f00 */
[----:B------:R-:W5:Y:S01]  /*4f680*/  LDSM.16.M88.4 R160, [R81+UR15+0x8000] ;  /* 0x0080000f51a0783b */ /* 0x000f620008000200 */
[----:B------:R-:W-:Y:S01]  /*4f690*/  MOV R28, R208 ;  /* 0x000000d0001c7202 */ /* 0x000fe20000000f00 */
[----:B------:R-:W-:-:S02]  /*4f6a0*/  IMAD.MOV.U32 R29, RZ, RZ, R210 ;  /* 0x000000ffff1d7224 */ /* 0x000fc400078e00d2 */
[----:B------:R-:W5:Y:S01]  /*4f6b0*/  LDSM.16.M88.4 R148, [R81+UR15+0x8800] ;  /* 0x0088000f5194783b */ /* 0x000f620008000200 */
[----:B------:R-:W-:Y:S01]  /*4f6c0*/  MOV R30, R188 ;  /* 0x000000bc001e7202 */ /* 0x000fe20000000f00 */
[----:B------:R-:W-:Y:S02]  /*4f6d0*/  IMAD.MOV.U32 R31, RZ, RZ, R190 ;  /* 0x000000ffff1f7224 */ /* 0x000fe400078e00be */
[----:B------:R-:W5:Y:S01]  /*4f6e0*/  LDSM.16.M88.4 R152, [R81+UR15+0x9000] ;  /* 0x0090000f5198783b */ /* 0x000f620008000200 */
[----:B------:R-:W-:Y:S01]  /*4f6f0*/  MOV R32, R192 ;  /* 0x000000c000207202 */ /* 0x000fe20000000f00 */
[----:B------:R-:W-:Y:S02]  /*4f700*/  IMAD.MOV.U32 R33, RZ, RZ, R194 ;  /* 0x000000ffff217224 */ /* 0x000fe400078e00c2 */
[----:B------:R-:W5:Y:S01]  /*4f710*/  LDSM.16.M88.4 R140, [R81+UR15+0x9800] ;  /* 0x0098000f518c783b */ /* 0x000f620008000200 */
[----:B------:R-:W-:Y:S01]  /*4f720*/  MOV R34, R180 ;  /* 0x000000b400227202 */ /* 0x000fe20000000f00 */
[----:B------:R-:W-:-:S02]  /*4f730*/  IMAD.MOV.U32 R35, RZ, RZ, R182 ;  /* 0x000000ffff237224 */ /* 0x000fc400078e00b6 */
[----:B------:R-:W5:Y:S01]  /*4f740*/  LDSM.16.M88.4 R144, [R81+UR15+0xa000] ;  /* 0x00a0000f5190783b */ /* 0x000f620008000200 */
[----:B------:R-:W-:Y:S01]  /*4f750*/  MOV R36, R184 ;  /* 0x000000b800247202 */ /* 0x000fe20000000f00 */
[----:B------:R-:W-:Y:S02]  /*4f760*/  IMAD.MOV.U32 R37, RZ, RZ, R186 ;  /* 0x000000ffff257224 */ /* 0x000fe400078e00ba */
[----:B------:R-:W5:Y:S01]  /*4f770*/  LDSM.16.M88.4 R132, [R81+UR15+0xa800] ;  /* 0x00a8000f5184783b */ /* 0x000f620008000200 */
[----:B-1----:R-:W-:Y:S01]  /*4f780*/  MOV R38, R172 ;  /* 0x000000ac00267202 */ /* 0x002fe20000000f00 */
[----:B------:R-:W-:Y:S02]  /*4f790*/  IMAD.MOV.U32 R39, RZ, RZ, R174 ;  /* 0x000000ffff277224 */ /* 0x000fe400078e00ae */
[----:B------:R-:W1:Y:S01]  /*4f7a0*/  LDSM.16.M88.4 R136, [R81+UR15+0xb000] ;  /* 0x00b0000f5188783b */ /* 0x000e620008000200 */
[----:B--2---:R-:W-:Y:S01]  /*4f7b0*/  MOV R40, R176 ;  /* 0x000000b000287202 */ /* 0x004fe20000000f00 */
[----:B------:R-:W-:-:S02]  /*4f7c0*/  IMAD.MOV.U32 R41, RZ, RZ, R178 ;  /* 0x000000ffff297224 */ /* 0x000fc400078e00b2 */
[----:B------:R-:W2:Y:S01]  /*4f7d0*/  LDSM.16.M88.4 R124, [R81+UR15+0xb800] ;  /* 0x00b8000f517c783b */ /* 0x000ea20008000200 */
[----:B---3--:R-:W-:Y:S01]  /*4f7e0*/  MOV R42, R164 ;  /* 0x000000a4002a7202 */ /* 0x008fe20000000f00 */
[----:B------:R-:W-:Y:S02]  /*4f7f0*/  IMAD.MOV.U32 R43, RZ, RZ, R166 ;  /* 0x000000ffff2b7224 */ /* 0x000fe400078e00a6 */
[----:B------:R-:W3:Y:S01]  /*4f800*/  LDSM.16.M88.4 R128, [R81+UR15+0xc000] ;  /* 0x00c0000f5180783b */ /* 0x000ee20008000200 */
[----:B----4-:R-:W-:Y:S01]  /*4f810*/  MOV R44, R168 ;  /* 0x000000a8002c7202 */ /* 0x010fe20000000f00 */
[----:B------:R-:W-:Y:S02]  /*4f820*/  IMAD.MOV.U32 R45, RZ, RZ, R170 ;  /* 0x000000ffff2d7224 */ /* 0x000fe400078e00aa */
[----:B------:R-:W4:Y:S01]  /*4f830*/  LDSM.16.M88.4 R116, [R81+UR15+0xc800] ;  /* 0x00c8000f5174783b */ /* 0x000f220008000200 */
[----:B-----5:R-:W-:Y:S01]  /*4f840*/  MOV R46, R156 ;  /* 0x0000009c002e7202 */ /* 0x020fe20000000f00 */
        /* <DEDUP_REMOVED lines=18> */
[----:B------:R-:W-:Y:S01]  /*4f970*/  IMAD.MOV.U32 R59, RZ, RZ, R134 ;  /* 0x000000ffff3b7224 */ /* 0x000fe200078e0086 */
[----:B-1----:R-:W-:Y:S01]  /*4f980*/  MOV R60, R136 ;  /* 0x00000088003c7202 */ /* 0x002fe20000000f00 */
[----:B------:R-:W-:Y:S01]  /*4f990*/  IMAD.MOV.U32 R61, RZ, RZ, R138 ;  /* 0x000000ffff3d7224 */ /* 0x000fe200078e008a */
[----:B------:R-:W-:Y:S01]  /*4f9a0*/  LDSM.16.M88.4 R100, [R81+UR15+0x10000] ;  /* 0x0100000f5164783b */ /* 0x000fe20008000200 */
[----:B------:R-:W-:Y:S01]  /*4f9b0*/  IMAD.MOV.U32 R5, RZ, RZ, R7 ;  /* 0x000000ffff057224 */ /* 0x000fe200078e0007 */
[----:B--2---:R-:W-:Y:S01]  /*4f9c0*/  MOV R62, R124 ;  /* 0x0000007c003e7202 */ /* 0x004fe20000000f00 */
[----:B------:R-:W-:Y:S01]  /*4f9d0*/  IMAD.MOV.U32 R63, RZ, RZ, R126 ;  /* 0x000000ffff3f7224 */ /* 0x000fe200078e007e */
[----:B------:R-:W-:Y:S01]  /*4f9e0*/  LDSM.16.M88.4 R220, [R81+UR15+0x11800] ;  /* 0x0118000f51dc783b */ /* 0x000fe20008000200 */
[----:B------:R-:W-:Y:S01]  /*4f9f0*/  IMAD.MOV.U32 R7, RZ, RZ, R11 ;  /* 0x000000ffff077224 */ /* 0x000fe200078e000b */
[----:B---3--:R-:W-:Y:S01]  /*4fa00*/  MOV R64, R128 ;  /* 0x0000008000407202 */ /* 0x008fe20000000f00 */
[----:B------:R-:W-:Y:S01]  /*4fa10*/  IMAD.MOV.U32 R65, RZ, RZ, R130 ;  /* 0x000000ffff417224 */ /* 0x000fe200078e0082 */
[----:B------:R-:W-:Y:S01]  /*4fa20*/  LDSM.16.M88.4 R224, [R81+UR15+0x12000] ;  /* 0x0120000f51e0783b */ /* 0x000fe20008000200 */
[----:B------:R-:W-:Y:S01]  /*4fa30*/  IMAD.MOV.U32 R11, RZ, RZ, R15 ;  /* 0x000000ffff0b7224 */ /* 0x000fe200078e000f */
[----:B----4-:R-:W-:Y:S01]  /*4fa40*/  MOV R66, R116 ;  /* 0x0000007400427202 */ /* 0x010fe20000000f00 */
[----:B------:R-:W-:-:S02]  /*4fa50*/  IMAD.MOV.U32 R67, RZ, RZ, R118 ;  /* 0x000000ffff437224 */ /* 0x000fc400078e0076 */
[----:B------:R-:W-:Y:S01]  /*4fa60*/  IMAD.MOV.U32 R9, RZ, RZ, R219 ;  /* 0x000000ffff097224 */ /* 0x000fe200078e00db */
[----:B-----5:R-:W-:Y:S01]  /*4fa70*/  MOV R68, R120 ;  /* 0x0000007800447202 */ /* 0x020fe20000000f00 */
[----:B------:R-:W-:Y:S01]  /*4fa80*/  IMAD.MOV.U32 R69, RZ, RZ, R122 ;  /* 0x000000ffff457224 */ /* 0x000fe200078e007a */
[----:B------:R-:W-:Y:S01]  /*4fa90*/  LDSM.16.M88.4 R216, [R81+UR15+0x13000] ;  /* 0x0130000f51d8783b */ /* 0x000fe20008000200 */
[----:B------:R-:W-:Y:S01]  /*4faa0*/  IMAD.MOV.U32 R13, RZ, RZ, R215 ;  /* 0x000000ffff0d7224 */ /* 0x000fe200078e00d7 */
[----:B------:R-:W-:Y:S01]  /*4fab0*/  MOV R70, R108 ;  /* 0x0000006c00467202 */ /* 0x000fe20000000f00 */
[----:B------:R-:W-:Y:S01]  /*4fac0*/  IMAD.MOV.U32 R71, RZ, RZ, R110 ;  /* 0x000000ffff477224 */ /* 0x000fe200078e006e */
[----:B------:R-:W-:Y:S01]  /*4fad0*/  LDSM.16.M88.4 R212, [R81+UR15+0x12800] ;  /* 0x0128000f51d4783b */ /* 0x000fe20008000200 */
[----:B------:R-:W-:Y:S01]  /*4fae0*/  IMAD.MOV.U32 R15, RZ, RZ, R207 ;  /* 0x000000ffff0f7224 */ /* 0x000fe200078e00cf */
[----:B------:R-:W-:Y:S01]  /*4faf0*/  MOV R72, R112 ;  /* 0x0000007000487202 */ /* 0x000fe20000000f00 */
[----:B------:R-:W-:Y:S01]  /*4fb00*/  IMAD.MOV.U32 R73, RZ, RZ, R114 ;  /* 0x000000ffff497224 */ /* 0x000fe200078e0072 */
[----:B------:R-:W-:Y:S01]  /*4fb10*/  LDSM.16.M88.4 R204, [R81+UR15+0x13800] ;  /* 0x0138000f51cc783b */ /* 0x000fe20008000200 */
[----:B------:R-:W-:Y:S01]  /*4fb20*/  MOV R74, R96 ;  /* 0x00000060004a7202 */ /* 0x000fe20000000f00 */
[----:B------:R-:W-:Y:S01]  /*4fb30*/  IMAD.MOV.U32 R75, RZ, RZ, R98 ;  /* 0x000000ffff4b7224 */ /* 0x000fe200078e0062 */
[----:B------:R-:W-:Y:S01]  /*4fb40*/  MOV R76, R104 ;  /* 0x00000068004c7202 */ /* 0x000fe20000000f00 */
[----:B------:R-:W-:Y:S01]  /*4fb50*/  IMAD.MOV.U32 R77, RZ, RZ, R106 ;  /* 0x000000ffff4d7224 */ /* 0x000fe200078e006a */
[----:B------:R-:W-:Y:S01]  /*4fb60*/  MOV R78, R88 ;  /* 0x00000058004e7202 */ /* 0x000fe20000000f00 */
[----:B------:R-:W-:-:S04]  /*4fb70*/  IMAD.MOV.U32 R79, RZ, RZ, R90 ;  /* 0x000000ffff4f7224 */ /* 0x000fc800078e005a */
[----:B------:R1:W-:Y:S02]  /*4fb80*/  STTM.x64 tmem[UR11+0x100], R16 ;  /* 0x00010010000079ed */ /* 0x0003e4000834000b */
        /* <DEDUP_REMOVED lines=52> */
[----:B------:R-:W-:Y:S04]  /*4fed0*/  LDSM.16.M88.4 R96, [R81+UR15+0x11000] ;  /* 0x0110000f5160783b */ /* 0x000fe80008000200 */
        /* <DEDUP_REMOVED lines=19> */
[----:B------:R-:W1:Y:S04]  /*50010*/  LDSM.16.M88.4 R128, [R81+UR15+0x1d000] ;  /* 0x01d0000f5180783b */ /* 0x000e680008000200 */
[----:B------:R-:W2:Y:S04]  /*50020*/  LDSM.16.M88.4 R116, [R81+UR15+0x1d800] ;  /* 0x01d8000f5174783b */ /* 0x000ea80008000200 */
[----:B------:R-:W3:Y:S04]  /*50030*/  LDSM.16.M88.4 R120, [R81+UR15+0x1e000] ;  /* 0x01e0000f5178783b */ /* 0x000ee80008000200 */
[----:B------:R-:W4:Y:S04]  /*50040*/  LDSM.16.M88.4 R108, [R81+UR15+0x1e800] ;  /* 0x01e8000f516c783b */ /* 0x000f280008000200 */
[----:B------:R-:W5:Y:S04]  /*50050*/  LDSM.16.M88.4 R112, [R81+UR15+0x1f000] ;  /* 0x01f0000f5170783b */ /* 0x000f680008000200 */
[----:B------:R-:W5:Y:S01]  /*50060*/  LDSM.16.M88.4 R104, [R81+UR15+0x1f800] ;  /* 0x01f8000f5168783b */ /* 0x000f620008000200 */
[----:B------:R5:W-:Y:S01]  /*50070*/  STTM.x64 tmem[UR11+0x180], R4 ;  /* 0x00018004000079ed */ /* 0x000be2000834000b */
[----:B-1----:R-:W-:Y:S01]  /*50080*/  MOV R68, R128 ;  /* 0x0000008000447202 */ /* 0x002fe20000000f00 */
[----:B------:R-:W-:Y:S01]  /*50090*/  IMAD.MOV.U32 R69, RZ, RZ, R130 ;  /* 0x000000ffff457224 */ /* 0x000fe200078e0082 */
[----:B--2---:R-:W-:Y:S01]  /*500a0*/  MOV R70, R116 ;  /* 0x0000007400467202 */ /* 0x004fe20000000f00 */
[----:B------:R-:W-:Y:S01]  /*500b0*/  IMAD.MOV.U32 R71, RZ, RZ, R118 ;  /* 0x000000ffff477224 */ /* 0x000fe200078e0076 */
[----:B---3--:R-:W-:Y:S01]  /*500c0*/  MOV R72, R120 ;  /* 0x0000007800487202 */ /* 0x008fe20000000f00 */
[----:B------:R-:W-:Y:S01]  /*500d0*/  IMAD.MOV.U32 R73, RZ, RZ, R122 ;  /* 0x000000ffff497224 */ /* 0x000fe200078e007a */
[----:B----4-:R-:W-:Y:S01]  /*500e0*/  MOV R74, R108 ;  /* 0x0000006c004a7202 */ /* 0x010fe20000000f00 */
[----:B------:R-:W-:Y:S01]  /*500f0*/  IMAD.MOV.U32 R75, RZ, RZ, R110 ;  /* 0x000000ffff4b7224 */ /* 0x000fe200078e006e */
[----:B-----5:R-:W-:Y:S01]  /*50100*/  MOV R76, R112 ;  /* 0x00000070004c7202 */ /* 0x020fe20000000f00 */
        /* <DEDUP_REMOVED lines=58> */
[----:B------:R1:W-:Y:S01]  /*504b0*/  STTM.x64 tmem[UR11+0x140], R16 ;  /* 0x00014010000079ed */ /* 0x0003e2000834000b */
        /* <DEDUP_REMOVED lines=61> */
[----:B------:R1:W-:Y:S01]  /*50890*/  STTM.x64 tmem[UR11+0x1c0], R4 ;  /* 0x0001c004000079ed */ /* 0x0003e2000834000b */
[----:B------:R-:W2:Y:S02]  /*508a0*/  FENCE.VIEW.ASYNC.T ;  /* 0x00000000000073c6 */ /* 0x000ea40000000200 */
[----:B--2---:R-:W-:Y:S06]  /*508b0*/  BAR.SYNC.DEFER_BLOCKING 0x0 ;  /* 0x0000000000007b1d */ /* 0x004fec0000010000 */
[----:B------:R-:W-:Y:S05]  /*508c0*/  @P1 BRA `(.L_x_11) ;  /* 0x0000000800a41947 */ /* 0x000fea0003800000 */
[----:B------:R-:W-:Y:S01]  /*508d0*/  ULEA UR9, UR5, UR7, 0x10 ;  /* 0x0000000705097291 */ /* 0x000fe2000f8e80ff */
[----:B-1----:R-:W-:Y:S01]  /*508e0*/  MOV.SPILL R4, UR15 ;  /* 0x0000000f00047c02 */ /* 0x002fe20009000f00 */
[----:B------:R-:W-:Y:S01]  /*508f0*/  UMOV UR21, URZ ;  /* 0x000000ff00157c82 */ /* 0x000fe20008000000 */
[----:B------:R-:W-:Y:S01]  /*50900*/  UIADD3 UR64, UPT, UPT, UR10, 0x108, URZ ;  /* 0x000001080a407890 */ /* 0x000fe2000fffe0ff */
[----:B------:R-:W-:Y:S01]  /*50910*/  MOV.SPILL R5, UR14 ;  /* 0x0000000e00057c02 */ /* 0x000fe20009000f00 */
[----:B------:R-:W-:Y:S02]  /*50920*/  UIADD3 UR9, UPT, UPT, UR9, 0xe0000, URZ ;  /* 0x000e000009097890 */ /* 0x000fe4000fffe0ff */
[----:B------:R-:W-:Y:S02]  /*50930*/  UIADD3 UR65, UPT, UPT, UR10, 0x110, URZ ;  /* 0x000001100a417890 */ /* 0x000fe4000fffe0ff */
[----:B------:R-:W-:Y:S02]  /*50940*/  USHF.R.U32.HI UR46, URZ, 0x4, UR9 ;  /* 0x00000004ff2e7899 */ /* 0x000fe40008011609 */
[----:B------:R-:W-:-:S02]  /*50950*/  UIADD3 UR77, UPT, UPT, UR10, 0x118, URZ ;  /* 0x000001180a4d7890 */ /* 0x000fc4000fffe0ff */
[----:B------:R-:W-:Y:S01]  /*50960*/  USGXT.U32 UR46, UR46, 0xe ;  /* 0x0000000e2e2e789a */ /* 0x000fe20008000000 */
[----:B------:R-:W-:Y:S01]  /*50970*/  UMOV UR26, 0x0 ;  /* 0x00000000001a7882 */ /* 0x000fe20000000000 */
[----:B------:R-:W-:Y:S02]  /*50980*/  UMOV UR27, 0x8200910 ;  /* 0x08200910001b7882 */ /* 0x000fe40000000000 */
[----:B------:R-:W-:Y:S01]  /*50990*/  UIADD3 UR48, UP1, UPT, UR46, 0x2, URZ ;  /* 0x000000022e307890 */ /* 0x000fe2000ff3e0ff */
[----:B------:R-:W-:Y:S01]  /*509a0*/  UMOV UR47, 0x40004040 ;  /* 0x40004040002f7882 */ /* 0x000fe20000000000 */
[----:B------:R-:W-:Y:S02]  /*509b0*/  UMOV UR28, 0x0 ;  /* 0x00000000001c7882 */ /* 0x000fe40000000000 */
[----:B------:R-:W-:Y:S01]  /*509c0*/  UIADD3.X UR49, UPT, UPT, UR21, 0x40004040, URZ, UP1, !UPT ;  /* 0x4000404015317890 */ /* 0x000fe20008ffe4ff */
[----:B------:R1:W-:Y:S01]  /*509d0*/  UTCHMMA tmem[UR12], gdesc[UR46], tmem[UR10], tmem[UR26], idesc[UR27], UPT ;  /* 0x00ff1a2e0c0079ea */ /* 0x0003e2000b80000a */
[----:B------:R-:W-:-:S02]  /*509e0*/  UIADD3 UR50, UP1, UPT, UR48, 0x2, URZ ;  /* 0x0000000230327890 */ /* 0x000fc4000ff3e0ff */
[----:B------:R-:W-:Y:S02]  /*509f0*/  UIADD3 UR52, UP2, UPT, UR48, 0x4, URZ ;  /* 0x0000000430347890 */ /* 0x000fe4000ff5e0ff */
[----:B------:R-:W-:Y:S02]  /*50a00*/  UIADD3.X UR51, UPT, UPT, UR49, URZ, URZ, UP1, !UPT ;  /* 0x000000ff31337290 */ /* 0x000fe40008ffe4ff */
[----:B------:R-:W-:Y:S02]  /*50a10*/  UIADD3.X UR53, UPT, UPT, UR49, URZ, URZ, UP2, !UPT ;  /* 0x000000ff31357290 */ /* 0x000fe400097fe4ff */
[----:B------:R-:W-:Y:S02]  /*50a20*/  UIADD3 UR54, UP2, UPT, UR48, 0x3fe, URZ ;  /* 0x000003fe30367890 */ /* 0x000fe4000ff5e0ff */
[----:B------:R-:W-:Y:S01]  /*50a30*/  UIADD3 UR56, UP1, UPT, UR48, 0x400, URZ ;  /* 0x0000040030387890 */ /* 0x000fe2000ff3e0ff */
[----:B------:R-:W-:Y:S01]  /*50a40*/  UMOV UR29, 0x8200910 ;  /* 0x08200910001d7882 */ /* 0x000fe20000000000 */
[----:B------:R-:W-:-:S02]  /*50a50*/  UIADD3.X UR55, UPT, UPT, UR49, URZ, URZ, UP2, !UPT ;  /* 0x000000ff31377290 */ /* 0x000fc400097fe4ff */
[----:B------:R2:W-:Y:S01]  /*50a60*/  UTCHMMA tmem[UR64], gdesc[UR48], tmem[UR10], tmem[UR28], idesc[UR29], UPT ;  /* 0x00ff1c30400079ea */ /* 0x0005e2000b80000a */
[----:B------:R-:W-:Y:S02]  /*50a70*/  UIADD3 UR76, UPT, UPT, UR10, 0x120, URZ ;  /* 0x000001200a4c7890 */ /* 0x000fe4000fffe0ff */
[----:B-1----:R-:W-:Y:S02]  /*50a80*/  UIADD3 UR26, UP2, UPT, UR48, 0x402, URZ ;  /* 0x00000402301a7890 */ /* 0x002fe4000ff5e0ff */
[----:B------:R-:W-:Y:S01]  /*50a90*/  UIADD3.X UR57, UPT, UPT, UR49, URZ, URZ, UP1, !UPT ;  /* 0x000000ff31397290 */ /* 0x000fe20008ffe4ff */
[----:B------:R-:W-:Y:S01]  /*50aa0*/  UMOV UR32, 0x0 ;  /* 0x0000000000207882 */ /* 0x000fe20000000000 */
[----:B------:R-:W-:Y:S01]  /*50ab0*/  UMOV UR33, 0x8200910 ;  /* 0x0820091000217882 */ /* 0x000fe20000000000 */
[----:B------:R-:W-:Y:S02]  /*50ac0*/  UIADD3 UR66, UPT, UPT, UR10, 0x128, URZ ;  /* 0x000001280a427890 */ /* 0x000fe4000fffe0ff */
[----:B------:R1:W-:Y:S01]  /*50ad0*/  UTCHMMA tmem[UR65], gdesc[UR50], tmem[UR10], tmem[UR32], idesc[UR33], UPT ;  /* 0x00ff2032410079ea */ /* 0x0003e2000b80000a */
[----:B--2---:R-:W-:Y:S01]  /*50ae0*/  UIADD3 UR28, UP1, UPT, UR48, 0x404, URZ ;  /* 0x00000404301c7890 */ /* 0x004fe2000ff3e0ff */
[----:B------:R-:W-:Y:S01]  /*50af0*/  UMOV UR30, 0x0 ;  /* 0x00000000001e7882 */ /* 0x000fe20000000000 */
[----:B------:R-:W-:Y:S01]  /*50b00*/  UMOV UR31, 0x8200910 ;  /* 0x08200910001f7882 */ /* 0x000fe20000000000 */
[----:B------:R-:W-:-:S02]  /*50b10*/  UIADD3 UR67, UPT, UPT, UR10, 0x130, URZ ;  /* 0x000001300a437890 */ /* 0x000fc4000fffe0ff */
[----:B------:R2:W-:Y:S01]  /*50b20*/  UTCHMMA tmem[UR77], gdesc[UR52], tmem[UR10], tmem[UR30], idesc[UR31], UPT ;  /* 0x00ff1e344d0079ea */ /* 0x0005e2000b80000a */
[----:B------:R-:W-:Y:S02]  /*50b30*/  UIADD3.X UR27, UPT, UPT, UR49, URZ, URZ, UP2, !UPT ;  /* 0x000000ff311b7290 */ /* 0x000fe400097fe4ff */
[----:B------:R-:W-:Y:S02]  /*50b40*/  UIADD3 UR69, UPT, UPT, UR10, 0x138, URZ ;  /* 0x000001380a457890 */ /* 0x000fe4000fffe0ff */
[----:B------:R-:W-:Y:S02]  /*50b50*/  UIADD3.X UR29, UPT, UPT, UR49, URZ, URZ, UP1, !UPT ;  /* 0x000000ff311d7290 */ /* 0x000fe40008ffe4ff */
[----:B-1----:R-:W-:Y:S01]  /*50b60*/  UIADD3 UR32, UP1, UPT, UR48, 0x800, URZ ;  /* 0x0000080030207890 */ /* 0x002fe2000ff3e0ff */
[----:B------:R-:W-:Y:S01]  /*50b70*/  UMOV UR34, 0x0 ;  /* 0x0000000000227882 */ /* 0x000fe20000000000 */
[----:B--2---:R-:W-:Y:S01]  /*50b80*/  UIADD3 UR30, UP2, UPT, UR48, 0x7fe, URZ ;  /* 0x000007fe301e7890 */ /* 0x004fe2000ff5e0ff */
[----:B------:R-:W-:Y:S01]  /*50b90*/  UMOV UR35, 0x8200910 ;  /* 0x0820091000237882 */ /* 0x000fe20000000000 */
[----:B------:R-:W-:Y:S01]  /*50ba0*/  UMOV UR36, 0x0 ;  /* 0x0000000000247882 */ /* 0x000fe20000000000 */
[----:B------:R-:W-:Y:S01]  /*50bb0*/  UMOV UR37, 0x8200910 ;  /* 0x0820091000257882 */ /* 0x000fe20000000000 */
[----:B------:R1:W-:Y:S01]  /*50bc0*/  UTCHMMA tmem[UR76], gdesc[UR54], tmem[UR10], tmem[UR34], idesc[UR35], UPT ;  /* 0x00ff22364c0079ea */ /* 0x0003e2000b80000a */
[----:B------:R-:W-:Y:S01]  /*50bd0*/  UIADD3.X UR31, UPT, UPT, UR49, URZ, URZ, UP2, !UPT ;  /* 0x000000ff311f7290 */ /* 0x000fe200097fe4ff */
[----:B------:R2:W-:Y:S01]  /*50be0*/  UTCHMMA tmem[UR66], gdesc[UR56], tmem[UR10], tmem[UR36], idesc[UR37], UPT ;  /* 0x00ff2438420079ea */ /* 0x0005e2000b80000a */
[----:B------:R-:W-:-:S02]  /*50bf0*/  UIADD3 UR68, UPT, UPT, UR10, 0x140, URZ ;  /* 0x000001400a447890 */ /* 0x000fc4000fffe0ff */
[----:B------:R-:W-:Y:S01]  /*50c00*/  UIADD3.X UR33, UPT, UPT, UR49, URZ, URZ, UP1, !UPT ;  /* 0x000000ff31217290 */ /* 0x000fe20008ffe4ff */
[----:B------:R-:W-:Y:S01]  /*50c10*/  UMOV UR40, 0x0 ;  /* 0x0000000000287882 */ /* 0x000fe20000000000 */
[----:B------:R-:W-:Y:S01]  /*50c20*/  UMOV UR41, 0x8200910 ;  /* 0x0820091000297882 */ /* 0x000fe20000000000 */
[----:B------:R-:W-:Y:S02]  /*50c30*/  UIADD3 UR63, UPT, UPT, UR10, 0x148, URZ ;  /* 0x000001480a3f7890 */ /* 0x000fe4000fffe0ff */
[----:B------:R3:W-:Y:S01]  /*50c40*/  UTCHMMA tmem[UR67], gdesc[UR26], tmem[UR10], tmem[UR40], idesc[UR41], UPT ;  /* 0x00ff281a430079ea */ /* 0x0007e2000b80000a */
[----:B-1----:R-:W-:Y:S02]  /*50c50*/  UIADD3 UR34, UP2, UPT, UR48, 0x802, URZ ;  /* 0x0000080230227890 */ /* 0x002fe4000ff5e0ff */
[----:B--2---:R-:W-:Y:S01]  /*50c60*/  UIADD3 UR36, UP1, UPT, UR48, 0x804, URZ ;  /* 0x0000080430247890 */ /* 0x004fe2000ff3e0ff */
[----:B------:R-:W-:Y:S01]  /*50c70*/  UMOV UR38, 0x0 ;  /* 0x0000000000267882 */ /* 0x000fe20000000000 */
[----:B------:R-:W-:Y:S01]  /*50c80*/  UMOV UR39, 0x8200910 ;  /* 0x0820091000277882 */ /* 0x000fe20000000000 */
[----:B------:R-:W-:Y:S01]  /*50c90*/  UIADD3.X UR35, UPT, UPT, UR49, URZ, URZ, UP2, !UPT ;  /* 0x000000ff31237290 */ /* 0x000fe200097fe4ff */
[----:B------:R1:W-:Y:S01]  /*50ca0*/  UTCHMMA tmem[UR69], gdesc[UR28], tmem[UR10], tmem[UR38], idesc[UR39], UPT ;  /* 0x00ff261c450079ea */ /* 0x0003e2000b80000a */
[----:B------:R-:W-:-:S02]  /*50cb0*/  UIADD3.X UR37, UPT, UPT, UR49, URZ, URZ, UP1, !UPT ;  /* 0x000000ff31257290 */ /* 0x000fc40008ffe4ff */
[----:B---3--:R-:W-:Y:S01]  /*50cc0*/  UIADD3 UR40, UP1, UPT, UR48, 0xc00, URZ ;  /* 0x00000c0030287890 */ /* 0x008fe2000ff3e0ff */
[----:B------:R-:W-:Y:S01]  /*50cd0*/  UMOV UR42, 0x0 ;  /* 0x00000000002a7882 */ /* 0x000fe20000000000 */
[----:B------:R-:W-:Y:S01]  /*50ce0*/  UMOV UR43, 0x8200910 ;  /* 0x08200910002b7882 */ /* 0x000fe20000000000 */
[----:B------:R-:W-:Y:S01]  /*50cf0*/  UMOV UR44, 0x0 ;  /* 0x00000000002c7882 */ /* 0x000fe20000000000 */
[----:B------:R-:W-:Y:S01]  /*50d00*/  UMOV UR45, 0x8200910 ;  /* 0x08200910002d7882 */ /* 0x000fe20000000000 */
[----:B------:R2:W-:Y:S01]  /*50d10*/  UTCHMMA tmem[UR68], gdesc[UR30], tmem[UR10], tmem[UR42], idesc[UR43], UPT ;  /* 0x00ff2a1e440079ea */ /* 0x0005e2000b80000a */
[----:B-1----:R-:W-:Y:S01]  /*50d20*/  UIADD3 UR38, UP2, UPT, UR48, 0xbfe, URZ ;  /* 0x00000bfe30267890 */ /* 0x002fe2000ff5e0ff */
[----:B------:R1:W-:Y:S01]  /*50d30*/  UTCHMMA tmem[UR63], gdesc[UR32], tmem[UR10], tmem[UR44], idesc[UR45], UPT ;  /* 0x00ff2c203f0079ea */ /* 0x0003e2000b80000a */
[----:B------:R-:W-:Y:S02]  /*50d40*/  UIADD3 UR62, UPT, UPT, UR10, 0x150, URZ ;  /* 0x000001500a3e7890 */ /* 0x000fe4000fffe0ff */
[----:B------:R-:W-:-:S02]  /*50d50*/  UIADD3.X UR39, UPT, UPT, UR49, URZ, URZ, UP2, !UPT ;  /* 0x000000ff31277290 */ /* 0x000fc400097fe4ff */
[----:B------:R-:W-:Y:S02]  /*50d60*/  UIADD3.X UR41, UPT, UPT, UR49, URZ, URZ, UP1, !UPT ;  /* 0x000000ff31297290 */ /* 0x000fe40008ffe4ff */
[----:B------:R-:W-:Y:S02]  /*50d70*/  UIADD3 UR59, UPT, UPT, UR10, 0x158, URZ ;  /* 0x000001580a3b7890 */ /* 0x000fe4000fffe0ff */
[----:B--2---:R-:W-:Y:S02]  /*50d80*/  UIADD3 UR42, UP2, UPT, UR48, 0xc02, URZ ;  /* 0x00000c02302a7890 */ /* 0x004fe4000ff5e0ff */
[----:B-1----:R-:W-:Y:S02]  /*50d90*/  UIADD3 UR44, UP1, UPT, UR48, 0xc04, URZ ;  /* 0x00000c04302c7890 */ /* 0x002fe4000ff3e0ff */
[----:B------:R-:W-:Y:S02]  /*50da0*/  UIADD3 UR58, UPT, UPT, UR10, 0x160, URZ ;  /* 0x000001600a3a7890 */ /* 0x000fe4000fffe0ff */
[----:B------:R-:W-:-:S02]  /*50db0*/  UIADD3 UR9, UPT, UPT, UR10, 0x168, URZ ;  /* 0x000001680a097890 */ /* 0x000fc4000fffe0ff */
[----:B------:R-:W-:Y:S02]  /*50dc0*/  UIADD3 UR18, UPT, UPT, UR10, 0x170, URZ ;  /* 0x000001700a127890 */ /* 0x000fe4000fffe0ff */
[----:B------:R-:W-:Y:S02]  /*50dd0*/  UIADD3.X UR43, UPT, UPT, UR49, URZ, URZ, UP2, !UPT ;  /* 0x000000ff312b7290 */ /* 0x000fe400097fe4ff */
[----:B------:R-:W-:Y:S02]  /*50de0*/  UIADD3 UR19, UPT, UPT, UR10, 0x178, URZ ;  /* 0x000001780a137890 */ /* 0x000fe4000fffe0ff */
[----:B------:R-:W-:Y:S02]  /*50df0*/  UIADD3.X UR45, UPT, UPT, UR49, URZ, URZ, UP1, !UPT ;  /* 0x000000ff312d7290 */ /* 0x000fe40008ffe4ff */
[----:B------:R-:W-:Y:S02]  /*50e00*/  UIADD3 UR20, UPT, UPT, UR10, 0x80, URZ ;  /* 0x000000800a147890 */ /* 0x000fe4000fffe0ff */
        /* <DEDUP_REMOVED lines=19> */
[----:B------:R-:W-:Y:S01]  /*50f40*/  UTCHMMA tmem[UR9], gdesc[UR40], tmem[UR10], tmem[UR74], idesc[UR75], UPT ;  /* 0x00ff4a28090079ea */ /* 0x000fe2000b80000a */
[----:B------:R-:W-:Y:S01]  /*50f50*/  UIADD3 UR67, UPT, UPT, UR10, 0x1a0, URZ ;  /* 0x000001a00a437890 */ /* 0x000fe2000fffe0ff */
[----:B------:R-:W-:Y:S01]  /*50f60*/  UMOV UR76, 0x0 ;  /* 0x00000000004c7882 */ /* 0x000fe20000000000 */
[----:B------:R-:W-:Y:S01]  /*50f70*/  UMOV UR77, 0x8200910 ;  /* 0x08200910004d7882 */ /* 0x000fe20000000000 */
[----:B------:R-:W-:Y:S01]  /*50f80*/  UMOV UR14, 0x0 ;  /* 0x00000000000e7882 */ /* 0x000fe20000000000 */
[----:B------:R-:W-:Y:S01]  /*50f90*/  UMOV UR15, 0x8200910 ;  /* 0x08200910000f7882 */ /* 0x000fe20000000000 */
[----:B------:R-:W-:-:S02]  /*50fa0*/  UIADD3 UR63, UPT, UPT, UR10, 0x80, URZ ;  /* 0x000000800a3f7890 */ /* 0x000fc4000fffe0ff */
[----:B------:R-:W-:Y:S01]  /*50fb0*/  UTCHMMA tmem[UR18], gdesc[UR42], tmem[UR10], tmem[UR76], idesc[UR77], UPT ;  /* 0x00ff4c2a120079ea */ /* 0x000fe2000b80000a */
[----:B-1----:R-:W-:Y:S02]  /*50fc0*/  UIADD3 UR61, UPT, UPT, UR10, 0x1a8, URZ ;  /* 0x000001a80a3d7890 */ /* 0x002fe4000fffe0ff */
[----:B------:R-:W-:Y:S01]  /*50fd0*/  UTCHMMA tmem[UR19], gdesc[UR44], tmem[UR10], tmem[UR14], idesc[UR15], UPT ;  /* 0x00ff0e2c130079ea */ /* 0x000fe2000b80000a */
[----:B--2---:R-:W-:Y:S01]  /*50fe0*/  UIADD3 UR59, UPT, UPT, UR10, 0x80, URZ ;  /* 0x000000800a3b7890 */ /* 0x004fe2000fffe0ff */
[----:B------:R1:W-:Y:S01]  /*50ff0*/  UTCHMMA tmem[UR21], gdesc[UR46], tmem[UR20], tmem[UR76], idesc[UR77], UPT ;  /* 0x00ff4c2e150079ea */ /* 0x0003e2000b800014 */
[----:B------:R-:W-:Y:S01]  /*51000*/  UIADD3 UR60, UPT, UPT, UR10, 0x1b0, URZ ;  /* 0x000001b00a3c7890 */ /* 0x000fe2000fffe0ff */
[----:B------:R2:W-:Y:S01]  /*51010*/  UTCHMMA tmem[UR23], gdesc[UR48], tmem[UR22], tmem[UR76], idesc[UR77], UPT ;  /* 0x00ff4c30170079ea */ /* 0x0005e2000b800016 */
[----:B---3--:R-:W-:Y:S01]  /*51020*/  UIADD3 UR58, UPT, UPT, UR10, 0x80, URZ ;  /* 0x000000800a3a7890 */ /* 0x008fe2000fffe0ff */
[----:B------:R3:W-:Y:S01]  /*51030*/  UTCHMMA tmem[UR25], gdesc[UR50], tmem[UR24], tmem[UR74], idesc[UR75], UPT ;  /* 0x00ff4a32190079ea */ /* 0x0007e2000b800018 */
[----:B------:R-:W-:-:S02]  /*51040*/  UIADD3 UR69, UPT, UPT, UR10, 0x1b8, URZ ;  /* 0x000001b80a457890 */ /* 0x000fc4000fffe0ff */
[----:B------:R-:W-:Y:S02]  /*51050*/  UIADD3 UR68, UPT, UPT, UR10, 0x80, URZ ;  /* 0x000000800a447890 */ /* 0x000fe4000fffe0ff */
[----:B------:R-:W-:Y:S02]  /*51060*/  UIADD3 UR62, UPT, UPT, UR10, 0x1c0, URZ ;  /* 0x000001c00a3e7890 */ /* 0x000fe4000fffe0ff */
[----:B------:R-:W-:Y:S02]  /*51070*/  UIADD3 UR72, UPT, UPT, UR10, 0x80, URZ ;  /* 0x000000800a487890 */ /* 0x000fe4000fffe0ff */
[----:B------:R-:W-:Y:S01]  /*51080*/  UIADD3 UR71, UPT, UPT, UR10, 0x1c8, URZ ;  /* 0x000001c80a477890 */ /* 0x000fe2000fffe0ff */
[----:B-1----:R-:W-:Y:S01]  /*51090*/  UMOV UR46, 0x0 ;  /* 0x00000000002e7882 */ /* 0x002fe20000000000 */
[----:B------:R-:W-:Y:S01]  /*510a0*/  UMOV UR47, 0x8200910 ;  /* 0x08200910002f7882 */ /* 0x000fe20000000000 */
[----:B------:R-:W-:Y:S01]  /*510b0*/  UIADD3 UR70, UPT, UPT, UR10, 0x80, URZ ;  /* 0x000000800a467890 */ /* 0x000fe2000fffe0ff */
[----:B------:R1:W-:Y:S01]  /*510c0*/  UTCHMMA tmem[UR65], gdesc[UR52], tmem[UR64], tmem[UR46], idesc[UR47], UPT ;  /* 0x00ff2e34410079ea */ /* 0x0003e2000b800040 */
[----:B------:R-:W-:Y:S01]  /*510d0*/  UIADD3 UR73, UPT, UPT, UR10, 0x1d0, URZ ;  /* 0x000001d00a497890 */ /* 0x000fe2000fffe0ff */
[----:B--2---:R-:W-:Y:S01]  /*510e0*/  UMOV UR48, 0x0 ;  /* 0x0000000000307882 */ /* 0x004fe20000000000 */
[----:B------:R-:W-:Y:S01]  /*510f0*/  UMOV UR49, 0x8200910 ;  /* 0x0820091000317882 */ /* 0x000fe20000000000 */
[----:B---3--:R-:W-:Y:S01]  /*51100*/  UIADD3 UR74, UPT, UPT, UR10, 0x80, URZ ;  /* 0x000000800a4a7890 */ /* 0x008fe2000fffe0ff */
[----:B------:R2:W-:Y:S01]  /*51110*/  UTCHMMA tmem[UR67], gdesc[UR54], tmem[UR66], tmem[UR48], idesc[UR49], UPT ;  /* 0x00ff3036430079ea */ /* 0x0005e2000b800042 */
[----:B------:R-:W-:Y:S01]  /*51120*/  UIADD3 UR75, UPT, UPT, UR10, 0x1d8, URZ ;  /* 0x000001d80a4b7890 */ /* 0x000fe2000fffe0ff */
[----:B------:R-:W-:Y:S01]  /*51130*/  UTCHMMA tmem[UR61], gdesc[UR56], tmem[UR63], tmem[UR48], idesc[UR49], UPT ;  /* 0x00ff30383d0079ea */ /* 0x000fe2000b80003f */
[----:B------:R3:W-:Y:S01]  /*51140*/  UTCHMMA tmem[UR60], gdesc[UR26], tmem[UR59], tmem[UR14], idesc[UR15], UPT ;  /* 0x00ff0e1a3c0079ea */ /* 0x0007e2000b80003b */
[----:B-1----:R-:W-:-:S02]  /*51150*/  UIADD3 UR53, UPT, UPT, UR10, 0x1e0, URZ ;  /* 0x000001e00a357890 */ /* 0x002fc4000fffe0ff */
[----:B------:R-:W-:Y:S02]  /*51160*/  UIADD3 UR52, UPT, UPT, UR10, 0x80, URZ ;  /* 0x000000800a347890 */ /* 0x000fe4000fffe0ff */
[----:B------:R-:W-:Y:S02]  /*51170*/  UIADD3 UR65, UPT, UPT, UR10, 0x1f0, URZ ;  /* 0x000001f00a417890 */ /* 0x000fe4000fffe0ff */
[----:B--2---:R-:W-:Y:S02]  /*51180*/  UIADD3 UR54, UPT, UPT, UR10, 0x1e8, URZ ;  /* 0x000001e80a367890 */ /* 0x004fe4000fffe0ff */
[----:B------:R-:W-:Y:S01]  /*51190*/  UIADD3 UR55, UPT, UPT, UR10, 0x80, URZ ;  /* 0x000000800a377890 */ /* 0x000fe2000fffe0ff */
[----:B---3--:R-:W-:Y:S01]  /*511a0*/  R2UR.FILL UR15, R4 ;  /* 0x00000000040f72ca */ /* 0x008fe200004e0000 */
[----:B------:R-:W-:Y:S01]  /*511b0*/  UMOV UR66, 0x0 ;  /* 0x0000000000427882 */ /* 0x000fe20000000000 */
[----:B------:R-:W-:Y:S01]  /*511c0*/  UMOV UR67, 0x8200910 ;  /* 0x0820091000437882 */ /* 0x000fe20000000000 */
[----:B------:R-:W-:Y:S01]  /*511d0*/  UIADD3 UR56, UPT, UPT, UR10, 0x80, URZ ;  /* 0x000000800a387890 */ /* 0x000fe2000fffe0ff */
[----:B------:R2:W-:Y:S01]  /*511e0*/  UTCHMMA tmem[UR69], gdesc[UR28], tmem[UR58], tmem[UR66], idesc[UR67], UPT ;  /* 0x00ff421c450079ea */ /* 0x0005e2000b80003a */
[----:B------:R-:W-:Y:S01]  /*511f0*/  UIADD3 UR57, UPT, UPT, UR10, 0x1f8, URZ ;  /* 0x000001f80a397890 */ /* 0x000fe2000fffe0ff */
[----:B------:R2:W-:Y:S01]  /*51200*/  UTCHMMA tmem[UR62], gdesc[UR30], tmem[UR68], tmem[UR76], idesc[UR77], UPT ;  /* 0x00ff4c1e3e0079ea */ /* 0x0005e2000b800044 */
[----:B------:R-:W-:Y:S01]  /*51210*/  UMOV UR18, 0x0 ;  /* 0x0000000000127882 */ /* 0x000fe20000000000 */
[----:B------:R-:W-:Y:S01]  /*51220*/  UMOV UR19, 0x8200910 ;  /* 0x0820091000137882 */ /* 0x000fe20000000000 */
[----:B------:R-:W-:Y:S01]  /*51230*/  UMOV UR20, 0x0 ;  /* 0x0000000000147882 */ /* 0x000fe20000000000 */
[----:B------:R-:W-:Y:S01]  /*51240*/  UMOV UR21, 0x8200910 ;  /* 0x0820091000157882 */ /* 0x000fe20000000000 */
[----:B------:R-:W-:Y:S01]  /*51250*/  UMOV UR22, 0x0 ;  /* 0x0000000000167882 */ /* 0x000fe20000000000 */
[----:B------:R-:W-:Y:S01]  /*51260*/  UMOV UR23, 0x8200910 ;  /* 0x0820091000177882 */ /* 0x000fe20000000000 */
[----:B------:R2:W-:Y:S01]  /*51270*/  UTCHMMA tmem[UR71], gdesc[UR32], tmem[UR72], tmem[UR18], idesc[UR19], UPT ;  /* 0x00ff1220470079ea */ /* 0x0005e2000b800048 */
[----:B------:R2:W-:Y:S01]  /*51280*/  UTCHMMA tmem[UR73], gdesc[UR34], tmem[UR70], tmem[UR20], idesc[UR21], UPT ;  /* 0x00ff1422490079ea */ /* 0x0005e2000b800046 */
[----:B------:R-:W-:Y:S01]  /*51290*/  UMOV UR24, 0x0 ;  /* 0x0000000000187882 */ /* 0x000fe20000000000 */
[----:B------:R-:W-:Y:S01]  /*512a0*/  UMOV UR25, 0x8200910 ;  /* 0x0820091000197882 */ /* 0x000fe20000000000 */
[----:B------:R2:W-:Y:S01]  /*512b0*/  UTCHMMA tmem[UR75], gdesc[UR36], tmem[UR74], tmem[UR22], idesc[UR23], UPT ;  /* 0x00ff16244b0079ea */ /* 0x0005e2000b80004a */
        /* <DEDUP_REMOVED lines=10> */
.L_x_11:
[----:B-1----:R-:W3:Y:S01]  /*51360*/  LDL.LU R7, [R1+0xb60] ;  /* 0x000b600001077983 */ /* 0x002ee20000300800 */
[----:B------:R-:W1:Y:S03]  /*51370*/  LDC R4, c[0x0][0x3a0] ;  /* 0x0000e800ff047b82 */ /* 0x000e660000000800 */
[----:B------:R-:W4:Y:S04]  /*51380*/  LDL.LU R6, [R1+0xb68] ;  /* 0x000b680001067983 */ /* 0x000f280000300800 */
[----:B------:R-:W5:Y:S01]  /*51390*/  LDL.LU R14, [R1+0xb58] ;  /* 0x000b5800010e7983 */ /* 0x000f620000300800 */
[----:B------:R-:W2:Y:S03]  /*513a0*/  LDC R9, c[0x0][0x3a0] ;  /* 0x0000e800ff097b82 */ /* 0x000ea60000000800 */
[----:B------:R-:W3:Y:S04]  /*513b0*/  LDL.LU R8, [R1+0xb64] ;  /* 0x000b640001087983 */ /* 0x000ee80000300800 */
[----:B------:R-:W5:Y:S04]  /*513c0*/  LDL.LU R18, [R1+0xb50] ;  /* 0x000b500001127983 */ /* 0x000f680000300800 */
[----:B------:R-:W5:Y:S04]  /*513d0*/  LDL.LU R17, [R1+0xb5c] ;  /* 0x000b5c0001117983 */ /* 0x000f680000300800 */
[----:B------:R-:W5:Y:S01]  /*513e0*/  LDL.LU R13, [R1+0xb48] ;  /* 0x000b4800010d7983 */ /* 0x000f620000300800 */
[----:B-1----:R-:W-:-:S03]  /*513f0*/  IADD3 R4, PT, PT, R4, 0x7f, RZ ;  /* 0x0000007f04047810 */ /* 0x002fc60007ffe0ff */
[----:B------:R-:W5:Y:S01]  /*51400*/  LDL.LU R12, [R1+0xb54] ;  /* 0x000b5400010c7983 */ /* 0x000f620000300800 */
[----:B------:R-:W-:-:S03]  /*51410*/  SHF.R.S32.HI R5, RZ, 0x1f, R4 ;  /* 0x0000001fff057819 */ /* 0x000fc60000011404 */
[----:B------:R-:W5:Y:S01]  /*51420*/  LDL.LU R11, [R1+0xb40] ;  /* 0x000b4000010b7983 */ /* 0x000f620000300800 */
[----:B------:R-:W-:Y:S02]  /*51430*/  LEA.HI R5, R5, R4, RZ, 0x7 ;  /* 0x0000000405057211 */ /* 0x000fe400078f38ff */
[----:B--2---:R-:W-:Y:S01]  /*51440*/  IADD3 R9, PT, PT, R9, -0x400, RZ ;  /* 0xfffffc0009097810 */ /* 0x004fe20007ffe0ff */
[----:B------:R-:W2:Y:S01]  /*51450*/  LDL.LU R10, [R1+0xb4c] ;  /* 0x000b4c00010a7983 */ /* 0x000ea20000300800 */
[----:B------:R-:W-:-:S03]  /*51460*/  SHF.R.S32.HI R5, RZ, 0x7, R5 ;  /* 0x00000007ff057819 */ /* 0x000fc60000011405 */
[----:B------:R-:W-:Y:S02]  /*51470*/  IMAD R4, R82, -0x80, R9 ;  /* 0xffffff8052047824 */ /* 0x000fe400078e0209 */
[----:B------:R-:W-:Y:S01]  /*51480*/  VIADD R5, R5, 0xfffffff8 ;  /* 0xfffffff805057836 */ /* 0x000fe20000000000 */
[----:B------:R-:W-:Y:S02]  /*51490*/  BAR.SYNC.DEFER_BLOCKING 0x0 ;  /* 0x0000000000007b1d */ /* 0x000fe40000010000 */
[----:B------:R-:W-:Y:S02]  /*514a0*/  ISETP.GT.AND P4, PT, R4, RZ, PT ;  /* 0x000000ff0400720c */ /* 0x000fe40003f84270 */
[----:B------:R-:W-:Y:S02]  /*514b0*/  ISETP.GE.AND P3, PT, R82, R5, PT ;  /* 0x000000055200720c */ /* 0x000fe40003f66270 */
[----:B------:R-:W-:-:S04]  /*514c0*/  SEL R5, RZ, 0x4, !P4 ;  /* 0x00000004ff057807 */ /* 0x000fc80006000000 */
[----:B------:R-:W-:-:S04]  /*514d0*/  SEL R5, R5, RZ, !P3 ;  /* 0x000000ff05057207 */ /* 0x000fc80005800000 */
[----:B------:R-:W-:Y:S02]  /*514e0*/  ISETP.NE.U32.AND P5, PT, R5, RZ, PT ;  /* 0x000000ff0500720c */ /* 0x000fe40003fa5070 */
[----:B------:R-:W-:Y:S02]  /*514f0*/  LEA R5, R83, UR15, 0x2 ;  /* 0x0000000f53057c11 */ /* 0x000fe4000f8e10ff */
[-C--:B----4-:R-:W-:Y:S02]  /*51500*/  IADD3 R6, P4, PT, R6, R2.reuse, RZ ;  /* 0x0000000206067210 */ /* 0x090fe40007f9e0ff */
[----:B---3--:R-:W-:-:S03]  /*51510*/  IADD3 R8, P6, PT, R8, R2, RZ ;  /* 0x0000000208087210 */ /* 0x008fc60007fde0ff */
[----:B------:R-:W-:Y:S01]  /*51520*/  IMAD.X R7, R7, 0x1, R0, P4 ;  /* 0x0000000107077824 */ /* 0x000fe200020e0600 */
[----:B-----5:R-:W-:Y:S02]  /*51530*/  IADD3.X R14, PT, PT, R14, R0, RZ, P6, !PT ;  /* 0x000000000e0e7210 */ /* 0x020fe400037fe4ff */
[----:B------:R-:W-:Y:S01]  /*51540*/  ISETP.GT.AND P4, PT, R4, 0x1, PT ;  /* 0x000000010400780c */ /* 0x000fe20003f84270 */
[----:B------:R1:W-:Y:S01]  /*51550*/  STL [R1+0xb68], R6 ;  /* 0x000b680601007387 */ /* 0x0003e20000100800 */
[----:B------:R-:W-:-:S03]  /*51560*/  IADD3 R17, P6, PT, R17, R2, RZ ;  /* 0x0000000211117210 */ /* 0x000fc60007fde0ff */
[----:B------:R3:W-:Y:S02]  /*51570*/  STL [R1+0xb60], R7 ;  /* 0x000b600701007387 */ /* 0x0007e40000100800 */
[----:B------:R-:W-:Y:S02]  /*51580*/  IMAD.X R18, R18, 0x1, R0, P6 ;  /* 0x0000000112127824 */ /* 0x000fe400030e0600 */
[----:B------:R-:W-:Y:S01]  /*51590*/  @!PT LDS RZ, [RZ] ;  /* 0x00000000fffff984 */ /* 0x000fe20000000800 */
[----:B------:R-:W-:Y:S01]  /*515a0*/  @!PT LDS RZ, [RZ] ;  /* 0x00000000fffff984 */ /* 0x000fe20000000800 */
[----:B------:R-:W-:Y:S01]  /*515b0*/  @!PT LDS RZ, [RZ] ;  /* 0x00000000fffff984 */ /* 0x000fe20000000800 */
[----:B------:R1:W-:Y:S04]  /*515c0*/  LDGSTS.E [R5], desc[UR16][R6.64], P5 ;  /* 0x0000000006057fae */ /* 0x0003e8000a9a1010 */
[----:B------:R-:W-:Y:S04]  /*515d0*/  STL [R1+0xb64], R8 ;  /* 0x000b640801007387 */ /* 0x000fe80000100800 */
[----:B------:R4:W-:Y:S01]  /*515e0*/  STL [R1+0xb58], R14 ;  /* 0x000b580e01007387 */ /* 0x0009e20000100800 */
[----:B-1----:R-:W-:-:S03]  /*515f0*/  SEL R6, RZ, 0x4, !P4 ;  /* 0x00000004ff067807 */ /* 0x002fc60006000000 */
[----:B------:R-:W5:Y:S01]  /*51600*/  LDL.LU R16, [R1+0xb38] ;  /* 0x000b380001107983 */ /* 0x000f620000300800 */
[----:B------:R-:W-:-:S03]  /*51610*/  SEL R6, R6, RZ, !P3 ;  /* 0x000000ff06067207 */ /* 0x000fc60005800000 */
[----:B------:R-:W-:Y:S04]  /*51620*/  STL [R1+0xb5c], R17 ;  /* 0x000b5c1101007387 */ /* 0x000fe80000100800 */
[----:B------:R-:W-:Y:S01]  /*51630*/  STL [R1+0xb50], R18 ;  /* 0x000b501201007387 */ /* 0x000fe20000100800 */
[----:B------:R-:W-:-:S03]  /*51640*/  ISETP.NE.U32.AND P4, PT, R6, RZ, PT ;  /* 0x000000ff0600720c */ /* 0x000fc60003f85070 */
[----:B------:R-:W5:Y:S01]  /*51650*/  LDL.LU R15, [R1+0xb44] ;  /* 0x000b4400010f7983 */ /* 0x000f620000300800 */
[----:B---3--:R-:W-:Y:S01]  /*51660*/  IMAD.MOV.U32 R7, RZ, RZ, R14 ;  /* 0x000000ffff077224 */ /* 0x008fe200078e000e */
[----:B------:R-:W-:Y:S02]  /*51670*/  MOV R6, R8 ;  /* 0x0000000800067202 */ /* 0x000fe40000000f00 */
[----:B----4-:R-:W3:Y:S04]  /*51680*/  LDL.LU R14, [R1+0xb30] ;  /* 0x000b3000010e7983 */ /* 0x010ee80000300800 */
[----:B------:R-:W4:Y:S01]  /*51690*/  LDL.LU R8, [R1+0xb3c] ;  /* 0x000b3c0001087983 */ /* 0x000f220000300800 */
[----:B------:R-:W-:-:S03]  /*516a0*/  IADD3 R12, P6, PT, R12, R2, RZ ;  /* 0x000000020c0c7210 */ /* 0x000fc60007fde0ff */
[----:B------:R1:W-:Y:S01]  /*516b0*/  LDGSTS.E [R5+0x200], desc[UR16][R6.64], P5 ;  /* 0x0020000006057fae */ /* 0x0003e2000a9a1010 */
[----:B------:R-:W-:Y:S02]  /*516c0*/  IADD3.X R13, PT, PT, R13, R0, RZ, P6, !PT ;  /* 0x000000000d0d7210 */ /* 0x000fe400037fe4ff */
[----:B--2---:R-:W-:Y:S02]  /*516d0*/  IADD3 R10, P6, PT, R10, R2, RZ ;  /* 0x000000020a0a7210 */ /* 0x004fe40007fde0ff */
[----:B------:R-:W-:Y:S02]  /*516e0*/  ISETP.GT.AND P5, PT, R4, 0x2, PT ;  /* 0x000000020400780c */ /* 0x000fe40003fa4270 */
[----:B-1----:R-:W-:Y:S01]  /*516f0*/  MOV R6, R17 ;  /* 0x0000001100067202 */ /* 0x002fe20000000f00 */
[----:B------:R-:W-:Y:S01]  /*51700*/  IMAD.MOV.U32 R7, RZ, RZ, R18 ;  /* 0x000000ffff077224 */ /* 0x000fe200078e0012 */
[----:B------:R-:W-:Y:S01]  /*51710*/  STL [R1+0xb54], R12 ;  /* 0x000b540c01007387 */ /* 0x000fe20000100800 */
[----:B------:R-:W-:-:S03]  /*51720*/  IMAD.X R11, R11, 0x1, R0, P6 ;  /* 0x000000010b0b7824 */ /* 0x000fc600030e0600 */
[----:B------:R1:W-:Y:S04]  /*51730*/  LDGSTS.E [R5+0x400], desc[UR16][R6.64], P4 ;  /* 0x0040000006057fae */ /* 0x0003e8000a1a1010 */
[----:B------:R2:W-:Y:S04]  /*51740*/  STL [R1+0xb48], R13 ;  /* 0x000b480d01007387 */ /* 0x0005e80000100800 */
[----:B------:R-:W3:Y:S01]  /*51750*/  LDL.LU R20, [R1+0xb28] ;  /* 0x000b280001147983 */ /* 0x000ee20000300800 */
[----:B-1----:R-:W-:-:S03]  /*51760*/  SEL R6, RZ, 0x4, !P5 ;  /* 0x00000004ff067807 */ /* 0x002fc60006800000 */
[----:B------:R-:W-:Y:S01]  /*51770*/  STL [R1+0xb4c], R10 ;  /* 0x000b4c0a01007387 */ /* 0x000fe20000100800 */
[----:B------:R-:W-:-:S03]  /*51780*/  SEL R6, R6, RZ, !P3 ;  /* 0x000000ff06067207 */ /* 0x000fc60005800000 */
[----:B------:R1:W-:Y:S01]  /*51790*/  STL [R1+0xb40], R11 ;  /* 0x000b400b01007387 */ /* 0x0003e20000100800 */
[----:B------:R-:W-:-:S03]  /*517a0*/  IMAD.MOV.U32 R7, RZ, RZ, R13 ;  /* 0x000000ffff077224 */ /* 0x000fc600078e000d */
[----:B------:R-:W3:Y:S01]  /*517b0*/  LDL.LU R19, [R1+0xb34] ;  /* 0x000b340001137983 */ /* 0x000ee20000300800 */
[----:B------:R-:W-:Y:S02]  /*517c0*/  ISETP.NE.U32.AND P5, PT, R6, RZ, PT ;  /* 0x000000ff0600720c */ /* 0x000fe40003fa5070 */
[----:B------:R-:W-:Y:S01]  /*517d0*/  MOV R6, R12 ;  /* 0x0000000c00067202 */ /* 0x000fe20000000f00 */
[----:B--2---:R-:W2:Y:S04]  /*517e0*/  LDL.LU R13, [R1+0xb20] ;  /* 0x000b2000010d7983 */ /* 0x004ea80000300800 */
[----:B------:R-:W2:Y:S04]  /*517f0*/  LDL.LU R12, [R1+0xb2c] ;  /* 0x000b2c00010c7983 */ /* 0x000ea80000300800 */
[----:B------:R1:W-:Y:S01]  /*51800*/  LDGSTS.E [R5+0x600], desc[UR16][R6.64], P4 ;  /* 0x0060000006057fae */ /* 0x0003e2000a1a1010 */
[----:B------:R-:W-:Y:S01]  /*51810*/  ISETP.GT.AND P4, PT, R4, 0x3, PT ;  /* 0x000000030400780c */ /* 0x000fe20003f84270 */
[----:B-1----:R-:W-:Y:S01]  /*51820*/  IMAD.MOV.U32 R7, RZ, RZ, R11 ;  /* 0x000000ffff077224 */ /* 0x002fe200078e000b */
[----:B------:R-:W-:Y:S01]  /*51830*/  MOV R6, R10 ;  /* 0x0000000a00067202 */ /* 0x000fe20000000f00 */
[----:B------:R-:W2:Y:S04]  /*51840*/  LDL.LU R11, [R1+0xb18] ;  /* 0x000b1800010b7983 */ /* 0x000ea80000300800 */
[----:B------:R-:W2:Y:S04]  /*51850*/  LDL.LU R10, [R1+0xb24] ;  /* 0x000b2400010a7983 */ /* 0x000ea80000300800 */
[----:B------:R-:W2:Y:S04]  /*51860*/  LDL.LU R18, [R1+0xb10] ;  /* 0x000b100001127983 */ /* 0x000ea80000300800 */
[----:B------:R-:W2:Y:S04]  /*51870*/  LDL.LU R17, [R1+0xb1c] ;  /* 0x000b1c0001117983 */ /* 0x000ea80000300800 */
[----:B------:R1:W-:Y:S02]  /*51880*/  LDGSTS.E [R5+0x800], desc[UR16][R6.64], P5 ;  /* 0x0080000006057fae */ /* 0x0003e4000a9a1010 */
[----:B-1----:R-:W-:-:S04]  /*51890*/  SEL R6, RZ, 0x4, !P4 ;  /* 0x00000004ff067807 */ /* 0x002fc80006000000 */
[----:B------:R-:W-:-:S04]  /*518a0*/  SEL R6, R6, RZ, !P3 ;  /* 0x000000ff06067207 */ /* 0x000fc80005800000 */
[----:B------:R-:W-:Y:S02]  /*518b0*/  ISETP.NE.U32.AND P4, PT, R6, RZ, PT ;  /* 0x000000ff0600720c */ /* 0x000fe40003f85070 */
[----:B-----5:R-:W-:-:S04]  /*518c0*/  IADD3 R15, P6, PT, R15, R2, RZ ;  /* 0x000000020f0f7210 */ /* 0x020fc80007fde0ff */
[----:B------:R-:W-:Y:S02]  /*518d0*/  IADD3.X R16, PT, PT, R16, R0, RZ, P6, !PT ;  /* 0x0000000010107210 */ /* 0x000fe400037fe4ff */
[----:B----4-:R-:W-:Y:S01]  /*518e0*/  IADD3 R8, P6, PT, R8, R2, RZ ;  /* 0x0000000208087210 */ /* 0x010fe20007fde0ff */
[----:B------:R-:W-:Y:S04]  /*518f0*/  STL [R1+0xb44], R15 ;  /* 0x000b440f01007387 */ /* 0x000fe80000100800 */
[----:B---3--:R-:W-:Y:S01]  /*51900*/  IMAD.X R14, R14, 0x1, R0, P6 ;  /* 0x000000010e0e7824 */ /* 0x008fe200030e0600 */
[----:B------:R1:W-:Y:S01]  /*51910*/  STL [R1+0xb38], R16 ;  /* 0x000b381001007387 */ /* 0x0003e20000100800 */
[----:B------:R-:W-:Y:S01]  /*51920*/  MOV R6, R15 ;  /* 0x0000000f00067202 */ /* 0x000fe20000000f00 */
[----:B------:R-:W-:-:S02]  /*51930*/  IMAD.MOV.U32 R7, RZ, RZ, R16 ;  /* 0x000000ffff077224 */ /* 0x000fc400078e0010 */
[----:B------:R-:W-:Y:S04]  /*51940*/  STL [R1+0xb3c], R8 ;  /* 0x000b3c0801007387 */ /* 0x000fe80000100800 */
[----:B------:R3:W-:Y:S04]  /*51950*/  STL [R1+0xb30], R14 ;  /* 0x000b300e01007387 */ /* 0x0007e80000100800 */
[----:B-1----:R-:W4:Y:S04]  /*51960*/  LDL.LU R16, [R1+0xb08] ;  /* 0x000b080001107983 */ /* 0x002f280000300800 */
[----:B------:R-:W5:Y:S04]  /*51970*/  LDL.LU R15, [R1+0xb14] ;  /* 0x000b1400010f7983 */ /* 0x000f680000300800 */
[----:B------:R1:W-:Y:S02]  /*51980*/  LDGSTS.E [R5+0xa00], desc[UR16][R6.64], P5 ;  /* 0x00a0000006057fae */ /* 0x0003e4000a9a1010 */
[----:B-1----:R-:W-:Y:S01]  /*51990*/  IMAD.MOV.U32 R7, RZ, RZ, R14 ;  /* 0x000000ffff077224 */ /* 0x002fe200078e000e */
[----:B------:R-:W-:Y:S01]  /*519a0*/  MOV R6, R8 ;  /* 0x0000000800067202 */ /* 0x000fe20000000f00 */
[----:B---3--:R-:W3:Y:S04]  /*519b0*/  LDL.LU R14, [R1+0xb00] ;  /* 0x000b0000010e7983 */ /* 0x008ee80000300800 */
[----:B------:R-:W3:Y:S01]  /*519c0*/  LDL.LU R8, [R1+0xb0c] ;  /* 0x000b0c0001087983 */ /* 0x000ee20000300800 */
[----:B------:R-:W-:-:S02]  /*519d0*/  ISETP.GT.AND P5, PT, R4, 0x4, PT ;  /* 0x000000040400780c */ /* 0x000fc40003fa4270 */
[----:B------:R-:W-:Y:S01]  /*519e0*/  IADD3 R19, P6, PT, R19, R2, RZ ;  /* 0x0000000213137210 */ /* 0x000fe20007fde0ff */
[----:B------:R1:W-:Y:S03]  /*519f0*/  LDGSTS.E [R5+0xc00], desc[UR16][R6.64], P4 ;  /* 0x00c0000006057fae */ /* 0x0003e6000a1a1010 */
[----:B------:R-:W-:Y:S02]  /*51a00*/  IADD3.X R20, PT, PT, R20, R0, RZ, P6, !PT ;  /* 0x0000000014147210 */ /* 0x000fe400037fe4ff */
[----:B--2---:R-:W-:Y:S02]  /*51a10*/  IADD3 R12, P6, PT, R12, R2, RZ ;  /* 0x000000020c0c7210 */ /* 0x004fe40007fde0ff */
[----:B-1----:R-:W-:-:S04]  /*51a20*/  SEL R6, RZ, 0x4, !P5 ;  /* 0x00000004ff067807 */ /* 0x002fc80006800000 */
[----:B------:R-:W-:Y:S01]  /*51a30*/  SEL R6, R6, RZ, !P3 ;  /* 0x000000ff06067207 */ /* 0x000fe20005800000 */
[----:B------:R-:W-:-:S03]  /*51a40*/  IMAD.X R13, R13, 0x1, R0, P6 ;  /* 0x000000010d0d7824 */ /* 0x000fc600030e0600 */
[----:B------:R-:W-:Y:S01]  /*51a50*/  ISETP.NE.U32.AND P5, PT, R6, RZ, PT ;  /* 0x000000ff0600720c */ /* 0x000fe20003fa5070 */
[----:B------:R-:W-:Y:S01]  /*51a60*/  IMAD.MOV.U32 R7, RZ, RZ, R20 ;  /* 0x000000ffff077224 */ /* 0x000fe200078e0014 */
[----:B------:R-:W-:Y:S02]  /*51a70*/  MOV R6, R19 ;  /* 0x0000001300067202 */ /* 0x000fe40000000f00 */
[----:B------:R-:W-:-:S03]  /*51a80*/  IADD3 R10, P6, PT, R10, R2, RZ ;  /* 0x000000020a0a7210 */ /* 0x000fc60007fde0ff */
[----:B------:R1:W-:Y:S01]  /*51a90*/  LDGSTS.E [R5+0xe00], desc[UR16][R6.64], P4 ;  /* 0x00e0000006057fae */ /* 0x0003e2000a1a1010 */
[----:B------:R-:W-:-:S03]  /*51aa0*/  IADD3.X R11, PT, PT, R11, R0, RZ, P6, !PT ;  /* 0x000000000b0b7210 */ /* 0x000fc600037fe4ff */
[----:B------:R-:W-:Y:S01]  /*51ab0*/  STL [R1+0xb34], R19 ;  /* 0x000b341301007387 */ /* 0x000fe20000100800 */
[----:B------:R-:W-:Y:S02]  /*51ac0*/  IADD3 R17, P6, PT, R17, R2, RZ ;  /* 0x0000000211117210 */ /* 0x000fe40007fde0ff */
[----:B------:R-:W-:Y:S01]  /*51ad0*/  ISETP.GT.AND P4, PT, R4, 0x5, PT ;  /* 0x000000050400780c */ /* 0x000fe20003f84270 */
[----:B------:R-:W-:Y:S01]  /*51ae0*/  STL [R1+0xb28], R20 ;  /* 0x000b281401007387 */ /* 0x000fe20000100800 */
[----:B-1----:R-:W-:Y:S01]  /*51af0*/  MOV R6, R12 ;  /* 0x0000000c00067202 */ /* 0x002fe20000000f00 */
[----:B------:R-:W-:Y:S02]  /*51b00*/  IMAD.MOV.U32 R7, RZ, RZ, R13 ;  /* 0x000000ffff077224 */ /* 0x000fe400078e000d */
[----:B------:R-:W-:Y:S01]  /*51b10*/  STL [R1+0xb2c], R12 ;  /* 0x000b2c0c01007387 */ /* 0x000fe20000100800 */
[----:B------:R-:W-:-:S03]  /*51b20*/  IMAD.X R18, R18, 0x1, R0, P6 ;  /* 0x0000000112127824 */ /* 0x000fc600030e0600 */
[----:B------:R1:W-:Y:S04]  /*51b30*/  STL [R1+0xb20], R13 ;  /* 0x000b200d01007387 */ /* 0x0003e80000100800 */
[----:B------:R2:W-:Y:S04]  /*51b40*/  LDGSTS.E [R5+0x1000], desc[UR16][R6.64], P5 ;  /* 0x0100000006057fae */ /* 0x0005e8000a9a1010 */
[----:B------:R-:W-:Y:S04]  /*51b50*/  STL [R1+0xb24], R10 ;  /* 0x000b240a01007387 */ /* 0x000fe80000100800 */
[----:B------:R1:W-:Y:S01]  /*51b60*/  STL [R1+0xb18], R11 ;  /* 0x000b180b01007387 */ /* 0x0003e20000100800 */
[----:B--2---:R-:W-:-:S03]  /*51b70*/  SEL R6, RZ, 0x4, !P4 ;  /* 0x00000004ff067807 */ /* 0x004fc60006000000 */
[----:B-1----:R-:W2:Y:S01]  /*51b80*/  LDL.LU R13, [R1+0xaf8] ;  /* 0x000af800010d7983 */ /* 0x002ea20000300800 */
[----:B------:R-:W-:-:S03]  /*51b90*/  SEL R6, R6, RZ, !P3 ;  /* 0x000000ff06067207 */ /* 0x000fc60005800000 */
[----:B------:R-:W-:Y:S04]  /*51ba0*/  STL [R1+0xb1c], R17 ;  /* 0x000b1c1101007387 */ /* 0x000fe80000100800 */
[----:B------:R-:W-:Y:S01]  /*51bb0*/  STL [R1+0xb10], R18 ;  /* 0x000b101201007387 */ /* 0x000fe20000100800 */
[----:B------:R-:W-:-:S03]  /*51bc0*/  ISETP.NE.U32.AND P4, PT, R6, RZ, PT ;  /* 0x000000ff0600720c */ /* 0x000fc60003f85070 */
[----:B------:R-:W2:Y:S01]  /*51bd0*/  LDL.LU R12, [R1+0xb04] ;  /* 0x000b0400010c7983 */ /* 0x000ea20000300800 */
[----:B------:R-:W-:Y:S01]  /*51be0*/  IMAD.MOV.U32 R7, RZ, RZ, R11 ;  /* 0x000000ffff077224 */ /* 0x000fe200078e000b */
[----:B------:R-:W-:Y:S02]  /*51bf0*/  MOV R6, R10 ;  /* 0x0000000a00067202 */ /* 0x000fe40000000f00 */
[----:B------:R-:W2:Y:S04]  /*51c00*/  LDL.LU R11, [R1+0xaf0] ;  /* 0x000af000010b7983 */ /* 0x000ea80000300800 */
[----:B------:R-:W2:Y:S04]  /*51c10*/  LDL.LU R10, [R1+0xafc] ;  /* 0x000afc00010a7983 */ /* 0x000ea80000300800 */
[----:B------:R1:W-:Y:S01]  /*51c20*/  LDGSTS.E [R5+0x1200], desc[UR16][R6.64], P5 ;  /* 0x0120000006057fae */ /* 0x0003e2000a9a1010 */
[----:B------:R-:W-:-:S02]  /*51c30*/  ISETP.GT.AND P5, PT, R4, 0x6, PT ;  /* 0x000000060400780c */ /* 0x000fc40003fa4270 */
[----:B-1----:R-:W-:Y:S01]  /*51c40*/  MOV R6, R17 ;  /* 0x0000001100067202 */ /* 0x002fe20000000f00 */
[----:B------:R-:W-:-:S05]  /*51c50*/  IMAD.MOV.U32 R7, RZ, RZ, R18 ;  /* 0x000000ffff077224 */ /* 0x000fca00078e0012 */
[----:B------:R1:W-:Y:S02]  /*51c60*/  LDGSTS.E [R5+0x1400], desc[UR16][R6.64], P4 ;  /* 0x0140000006057fae */ /* 0x0003e4000a1a1010 */
[----:B-1----:R-:W-:-:S04]  /*51c70*/  SEL R6, RZ, 0x4, !P5 ;  /* 0x00000004ff067807 */ /* 0x002fc80006800000 */
[----:B------:R-:W-:-:S04]  /*51c80*/  SEL R6, R6, RZ, !P3 ;  /* 0x000000ff06067207 */ /* 0x000fc80005800000 */
[----:B------:R-:W-:Y:S02]  /*51c90*/  ISETP.NE.U32.AND P5, PT, R6, RZ, PT ;  /* 0x000000ff0600720c */ /* 0x000fe40003fa5070 */
[----:B-----5:R-:W-:-:S04]  /*51ca0*/  IADD3 R15, P6, PT, R15, R2, RZ ;  /* 0x000000020f0f7210 */ /* 0x020fc80007fde0ff */
[----:B----4-:R-:W-:Y:S01]  /*51cb0*/  IADD3.X R16, PT, PT, R16, R0, RZ, P6, !PT ;  /* 0x0000000010107210 */ /* 0x010fe200037fe4ff */
[----:B------:R-:W-:Y:S04]  /*51cc0*/  STL [R1+0xb14], R15 ;  /* 0x000b140f01007387 */ /* 0x000fe80000100800 */
[----:B------:R1:W-:Y:S04]  /*51cd0*/  STL [R1+0xb08], R16 ;  /* 0x000b081001007387 */ /* 0x0003e80000100800 */
[----:B------:R-:W4:Y:S01]  /*51ce0*/  LDL.LU R20, [R1+0xae8] ;  /* 0x000ae80001147983 */ /* 0x000f220000300800 */
[----:B---3--:R-:W-:-:S05]  /*51cf0*/  IADD3 R8, P6, PT, R8, R2, RZ ;  /* 0x0000000208087210 */ /* 0x008fca0007fde0ff */
[----:B------:R-:W-:Y:S01]  /*51d00*/  IMAD.X R14, R14, 0x1, R0, P6 ;  /* 0x000000010e0e7824 */ /* 0x000fe200030e0600 */
[----:B------:R-:W-:Y:S04]  /*51d10*/  STL [R1+0xb0c], R8 ;  /* 0x000b0c0801007387 */ /* 0x000fe80000100800 */
[----:B------:R3:W-:Y:S01]  /*51d20*/  STL [R1+0xb00], R14 ;  /* 0x000b000e01007387 */ /* 0x0007e20000100800 */
[----:B------:R-:W-:-:S03]  /*51d30*/  MOV R6, R15 ;  /* 0x0000000f00067202 */ /* 0x000fc60000000f00 */
[----:B------:R-:W5:Y:S01]  /*51d40*/  LDL.LU R19, [R1+0xaf4] ;  /* 0x000af40001137983 */ /* 0x000f620000300800 */
[----:B------:R-:W-:-:S03]  /*51d50*/  IMAD.MOV.U32 R7, RZ, RZ, R16 ;  /* 0x000000ffff077224 */ /* 0x000fc600078e0010 */
[----:B-1----:R-:W4:Y:S04]  /*51d60*/  LDL.LU R16, [R1+0xae0] ;  /* 0x000ae00001107983 */ /* 0x002f280000300800 */
[----:B------:R-:W4:Y:S04]  /*51d70*/  LDL.LU R15, [R1+0xaec] ;  /* 0x000aec00010f7983 */ /* 0x000f280000300800 */
[----:B------:R1:W-:Y:S02]  /*51d80*/  LDGSTS.E [R5+0x1600], desc[UR16][R6.64], P4 ;  /* 0x0160000006057fae */ /* 0x0003e4000a1a1010 */
[----:B-1----:R-:W-:Y:S01]  /*51d90*/  IMAD.MOV.U32 R7, RZ, RZ, R14 ;  /* 0x000000ffff077224 */ /* 0x002fe200078e000e */
[----:B------:R-:W-:Y:S01]  /*51da0*/  MOV R6, R8 ;  /* 0x0000000800067202 */ /* 0x000fe20000000f00 */
[----:B---3--:R-:W3:Y:S04]  /*51db0*/  LDL.LU R14, [R1+0xad8] ;  /* 0x000ad800010e7983 */ /* 0x008ee80000300800 */
[----:B------:R-:W3:Y:S04]  /*51dc0*/  LDL.LU R8, [R1+0xae4] ;  /* 0x000ae40001087983 */ /* 0x000ee80000300800 */
[----:B------:R-:W3:Y:S04]  /*51dd0*/  LDL.LU R18, [R1+0xad0] ;  /* 0x000ad00001127983 */ /* 0x000ee80000300800 */
[----:B------:R-:W3:Y:S01]  /*51de0*/  LDL.LU R17, [R1+0xadc] ;  /* 0x000adc0001117983 */ /* 0x000ee20000300800 */
[----:B------:R-:W-:-:S03]  /*51df0*/  ISETP.GT.AND P4, PT, R4, 0x7, PT ;  /* 0x000000070400780c */ /* 0x000fc60003f84270 */
[----:B------:R1:W-:Y:S02]  /*51e00*/  LDGSTS.E [R5+0x1800], desc[UR16][R6.64], P5 ;  /* 0x0180000006057fae */ /* 0x0003e4000a9a1010 */
[----:B-1----:R-:W-:Y:S02]  /*51e10*/  SEL R6, RZ, 0x4, !P4 ;  /* 0x00000004ff067807 */ /* 0x002fe40006000000 */
[----:B--2---:R-:W-:-:S04]  /*51e20*/  IADD3 R12, P6, PT, R12, R2, RZ ;  /* 0x000000020c0c7210 */ /* 0x004fc80007fde0ff */
[----:B------:R-:W-:Y:S02]  /*51e30*/  IADD3.X R13, PT, PT, R13, R0, RZ, P6, !PT ;  /* 0x000000000d0d7210 */ /* 0x000fe400037fe4ff */
[----:B------:R-:W-:Y:S02]  /*51e40*/  SEL R6, R6, RZ, !P3 ;  /* 0x000000ff06067207 */ /* 0x000fe40005800000 */
[----:B------:R-:W-:Y:S01]  /*51e50*/  IADD3 R10, P6, PT, R10, R2, RZ ;  /* 0x000000020a0a7210 */ /* 0x000fe20007fde0ff */
[----:B------:R-:W-:Y:S01]  /*51e60*/  STL [R1+0xb04], R12 ;  /* 0x000b040c01007387 */ /* 0x000fe20000100800 */
[----:B------:R-:W-:-:S03]  /*51e70*/  ISETP.NE.U32.AND P4, PT, R6, RZ, PT ;  /* 0x000000ff0600720c */ /* 0x000fc60003f85070 */
[----:B------:R-:W-:Y:S01]  /*51e80*/  IMAD.X R11, R11, 0x1, R0, P6 ;  /* 0x000000010b0b7824 */ /* 0x000fe200030e0600 */
[----:B------:R1:W-:Y:S01]  /*51e90*/  STL [R1+0xaf8], R13 ;  /* 0x000af80d01007387 */ /* 0x0003e20000100800 */
[----:B------:R-:W-:Y:S01]  /*51ea0*/  MOV R6, R12 ;  /* 0x0000000c00067202 */ /* 0x000fe20000000f00 */
[----:B------:R-:W-:Y:S02]  /*51eb0*/  IMAD.MOV.U32 R7, RZ, RZ, R13 ;  /* 0x000000ffff077224 */ /* 0x000fe400078e000d */
[----:B------:R-:W-:Y:S04]  /*51ec0*/  STL [R1+0xafc], R10 ;  /* 0x000afc0a01007387 */ /* 0x000fe80000100800 */
[----:B------:R2:W-:Y:S04]  /*51ed0*/  STL [R1+0xaf0], R11 ;  /* 0x000af00b01007387 */ /* 0x0005e80000100800 */
[----:B-1----:R-:W3:Y:S04]  /*51ee0*/  LDL.LU R13, [R1+0xac8] ;  /* 0x000ac800010d7983 */ /* 0x002ee80000300800 */
[----:B------:R-:W3:Y:S04]  /*51ef0*/  LDL.LU R12, [R1+0xad4] ;  /* 0x000ad400010c7983 */ /* 0x000ee80000300800 */
[----:B------:R1:W-:Y:S01]  /*51f00*/  LDGSTS.E [R5+0x1a00], desc[UR16][R6.64], P5 ;  /* 0x01a0000006057fae */ /* 0x0003e2000a9a1010 */
[----:B------:R-:W-:-:S02]  /*51f10*/  ISETP.GT.AND P5, PT, R4, 0x8, PT ;  /* 0x000000080400780c */ /* 0x000fc40003fa4270 */
[----:B-1----:R-:W-:Y:S01]  /*51f20*/  MOV R6, R10 ;  /* 0x0000000a00067202 */ /* 0x002fe20000000f00 */
[----:B------:R-:W-:Y:S02]  /*51f30*/  IMAD.MOV.U32 R7, RZ, RZ, R11 ;  /* 0x000000ffff077224 */ /* 0x000fe400078e000b */
[----:B--2---:R-:W2:Y:S04]  /*51f40*/  LDL.LU R11, [R1+0xac0] ;  /* 0x000ac000010b7983 */ /* 0x004ea80000300800 */
[----:B------:R-:W2:Y:S04]  /*51f50*/  LDL.LU R10, [R1+0xacc] ;  /* 0x000acc00010a7983 */ /* 0x000ea80000300800 */
[----:B------:R1:W-:Y:S02]  /*51f60*/  LDGSTS.E [R5+0x1c00], desc[UR16][R6.64], P4 ;  /* 0x01c0000006057fae */ /* 0x0003e4000a1a1010 */
[----:B-1----:R-:W-:-:S04]  /*51f70*/  SEL R6, RZ, 0x4, !P5 ;  /* 0x00000004ff067807 */ /* 0x002fc80006800000 */
[----:B------:R-:W-:-:S04]  /*51f80*/  SEL R6, R6, RZ, !P3 ;  /* 0x000000ff06067207 */ /* 0x000fc80005800000 */
[----:B------:R-:W-:Y:S02]  /*51f90*/  ISETP.NE.U32.AND P5, PT, R6, RZ, PT ;  /* 0x000000ff0600720c */ /* 0x000fe40003fa5070 */
[----:B-----5:R-:W-:-:S04]  /*51fa0*/  IADD3 R19, P6, PT, R19, R2, RZ ;  /* 0x0000000213137210 */ /* 0x020fc80007fde0ff */
[----:B----4-:R-:W-:Y:S02]  /*51fb0*/  IADD3.X R20, PT, PT, R20, R0, RZ, P6, !PT ;  /* 0x0000000014147210 */ /* 0x010fe400037fe4ff */
[----:B------:R-:W-:-:S03]  /*51fc0*/  IADD3 R15, P6, PT, R15, R2, RZ ;  /* 0x000000020f0f7210 */ /* 0x000fc60007fde0ff */
[----:B------:R-:W-:Y:S01]  /*51fd0*/  IMAD.MOV.U32 R7, RZ, RZ, R20 ;  /* 0x000000ffff077224 */ /* 0x000fe200078e0014 */
[----:B------:R-:W-:Y:S01]  /*51fe0*/  MOV R6, R19 ;  /* 0x0000001300067202 */ /* 0x000fe20000000f00 */
[----:B------:R-:W-:-:S04]  /*51ff0*/  IMAD.X R16, R16, 0x1, R0, P6 ;  /* 0x0000000110107824 */ /* 0x000fc800030e0600 */
[----:B------:R1:W-:Y:S01]  /*52000*/  LDGSTS.E [R5+0x1e00], desc[UR16][R6.64], P4 ;  /* 0x01e0000006057fae */ /* 0x0003e2000a1a1010 */
[----:B------:R-:W-:-:S03]  /*52010*/  ISETP.GT.AND P4, PT, R4, 0x9, PT ;  /* 0x000000090400780c */ /* 0x000fc60003f84270 */
[----:B------:R-:W-:Y:S01]  /*52020*/  STL [R1+0xaf4], R19 ;  /* 0x000af41301007387 */ /* 0x000fe20000100800 */
[----:B---3--:R-:W-:Y:S01]  /*52030*/  IADD3 R8, P6, PT, R8, R2, RZ ;  /* 0x0000000208087210 */ /* 0x008fe20007fde0ff */
[----:B-1----:R-:W-:Y:S01]  /*52040*/  IMAD.MOV.U32 R7, RZ, RZ, R16 ;  /* 0x000000ffff077224 */ /* 0x002fe200078e0010 */
[----:B------:R-:W-:Y:S02]  /*52050*/  MOV R6, R15 ;  /* 0x0000000f00067202 */ /* 0x000fe40000000f00 */
[----:B------:R-:W-:Y:S01]  /*52060*/  IADD3.X R14, PT, PT, R14, R0, RZ, P6, !PT ;  /* 0x000000000e0e7210 */ /* 0x000fe200037fe4ff */
[----:B------:R-:W-:Y:S01]  /*52070*/  STL [R1+0xae8], R20 ;  /* 0x000ae81401007387 */ /* 0x000fe20000100800 */
[----:B------:R-:W-:-:S03]  /*52080*/  IADD3 R17, P6, PT, R17, R2, RZ ;  /* 0x0000000211117210 */ /* 0x000fc60007fde0ff */
[----:B------:R-:W-:Y:S04]  /*52090*/  STL [R1+0xaec], R15 ;  /* 0x000aec0f01007387 */ /* 0x000fe80000100800 */
[----:B------:R1:W-:Y:S01]  /*520a0*/  STL [R1+0xae0], R16 ;  /* 0x000ae01001007387 */ /* 0x0003e20000100800 */
[----:B------:R-:W-:-:S03]  /*520b0*/  IMAD.X R18, R18, 0x1, R0, P6 ;  /* 0x0000000112127824 */ /* 0x000fc600030e0600 */
[----:B------:R3:W-:Y:S04]  /*520c0*/  LDGSTS.E [R5+0x2000], desc[UR16][R6.64], P5 ;  /* 0x0200000006057fae */ /* 0x0007e8000a9a1010 */
[----:B------:R-:W-:Y:S04]  /*520d0*/  STL [R1+0xae4], R8 ;  /* 0x000ae40801007387 */ /* 0x000fe80000100800 */
[----:B------:R4:W-:Y:S01]  /*520e0*/  STL [R1+0xad8], R14 ;  /* 0x000ad80e01007387 */ /* 0x0009e20000100800 */
[----:B---3--:R-:W-:-:S03]  /*520f0*/  SEL R6, RZ, 0x4, !P4 ;  /* 0x00000004ff067807 */ /* 0x008fc60006000000 */
[----:B-1----:R-:W3:Y:S01]  /*52100*/  LDL.LU R16, [R1+0xab8] ;  /* 0x000ab80001107983 */ /* 0x002ee20000300800 */
[----:B------:R-:W-:-:S03]  /*52110*/  SEL R6, R6, RZ, !P3 ;  /* 0x000000ff06067207 */ /* 0x000fc60005800000 */
[----:B------:R-:W-:Y:S04]  /*52120*/  STL [R1+0xadc], R17 ;  /* 0x000adc1101007387 */ /* 0x000fe80000100800 */
[----:B------:R-:W-:Y:S01]  /*52130*/  STL [R1+0xad0], R18 ;  /* 0x000ad01201007387 */ /* 0x000fe20000100800 */
[----:B------:R-:W-:-:S03]  /*52140*/  ISETP.NE.U32.AND P4, PT, R6, RZ, PT ;  /* 0x000000ff0600720c */ /* 0x000fc60003f85070 */
[----:B------:R-:W5:Y:S01]  /*52150*/  LDL.LU R15, [R1+0xac4] ;  /* 0x000ac400010f7983 */ /* 0x000f620000300800 */
[----:B------:R-:W-:Y:S01]  /*52160*/  IMAD.MOV.U32 R7, RZ, RZ, R14 ;  /* 0x000000ffff077224 */ /* 0x000fe200078e000e */
[----:B------:R-:W-:Y:S02]  /*52170*/  MOV R6, R8 ;  /* 0x0000000800067202 */ /* 0x000fe40000000f00 */
[----:B----4-:R-:W4:Y:S04]  /*52180*/  LDL.LU R14, [R1+0xab0] ;  /* 0x000ab000010e7983 */ /* 0x010f280000300800 */
[----:B------:R-:W4:Y:S04]  /*52190*/  LDL.LU R8, [R1+0xabc] ;  /* 0x000abc0001087983 */ /* 0x000f280000300800 */
[----:B------:R1:W-:Y:S01]  /*521a0*/  LDGSTS.E [R5+0x2200], desc[UR16][R6.64], P5 ;  /* 0x0220000006057fae */ /* 0x0003e2000a9a1010 */
[----:B------:R-:W-:-:S02]  /*521b0*/  ISETP.GT.AND P5, PT, R4, 0xa, PT ;  /* 0x0000000a0400780c */ /* 0x000fc40003fa4270 */
[----:B------:R-:W-:Y:S02]  /*521c0*/  IADD3 R12, P6, PT, R12, R2, RZ ;  /* 0x000000020c0c7210 */ /* 0x000fe40007fde0ff */
[----:B-1----:R-:W-:Y:S01]  /*521d0*/  MOV R6, R17 ;  /* 0x0000001100067202 */ /* 0x002fe20000000f00 */
[----:B------:R-:W-:Y:S01]  /*521e0*/  IMAD.MOV.U32 R7, RZ, RZ, R18 ;  /* 0x000000ffff077224 */ /* 0x000fe200078e0012 */
[----:B------:R-:W-:Y:S01]  /*521f0*/  IADD3.X R13, PT, PT, R13, R0, RZ, P6, !PT ;  /* 0x000000000d0d7210 */ /* 0x000fe200037fe4ff */
[----:B------:R-:W-:Y:S04]  /*52200*/  STL [R1+0xad4], R12 ;  /* 0x000ad40c01007387 */ /* 0x000fe80000100800 */
[----:B------:R1:W-:Y:S04]  /*52210*/  LDGSTS.E [R5+0x2400], desc[UR16][R6.64], P4 ;  /* 0x0240000006057fae */ /* 0x0003e8000a1a1010 */
[----:B------:R1:W-:Y:S04]  /*52220*/  STL [R1+0xac8], R13 ;  /* 0x000ac80d01007387 */ /* 0x0003e80000100800 */
[----:B------:R-:W4:Y:S01]  /*52230*/  LDL.LU R20, [R1+0xaa8] ;  /* 0x000aa80001147983 */ /* 0x000f220000300800 */
[----:B--2---:R-:W-:-:S02]  /*52240*/  IADD3 R10, P6, PT, R10, R2, RZ ;  /* 0x000000020a0a7210 */ /* 0x004fc40007fde0ff */
[----:B-1----:R-:W-:-:S03]  /*52250*/  SEL R6, RZ, 0x4, !P5 ;  /* 0x00000004ff067807 */ /* 0x002fc60006800000 */
[----:B------:R-:W-:Y:S01]  /*52260*/  IMAD.X R11, R11, 0x1, R0, P6 ;  /* 0x000000010b0b7824 */ /* 0x000fe200030e0600 */
[----:B------:R-:W-:Y:S01]  /*52270*/  SEL R6, R6, RZ, !P3 ;  /* 0x000000ff06067207 */ /* 0x000fe20005800000 */
[----:B------:R-:W-:Y:S04]  /*52280*/  STL [R1+0xacc], R10 ;  /* 0x000acc0a01007387 */ /* 0x000fe80000100800 */
[----:B------:R1:W-:Y:S01]  /*52290*/  STL [R1+0xac0], R11 ;  /* 0x000ac00b01007387 */ /* 0x0003e20000100800 */
[----:B------:R-:W-:-:S03]  /*522a0*/  ISETP.NE.U32.AND P5, PT, R6, RZ, PT ;  /* 0x000000ff0600720c */ /* 0x000fc60003fa5070 */
[----:B------:R-:W2:Y:S01]  /*522b0*/  LDL.LU R19, [R1+0xab4] ;  /* 0x000ab40001137983 */ /* 0x000ea20000300800 */
[----:B------:R-:W-:Y:S01]  /*522c0*/  MOV R6, R12 ;  /* 0x0000000c00067202 */ /* 0x000fe20000000f00 */
[----:B------:R-:W-:Y:S02]  /*522d0*/  IMAD.MOV.U32 R7, RZ, RZ, R13 ;  /* 0x000000ffff077224 */ /* 0x000fe400078e000d */
[----:B------:R-:W2:Y:S04]  /*522e0*/  LDL.LU R13, [R1+0xaa0] ;  /* 0x000aa000010d7983 */ /* 0x000ea80000300800 */
        /* <DEDUP_REMOVED lines=14> */
[----:B---3--:R-:W-:Y:S02]  /*523d0*/  IADD3.X R16, PT, PT, R16, R0, RZ, P6, !PT ;  /* 0x0000000010107210 */ /* 0x008fe400037fe4ff */
[----:B----4-:R-:W-:Y:S01]  /*523e0*/  IADD3 R8, P6, PT, R8, R2, RZ ;  /* 0x0000000208087210 */ /* 0x010fe20007fde0ff */
[----:B------:R-:W-:Y:S04]  /*523f0*/  STL [R1+0xac4], R15 ;  /* 0x000ac40f01007387 */ /* 0x000fe80000100800 */
[----:B------:R-:W-:Y:S01]  /*52400*/  IMAD.X R14, R14, 0x1, R0, P6 ;  /* 0x000000010e0e7824 */ /* 0x000fe200030e0600 */
        /* <DEDUP_REMOVED lines=12> */
[----:B------:R-:W-:-:S03]  /*524d0*/  ISETP.GT.AND P5, PT, R4, 0xc, PT ;  /* 0x0000000c0400780c */ /* 0x000fc60003fa4270 */
[----:B------:R1:W-:Y:S01]  /*524e0*/  LDGSTS.E [R5+0x2c00], desc[UR16][R6.64], P4 ;  /* 0x02c0000006057fae */ /* 0x0003e2000a1a1010 */
[----:B--2---:R-:W-:-:S04]  /*524f0*/  IADD3 R19, P6, PT, R19, R2, RZ ;  /* 0x0000000213137210 */ /* 0x004fc80007fde0ff */
[----:B------:R-:W-:Y:S02]  /*52500*/  IADD3.X R20, PT, PT, R20, R0, RZ, P6, !PT ;  /* 0x0000000014147210 */ /* 0x000fe400037fe4ff */
[----:B-1----:R-:W-:Y:S02]  /*52510*/  SEL R6, RZ, 0x4, !P5 ;  /* 0x00000004ff067807 */ /* 0x002fe40006800000 */
[----:B------:R-:W-:Y:S02]  /*52520*/  IADD3 R12, P6, PT, R12, R2, RZ ;  /* 0x000000020c0c7210 */ /* 0x000fe40007fde0ff */
[----:B------:R-:W-:Y:S01]  /*52530*/  SEL R6, R6, RZ, !P3 ;  /* 0x000000ff06067207 */ /* 0x000fe20005800000 */
[----:B------:R-:W-:-:S03]  /*52540*/  IMAD.MOV.U32 R7, RZ, RZ, R20 ;  /* 0x000000ffff077224 */ /* 0x000fc600078e0014 */
[----:B------:R-:W-:Y:S01]  /*52550*/  ISETP.NE.U32.AND P5, PT, R6, RZ, PT ;  /* 0x000000ff0600720c */ /* 0x000fe20003fa5070 */
[----:B------:R-:W-:Y:S01]  /*52560*/  IMAD.X R13, R13, 0x1, R0, P6 ;  /* 0x000000010d0d7824 */ /* 0x000fe200030e0600 */
[----:B------:R-:W-:Y:S01]  /*52570*/  MOV R6, R19 ;  /* 0x0000001300067202 */ /* 0x000fe20000000f00 */
[----:B------:R-:W-:Y:S04]  /*52580*/  STL [R1+0xab4], R19 ;  /* 0x000ab41301007387 */ /* 0x000fe80000100800 */
[----:B------:R1:W-:Y:S01]  /*52590*/  LDGSTS.E [R5+0x2e00], desc[UR16][R6.64], P4 ;  /* 0x02e0000006057fae */ /* 0x0003e2000a1a1010 */
[----:B------:R-:W-:-:S04]  /*525a0*/  IADD3 R10, P6, PT, R10, R2, RZ ;  /* 0x000000020a0a7210 */ /* 0x000fc80007fde0ff */
[----:B------:R-:W-:Y:S01]  /*525b0*/  IADD3.X R11, PT, PT, R11, R0, RZ, P6, !PT ;  /* 0x000000000b0b7210 */ /* 0x000fe200037fe4ff */
[----:B-1----:R-:W-:Y:S01]  /*525c0*/  IMAD.MOV.U32 R7, RZ, RZ, R13 ;  /* 0x000000ffff077224 */ /* 0x002fe200078e000d */
[----:B------:R-:W-:Y:S02]  /*525d0*/  MOV R6, R12 ;  /* 0x0000000c00067202 */ /* 0x000fe40000000f00 */
[----:B------:R-:W-:Y:S01]  /*525e0*/  IADD3 R17, P6, PT, R17, R2, RZ ;  /* 0x0000000211117210 */ /* 0x000fe20007fde0ff */
[----:B------:R-:W-:Y:S01]  /*525f0*/  STL [R1+0xaa8], R20 ;  /* 0x000aa81401007387 */ /* 0x000fe20000100800 */
[----:B------:R-:W-:-:S03]  /*52600*/  ISETP.GT.AND P4, PT, R4, 0xd, PT ;  /* 0x0000000d0400780c */ /* 0x000fc60003f84270 */
        /* <DEDUP_REMOVED lines=48> */
[----:B-1----:R-:W-:-:S04]  /*52910*/  SEL R6, RZ, 0x4, !P4 ;  /* 0x00000004ff067807 */ /* 0x002fc80006000000 */
[----:B------:R-:W-:Y:S02]  /*52920*/  SEL R6, R6, RZ, !P3 ;  /* 0x000000ff06067207 */ /* 0x000fe40005800000 */
[----:B--2---:R-:W-:-:S04]  /*52930*/  IADD3 R12, P6, PT, R12, R2, RZ ;  /* 0x000000020c0c7210 */ /* 0x004fc80007fde0ff */
[----:B------:R-:W-:Y:S02]  /*52940*/  IADD3.X R13, PT, PT, R13, R0, RZ, P6, !PT ;  /* 0x000000000d0d7210 */ /* 0x000fe400037fe4ff */
        /* <DEDUP_REMOVED lines=55> */
[----:B-1----:R-:W-:Y:S02]  /*52cc0*/  MOV R6, R17 ;  /* 0x0000001100067202 */ /* 0x002fe40000000f00 */
[----:B------:R-:W-:Y:S01]  /*52cd0*/  IADD3 R12, P6, PT, R12, R2, RZ ;  /* 0x000000020c0c7210 */ /* 0x000fe20007fde0ff */
[----:B------:R-:W-:-:S03]  /*52ce0*/  IMAD.MOV.U32 R7, RZ, RZ, R18 ;  /* 0x000000ffff077224 */ /* 0x000fc600078e0012 */
[----:B------:R-:W-:Y:S02]  /*52cf0*/  IADD3.X R13, PT, PT, R13, R0, RZ, P6, !PT ;  /* 0x000000000d0d7210 */ /* 0x000fe400037fe4ff */
[----:B------:R1:W-:Y:S04]  /*52d00*/  LDGSTS.E [R5+0x4400], desc[UR16][R6.64], P4 ;  /* 0x0440000006057fae */ /* 0x0003e8000a1a1010 */
[----:B------:R-:W-:Y:S04]  /*52d10*/  STL [R1+0xa54], R12 ;  /* 0x000a540c01007387 */ /* 0x000fe80000100800 */
[----:B------:R2:W-:Y:S01]  /*52d20*/  STL [R1+0xa48], R13 ;  /* 0x000a480d01007387 */ /* 0x0005e20000100800 */
[----:B-1----:R-:W-:-:S03]  /*52d30*/  SEL R6, RZ, 0x4, !P5 ;  /* 0x00000004ff067807 */ /* 0x002fc60006800000 */
[----:B------:R-:W4:Y:S01]  /*52d40*/  LDL.LU R20, [R1+0xa28] ;  /* 0x000a280001147983 */ /* 0x000f220000300800 */
[----:B--2---:R-:W-:-:S05]  /*52d50*/  IADD3 R10, P6, PT, R10, R2, RZ ;  /* 0x000000020a0a7210 */ /* 0x004fca0007fde0ff */
        /* <DEDUP_REMOVED lines=24> */
[----:B----4-:R-:W-:-:S03]  /*52ee0*/  IADD3 R8, P6, PT, R8, R2, RZ ;  /* 0x0000000208087210 */ /* 0x010fc60007fde0ff */
[----:B------:R-:W-:Y:S01]  /*52ef0*/  IMAD.MOV.U32 R7, RZ, RZ, R16 ;  /* 0x000000ffff077224 */ /* 0x000fe200078e0010 */
[----:B------:R-:W-:Y:S01]  /*52f00*/  MOV R6, R15 ;  /* 0x0000000f00067202 */ /* 0x000fe20000000f00 */
[----:B------:R-:W-:Y:S01]  /*52f10*/  STL [R1+0xa44], R15 ;  /* 0x000a440f01007387 */ /* 0x000fe20000100800 */
[----:B------:R-:W-:-:S03]  /*52f20*/  IMAD.X R14, R14, 0x1, R0, P6 ;  /* 0x000000010e0e7824 */ /* 0x000fc600030e0600 */
[----:B------:R1:W-:Y:S04]  /*52f30*/  STL [R1+0xa38], R16 ;  /* 0x000a381001007387 */ /* 0x0003e80000100800 */
[----:B------:R3:W-:Y:S04]  /*52f40*/  STL [R1+0xa3c], R8 ;  /* 0x000a3c0801007387 */ /* 0x0007e80000100800 */
[----:B------:R4:W-:Y:S04]  /*52f50*/  LDGSTS.E [R5+0x4a00], desc[UR16][R6.64], P5 ;  /* 0x04a0000006057fae */ /* 0x0009e8000a9a1010 */
[----:B------:R5:W-:Y:S04]  /*52f60*/  STL [R1+0xa30], R14 ;  /* 0x000a300e01007387 */ /* 0x000be80000100800 */
[----:B-1----:R-:W2:Y:S01]  /*52f70*/  LDL.LU R16, [R1+0xa08] ;  /* 0x000a080001107983 */ /* 0x002ea20000300800 */
[----:B----4-:R-:W-:-:S03]  /*52f80*/  MOV R6, R8 ;  /* 0x0000000800067202 */ /* 0x010fc60000000f00 */
[----:B---3--:R-:W3:Y:S01]  /*52f90*/  LDL.LU R8, [R1+0xa14] ;  /* 0x000a140001087983 */ /* 0x008ee20000300800 */
[----:B------:R-:W-:-:S03]  /*52fa0*/  IMAD.MOV.U32 R7, RZ, RZ, R14 ;  /* 0x000000ffff077224 */ /* 0x000fc600078e000e */
[----:B------:R-:W4:Y:S04]  /*52fb0*/  LDL.LU R15, [R1+0xa00] ;  /* 0x000a0000010f7983 */ /* 0x000f280000300800 */
[----:B-----5:R-:W5:Y:S01]  /*52fc0*/  LDL.LU R14, [R1+0xa0c] ;  /* 0x000a0c00010e7983 */ /* 0x020f620000300800 */
[----:B------:R-:W-:-:S03]  /*52fd0*/  ISETP.GT.AND P5, PT, R4, 0x14, PT ;  /* 0x000000140400780c */ /* 0x000fc60003fa4270 */
[----:B------:R1:W-:Y:S02]  /*52fe0*/  LDGSTS.E [R5+0x4c00], desc[UR16][R6.64], P4 ;  /* 0x04c0000006057fae */ /* 0x0003e4000a1a1010 */
[----:B-1----:R-:W-:Y:S02]  /*52ff0*/  SEL R6, RZ, 0x4, !P5 ;  /* 0x00000004ff067807 */ /* 0x002fe40006800000 */
[----:B--2---:R-:W-:Y:S02]  /*53000*/  IADD3 R19, P6, PT, R19, R2, RZ ;  /* 0x0000000213137210 */ /* 0x004fe40007fde0ff */
[----:B------:R-:W-:Y:S02]  /*53010*/  SEL R6, R6, RZ, !P3 ;  /* 0x000000ff06067207 */ /* 0x000fe40005800000 */
[----:B------:R-:W-:Y:S02]  /*53020*/  IADD3.X R20, PT, PT, R20, R0, RZ, P6, !PT ;  /* 0x0000000014147210 */ /* 0x000fe400037fe4ff */
[----:B------:R-:W-:-:S02]  /*53030*/  IADD3 R12, P6, PT, R12, R2, RZ ;  /* 0x000000020c0c7210 */ /* 0x000fc40007fde0ff */
[----:B------:R-:W-:Y:S01]  /*53040*/  ISETP.NE.U32.AND P5, PT, R6, RZ, PT ;  /* 0x000000ff0600720c */ /* 0x000fe20003fa5070 */
[----:B------:R-:W-:Y:S01]  /*53050*/  IMAD.MOV.U32 R7, RZ, RZ, R20 ;  /* 0x000000ffff077224 */ /* 0x000fe200078e0014 */
[----:B------:R-:W-:Y:S01]  /*53060*/  MOV R6, R19 ;  /* 0x0000001300067202 */ /* 0x000fe20000000f00 */
[----:B------:R-:W-:Y:S01]  /*53070*/  IMAD.X R13, R13, 0x1, R0, P6 ;  /* 0x000000010d0d7824 */ /* 0x000fe200030e0600 */
[----:B------:R-:W-:Y:S04]  /*53080*/  STL [R1+0xa34], R19 ;  /* 0x000a341301007387 */ /* 0x000fe80000100800 */
[----:B------:R1:W-:Y:S01]  /*53090*/  LDGSTS.E [R5+0x4e00], desc[UR16][R6.64], P4 ;  /* 0x04e0000006057fae */ /* 0x0003e2000a1a1010 */
[----:B------:R-:W-:-:S03]  /*530a0*/  ISETP.GT.AND P4, PT, R4, 0x15, PT ;  /* 0x000000150400780c */ /* 0x000fc60003f84270 */
[----:B------:R-:W-:Y:S01]  /*530b0*/  STL [R1+0xa28], R20 ;  /* 0x000a281401007387 */ /* 0x000fe20000100800 */
[----:B------:R-:W-:Y:S01]  /*530c0*/  IADD3 R10, P6, PT, R10, R2, RZ ;  /* 0x000000020a0a7210 */ /* 0x000fe20007fde0ff */
[----:B-1----:R-:W-:Y:S01]  /*530d0*/  IMAD.MOV.U32 R7, RZ, RZ, R13 ;  /* 0x000000ffff077224 */ /* 0x002fe200078e000d */
[----:B------:R-:W-:Y:S02]  /*530e0*/  MOV R6, R12 ;  /* 0x0000000c00067202 */ /* 0x000fe40000000f00 */
[----:B------:R-:W-:Y:S01]  /*530f0*/  IADD3.X R11, PT, PT, R11, R0, RZ, P6, !PT ;  /* 0x000000000b0b7210 */ /* 0x000fe200037fe4ff */
[----:B------:R-:W-:Y:S01]  /*53100*/  STL [R1+0xa2c], R12 ;  /* 0x000a2c0c01007387 */ /* 0x000fe20000100800 */
[----:B------:R-:W-:-:S03]  /*53110*/  IADD3 R17, P6, PT, R17, R2, RZ ;  /* 0x0000000211117210 */ /* 0x000fc60007fde0ff */
[----:B------:R1:W-:Y:S04]  /*53120*/  STL [R1+0xa20], R13 ;  /* 0x000a200d01007387 */ /* 0x0003e80000100800 */
[----:B------:R2:W-:Y:S01]  /*53130*/  LDGSTS.E [R5+0x5000], desc[UR16][R6.64], P5 ;  /* 0x0500000006057fae */ /* 0x0005e2000a9a1010 */
[----:B------:R-:W-:-:S03]  /*53140*/  IMAD.X R18, R18, 0x1, R0, P6 ;  /* 0x0000000112127824 */ /* 0x000fc600030e0600 */
[----:B------:R-:W-:Y:S04]  /*53150*/  STL [R1+0xa24], R10 ;  /* 0x000a240a01007387 */ /* 0x000fe80000100800 */
[----:B------:R2:W-:Y:S02]  /*53160*/  STL [R1+0xa18], R11 ;  /* 0x000a180b01007387 */ /* 0x0005e40000100800 */
[----:B--2---:R-:W-:Y:S02]  /*53170*/  SEL R6, RZ, 0x4, !P4 ;  /* 0x00000004ff067807 */ /* 0x004fe40006000000 */
[----:B-1----:R-:W2:Y:S02]  /*53180*/  LDL.LU R13, [R1+0x9f8] ;  /* 0x0009f800010d7983 */ /* 0x002ea40000300800 */
[----:B------:R-:W-:-:S02]  /*53190*/  SEL R6, R6, RZ, !P3 ;  /* 0x000000ff06067207 */ /* 0x000fc40005800000 */
[----:B------:R-:W-:Y:S04]  /*531a0*/  STL [R1+0xa1c], R17 ;  /* 0x000a1c1101007387 */ /* 0x000fe80000100800 */
[----:B------:R1:W-:Y:S01]  /*531b0*/  STL [R1+0xa10], R18 ;  /* 0x000a101201007387 */ /* 0x0003e20000100800 */
        /* <DEDUP_REMOVED lines=14> */
[----:B---3--:R-:W-:-:S04]  /*532a0*/  IADD3 R8, P6, PT, R8, R2, RZ ;  /* 0x0000000208087210 */ /* 0x008fc80007fde0ff */
[----:B------:R-:W-:Y:S02]  /*532b0*/  IADD3.X R16, PT, PT, R16, R0, RZ, P6, !PT ;  /* 0x0000000010107210 */ /* 0x000fe400037fe4ff */
[----:B-----5:R-:W-:Y:S01]  /*532c0*/  IADD3 R14, P6, PT, R14, R2, RZ ;  /* 0x000000020e0e7210 */ /* 0x020fe20007fde0ff */
[----:B------:R1:W-:Y:S04]  /*532d0*/  STL [R1+0xa14], R8 ;  /* 0x000a140801007387 */ /* 0x0003e80000100800 */
[----:B----4-:R-:W-:Y:S01]  /*532e0*/  IMAD.X R15, R15, 0x1, R0, P6 ;  /* 0x000000010f0f7824 */ /* 0x010fe200030e0600 */
[----:B------:R3:W-:Y:S04]  /*532f0*/  STL [R1+0xa08], R16 ;  /* 0x000a081001007387 */ /* 0x0007e80000100800 */
[----:B------:R-:W4:Y:S04]  /*53300*/  LDL.LU R20, [R1+0x9e8] ;  /* 0x0009e80001147983 */ /* 0x000f280000300800 */
[----:B------:R-:W-:Y:S04]  /*53310*/  STL [R1+0xa0c], R14 ;  /* 0x000a0c0e01007387 */ /* 0x000fe80000100800 */
[----:B------:R5:W-:Y:S04]  /*53320*/  STL [R1+0xa00], R15 ;  /* 0x000a000f01007387 */ /* 0x000be80000100800 */
[----:B------:R-:W4:Y:S01]  /*53330*/  LDL.LU R19, [R1+0x9f4] ;  /* 0x0009f40001137983 */ /* 0x000f220000300800 */
[----:B------:R-:W-:-:S03]  /*53340*/  MOV R6, R8 ;  /* 0x0000000800067202 */ /* 0x000fc60000000f00 */
[----:B------:R-:W4:Y:S04]  /*53350*/  LDL.LU R18, [R1+0x9e0] ;  /* 0x0009e00001127983 */ /* 0x000f280000300800 */
[----:B-1----:R-:W4:Y:S01]  /*53360*/  LDL.LU R8, [R1+0x9ec] ;  /* 0x0009ec0001087983 */ /* 0x002f220000300800 */
[----:B------:R-:W-:-:S03]  /*53370*/  IMAD.MOV.U32 R7, RZ, RZ, R16 ;  /* 0x000000ffff077224 */ /* 0x000fc600078e0010 */
[----:B------:R-:W4:Y:S04]  /*53380*/  LDL.LU R17, [R1+0x9d8] ;  /* 0x0009d80001117983 */ /* 0x000f280000300800 */
[----:B---3--:R-:W3:Y:S04]  /*53390*/  LDL.LU R16, [R1+0x9e4] ;  /* 0x0009e40001107983 */ /* 0x008ee80000300800 */
[----:B------:R1:W-:Y:S01]  /*533a0*/  LDGSTS.E [R5+0x5600], desc[UR16][R6.64], P4 ;  /* 0x0560000006057fae */ /* 0x0003e2000a1a1010 */
[----:B------:R-:W-:Y:S02]  /*533b0*/  ISETP.GT.AND P4, PT, R4, 0x17, PT ;  /* 0x000000170400780c */ /* 0x000fe40003f84270 */
[----:B-1----:R-:W-:Y:S01]  /*533c0*/  MOV R6, R14 ;  /* 0x0000000e00067202 */ /* 0x002fe20000000f00 */
[----:B------:R-:W-:-:S02]  /*533d0*/  IMAD.MOV.U32 R7, RZ, RZ, R15 ;  /* 0x000000ffff077224 */ /* 0x000fc400078e000f */
[----:B-----5:R-:W5:Y:S04]  /*533e0*/  LDL.LU R15, [R1+0x9d0] ;  /* 0x0009d000010f7983 */ /* 0x020f680000300800 */
[----:B------:R-:W3:Y:S04]  /*533f0*/  LDL.LU R14, [R1+0x9dc] ;  /* 0x0009dc00010e7983 */ /* 0x000ee80000300800 */
        /* <DEDUP_REMOVED lines=14> */
[----:B-1----:R-:W5:Y:S04]  /*534e0*/  LDL.LU R13, [R1+0x9c8] ;  /* 0x0009c800010d7983 */ /* 0x002f680000300800 */
[----:B------:R-:W5:Y:S04]  /*534f0*/  LDL.LU R12, [R1+0x9d4] ;  /* 0x0009d400010c7983 */ /* 0x000f680000300800 */
        /* <DEDUP_REMOVED lines=10> */
[----:B----4-:R-:W-:-:S04]  /*535a0*/  IADD3 R19, P6, PT, R19, R2, RZ ;  /* 0x0000000213137210 */ /* 0x010fc80007fde0ff */
[----:B------:R-:W-:Y:S02]  /*535b0*/  IADD3.X R20, PT, PT, R20, R0, RZ, P6, !PT ;  /* 0x0000000014147210 */ /* 0x000fe400037fe4ff */
[----:B------:R-:W-:-:S03]  /*535c0*/  IADD3 R8, P6, PT, R8, R2, RZ ;  /* 0x0000000208087210 */ /* 0x000fc60007fde0ff */
[----:B------:R-:W-:Y:S01]  /*535d0*/  IMAD.MOV.U32 R7, RZ, RZ, R20 ;  /* 0x000000ffff077224 */ /* 0x000fe200078e0014 */
[----:B------:R-:W-:Y:S01]  /*535e0*/  MOV R6, R19 ;  /* 0x0000001300067202 */ /* 0x000fe20000000f00 */
[----:B------:R-:W-:Y:S01]  /*535f0*/  STL [R1+0x9f4], R19 ;  /* 0x0009f41301007387 */ /* 0x000fe20000100800 */
[----:B------:R-:W-:-:S03]  /*53600*/  IMAD.X R18, R18, 0x1, R0, P6 ;  /* 0x0000000112127824 */ /* 0x000fc600030e0600 */
[----:B------:R-:W-:Y:S04]  /*53610*/  STL [R1+0x9e8], R20 ;  /* 0x0009e81401007387 */ /* 0x000fe80000100800 */
[----:B------:R1:W-:Y:S04]  /*53620*/  LDGSTS.E [R5+0x5e00], desc[UR16][R6.64], P4 ;  /* 0x05e0000006057fae */ /* 0x0003e8000a1a1010 */
[----:B------:R4:W-:Y:S04]  /*53630*/  STL [R1+0x9ec], R8 ;  /* 0x0009ec0801007387 */ /* 0x0009e80000100800 */
[----:B------:R-:W-:Y:S01]  /*53640*/  STL [R1+0x9e0], R18 ;  /* 0x0009e01201007387 */ /* 0x000fe20000100800 */
[----:B-1----:R-:W-:-:S03]  /*53650*/  MOV R6, R8 ;  /* 0x0000000800067202 */ /* 0x002fc60000000f00 */
[----:B----4-:R-:W4:Y:S01]  /*53660*/  LDL.LU R8, [R1+0x9c4] ;  /* 0x0009c40001087983 */ /* 0x010f220000300800 */
[----:B------:R-:W-:Y:S01]  /*53670*/  IMAD.MOV.U32 R7, RZ, RZ, R18 ;  /* 0x000000ffff077224 */ /* 0x000fe200078e0012 */
[----:B------:R-:W-:Y:S02]  /*53680*/  ISETP.GT.AND P4, PT, R4, 0x19, PT ;  /* 0x000000190400780c */ /* 0x000fe40003f84270 */
[----:B---3--:R-:W-:Y:S02]  /*53690*/  IADD3 R16, P6, PT, R16, R2, RZ ;  /* 0x0000000210107210 */ /* 0x008fe40007fde0ff */
[----:B------:R1:W-:Y:S02]  /*536a0*/  LDGSTS.E [R5+0x6000], desc[UR16][R6.64], P5 ;  /* 0x0600000006057fae */ /* 0x0003e4000a9a1010 */
[----:B------:R-:W-:Y:S02]  /*536b0*/  IADD3.X R17, PT, PT, R17, R0, RZ, P6, !PT ;  /* 0x0000000011117210 */ /* 0x000fe400037fe4ff */
[----:B------:R-:W-:-:S02]  /*536c0*/  IADD3 R14, P6, PT, R14, R2, RZ ;  /* 0x000000020e0e7210 */ /* 0x000fc40007fde0ff */
[----:B-1----:R-:W-:-:S04]  /*536d0*/  SEL R6, RZ, 0x4, !P4 ;  /* 0x00000004ff067807 */ /* 0x002fc80006000000 */
[----:B------:R-:W-:Y:S01]  /*536e0*/  SEL R6, R6, RZ, !P3 ;  /* 0x000000ff06067207 */ /* 0x000fe20005800000 */
[----:B------:R-:W-:-:S03]  /*536f0*/  IMAD.MOV.U32 R7, RZ, RZ, R17 ;  /* 0x000000ffff077224 */ /* 0x000fc600078e0011 */
[----:B------:R-:W-:Y:S02]  /*53700*/  ISETP.NE.U32.AND P4, PT, R6, RZ, PT ;  /* 0x000000ff0600720c */ /* 0x000fe40003f85070 */
[----:B------:R-:W-:Y:S01]  /*53710*/  MOV R6, R16 ;  /* 0x0000001000067202 */ /* 0x000fe20000000f00 */
[----:B-----5:R-:W-:-:S04]  /*53720*/  IMAD.X R15, R15, 0x1, R0, P6 ;  /* 0x000000010f0f7824 */ /* 0x020fc800030e0600 */
[----:B------:R1:W-:Y:S01]  /*53730*/  LDGSTS.E [R5+0x6200], desc[UR16][R6.64], P5 ;  /* 0x0620000006057fae */ /* 0x0003e2000a9a1010 */
[----:B------:R-:W-:Y:S02]  /*53740*/  ISETP.GT.AND P5, PT, R4, 0x1a, PT ;  /* 0x0000001a0400780c */ /* 0x000fe40003fa4270 */
[----:B-1----:R-:W-:Y:S01]  /*53750*/  MOV R6, R14 ;  /* 0x0000000e00067202 */ /* 0x002fe20000000f00 */
[----:B------:R-:W-:-:S05]  /*53760*/  IMAD.MOV.U32 R7, RZ, RZ, R15 ;  /* 0x000000ffff077224 */ /* 0x000fca00078e000f */
[----:B------:R1:W-:Y:S02]  /*53770*/  LDGSTS.E [R5+0x6400], desc[UR16][R6.64], P4 ;  /* 0x0640000006057fae */ /* 0x0003e4000a1a1010 */
[----:B-1----:R-:W-:Y:S02]  /*53780*/  SEL R6, RZ, 0x4, !P5 ;  /* 0x00000004ff067807 */ /* 0x002fe40006800000 */
[----:B------:R-:W-:Y:S02]  /*53790*/  IADD3 R12, P6, PT, R12, R2, RZ ;  /* 0x000000020c0c7210 */ /* 0x000fe40007fde0ff */
[----:B------:R-:W-:Y:S02]  /*537a0*/  SEL R6, R6, RZ, !P3 ;  /* 0x000000ff06067207 */ /* 0x000fe40005800000 */
[----:B------:R-:W-:Y:S02]  /*537b0*/  IADD3.X R13, PT, PT, R13, R0, RZ, P6, !PT ;  /* 0x000000000d0d7210 */ /* 0x000fe400037fe4ff */
[----:B------:R-:W-:-:S02]  /*537c0*/  ISETP.NE.U32.AND P5, PT, R6, RZ, PT ;  /* 0x000000ff0600720c */ /* 0x000fc40003fa5070 */
[----:B------:R-:W-:Y:S01]  /*537d0*/  MOV R6, R12 ;  /* 0x0000000c00067202 */ /* 0x000fe20000000f00 */
[----:B------:R-:W-:-:S05]  /*537e0*/  IMAD.MOV.U32 R7, RZ, RZ, R13 ;  /* 0x000000ffff077224 */ /* 0x000fca00078e000d */
[----:B------:R1:W-:Y:S01]  /*537f0*/  LDGSTS.E [R5+0x6600], desc[UR16][R6.64], P4 ;  /* 0x0660000006057fae */ /* 0x0003e2000a1a1010 */
[----:B--2---:R-:W-:-:S05]  /*53800*/  IADD3 R10, P6, PT, R10, R2, RZ ;  /* 0x000000020a0a7210 */ /* 0x004fca0007fde0ff */
[----:B------:R-:W-:Y:S01]  /*53810*/  IMAD.X R11, R11, 0x1, R0, P6 ;  /* 0x000000010b0b7824 */ /* 0x000fe200030e0600 */
[----:B-1----:R-:W-:-:S03]  /*53820*/  MOV R6, R10 ;  /* 0x0000000a00067202 */ /* 0x002fc60000000f00 */
[----:B------:R-:W-:Y:S01]  /*53830*/  IMAD.MOV.U32 R7, RZ, RZ, R11 ;  /* 0x000000ffff077224 */ /* 0x000fe200078e000b */
[----:B------:R-:W-:Y:S01]  /*53840*/  ISETP.GT.AND P4, PT, R4, 0x1b, PT ;  /* 0x0000001b0400780c */ /* 0x000fe20003f84270 */
[----:B------:R-:W-:Y:S04]  /*53850*/  STL [R1+0x9e4], R16 ;  /* 0x0009e41001007387 */ /* 0x000fe80000100800 */
[----:B------:R1:W-:Y:S04]  /*53860*/  LDGSTS.E [R5+0x6800], desc[UR16][R6.64], P5 ;  /* 0x0680000006057fae */ /* 0x0003e8000a9a1010 */
[----:B------:R-:W-:Y:S04]  /*53870*/  STL [R1+0x9d8], R17 ;  /* 0x0009d81101007387 */ /* 0x000fe80000100800 */
[----:B------:R-:W-:Y:S01]  /*53880*/  STL [R1+0x9dc], R14 ;  /* 0x0009dc0e01007387 */ /* 0x000fe20000100800 */
[----:B-1----:R-:W-:-:S03]  /*53890*/  SEL R6, RZ, 0x4, !P4 ;  /* 0x00000004ff067807 */ /* 0x002fc60006000000 */
[----:B------:R-:W-:Y:S01]  /*538a0*/  STL [R1+0x9d0], R15 ;  /* 0x0009d00f01007387 */ /* 0x000fe20000100800 */
[----:B------:R-:W-:-:S03]  /*538b0*/  SEL R6, R6, RZ, !P3 ;  /* 0x000000ff06067207 */ /* 0x000fc60005800000 */
[----:B------:R-:W-:Y:S04]  /*538c0*/  STL [R1+0x9d4], R12 ;  /* 0x0009d40c01007387 */ /* 0x000fe80000100800 */
[----:B------:R-:W-:Y:S01]  /*538d0*/  STL [R1+0x9c8], R13 ;  /* 0x0009c80d01007387 */ /* 0x000fe20000100800 */
[----:B------:R-:W-:-:S03]  /*538e0*/  ISETP.NE.U32.AND P4, PT, R6, RZ, PT ;  /* 0x000000ff0600720c */ /* 0x000fc60003f85070 */
[----:B------:R1:W-:Y:S04]  /*538f0*/  STL [R1+0x9cc], R10 ;  /* 0x0009cc0a01007387 */ /* 0x0003e80000100800 */
[----:B------:R-:W-:Y:S01]  /*53900*/  STL [R1+0x9c0], R11 ;  /* 0x0009c00b01007387 */ /* 0x000fe20000100800 */
[----:B----4-:R-:W-:-:S04]  /*53910*/  IADD3 R8, P6, PT, R8, R2, RZ ;  /* 0x0000000208087210 */ /* 0x010fc80007fde0ff */
[----:B------:R-:W-:Y:S01]  /*53920*/  MOV R6, R8 ;  /* 0x0000000800067202 */ /* 0x000fe20000000f00 */
[----:B------:R2:W-:Y:S04]  /*53930*/  STL [R1+0x9c4], R8 ;  /* 0x0009c40801007387 */ /* 0x0005e80000100800 */
[----:B-1----:R-:W3:Y:S04]  /*53940*/  LDL.LU R10, [R1] ;  /* 0x00000000010a7983 */ /* 0x002ee80000300800 */
[----:B--2---:R-:W2:Y:S01]  /*53950*/  LDL.LU R8, [R1+0x4] ;  /* 0x0000040001087983 */ /* 0x004ea20000300800 */
[----:B------:R-:W-:-:S02]  /*53960*/  IADD3.X R84, PT, PT, R84, R0, RZ, P6, !PT ;  /* 0x0000000054547210 */ /* 0x000fc400037fe4ff */
[----:B------:R-:W-:Y:S01]  /*53970*/  IADD3 R86, P6, PT, R86, R2, RZ ;  /* 0x0000000256567210 */ /* 0x000fe20007fde0ff */
[----:B------:R-:W4:Y:S02]  /*53980*/  LDL.LU R16, [R1+0x8] ;  /* 0x0000080001107983 */ /* 0x000f240000300800 */
[----:B------:R-:W-:Y:S02]  /*53990*/  IMAD.MOV.U32 R7, RZ, RZ, R84 ;  /* 0x000000ffff077224 */ /* 0x000fe400078e0054 */
[----:B------:R-:W-:Y:S01]  /*539a0*/  IMAD.X R85, R85, 0x1, R0, P6 ;  /* 0x0000000155557824 */ /* 0x000fe200030e0600 */
[----:B------:R-:W5:Y:S04]  /*539b0*/  LDL.LU R15, [R1+0xc] ;  /* 0x00000c00010f7983 */ /* 0x000f680000300800 */
[----:B------:R1:W-:Y:S01]  /*539c0*/  LDGSTS.E [R5+0x6a00], desc[UR16][R6.64], P5 ;  /* 0x06a0000006057fae */ /* 0x0003e2000a9a1010 */
[----:B------:R-:W-:-:S02]  /*539d0*/  ISETP.GT.AND P5, PT, R4, 0x1c, PT ;  /* 0x0000001c0400780c */ /* 0x000fc40003fa4270 */
[----:B------:R-:W-:Y:S01]  /*539e0*/  IADD3 R93, P6, PT, R93, R2, RZ ;  /* 0x000000025d5d7210 */ /* 0x000fe20007fde0ff */
[----:B------:R-:W2:Y:S01]  /*539f0*/  LDL.LU R14, [R1+0x10] ;  /* 0x00001000010e7983 */ /* 0x000ea20000300800 */
[----:B-1----:R-:W-:Y:S01]  /*53a00*/  MOV R6, R86 ;  /* 0x0000005600067202 */ /* 0x002fe20000000f00 */
[----:B------:R-:W-:Y:S01]  /*53a10*/  IMAD.MOV.U32 R7, RZ, RZ, R85 ;  /* 0x000000ffff077224 */ /* 0x000fe200078e0055 */
[----:B------:R-:W-:Y:S01]  /*53a20*/  IADD3.X R87, PT, PT, R87, R0, RZ, P6, !PT ;  /* 0x0000000057577210 */ /* 0x000fe200037fe4ff */
[----:B------:R-:W2:Y:S04]  /*53a30*/  LDL.LU R11, [R1+0x14] ;  /* 0x00001400010b7983 */ /* 0x000ea80000300800 */
[----:B------:R1:W-:Y:S01]  /*53a40*/  LDGSTS.E [R5+0x6c00], desc[UR16][R6.64], P4 ;  /* 0x06c0000006057fae */ /* 0x0003e2000a1a1010 */
[----:B------:R-:W-:-:S03]  /*53a50*/  IADD3 R95, P6, PT, R95, R2, RZ ;  /* 0x000000025f5f7210 */ /* 0x000fc60007fde0ff */
[----:B------:R-:W2:Y:S01]  /*53a60*/  LDL.LU R20, [R1+0x18] ;  /* 0x0000180001147983 */ /* 0x000ea20000300800 */
[----:B-1----:R-:W-:Y:S01]  /*53a70*/  SEL R6, RZ, 0x4, !P5 ;  /* 0x00000004ff067807 */ /* 0x002fe20006800000 */
[----:B------:R-:W-:Y:S02]  /*53a80*/  IMAD.MOV.U32 R7, RZ, RZ, R87 ;  /* 0x000000ffff077224 */ /* 0x000fe400078e0057 */
[----:B------:R-:W2:Y:S01]  /*53a90*/  LDL.LU R19, [R1+0x1c] ;  /* 0x00001c0001137983 */ /* 0x000ea20000300800 */
[----:B------:R-:W-:Y:S01]  /*53aa0*/  SEL R6, R6, RZ, !P3 ;  /* 0x000000ff06067207 */ /* 0x000fe20005800000 */
[----:B------:R-:W-:Y:S02]  /*53ab0*/  IMAD.X R94, R94, 0x1, R0, P6 ;  /* 0x000000015e5e7824 */ /* 0x000fe400030e0600 */
[----:B------:R-:W2:Y:S01]  /*53ac0*/  LDL.LU R13, [R1+0x20] ;  /* 0x00002000010d7983 */ /* 0x000ea20000300800 */
[----:B------:R-:W-:Y:S02]  /*53ad0*/  ISETP.NE.U32.AND P5, PT, R6, RZ, PT ;  /* 0x000000ff0600720c */ /* 0x000fe40003fa5070 */
[----:B------:R-:W-:Y:S01]  /*53ae0*/  MOV R6, R93 ;  /* 0x0000005d00067202 */ /* 0x000fe20000000f00 */
[----:B------:R-:W2:Y:S04]  /*53af0*/  LDL.LU R12, [R1+0x24] ;  /* 0x00002400010c7983 */ /* 0x000ea80000300800 */
[----:B------:R1:W-:Y:S01]  /*53b00*/  LDGSTS.E [R5+0x6e00], desc[UR16][R6.64], P4 ;  /* 0x06e0000006057fae */ /* 0x0003e2000a1a1010 */
[----:B------:R-:W-:-:S02]  /*53b10*/  ISETP.GT.AND P4, PT, R4, 0x1d, PT ;  /* 0x0000001d0400780c */ /* 0x000fc40003f84270 */
[----:B------:R-:W-:Y:S02]  /*53b20*/  IADD3 R197, P6, PT, R197, R2, RZ ;  /* 0x00000002c5c57210 */ /* 0x000fe40007fde0ff */
[----:B-1----:R-:W-:Y:S01]  /*53b30*/  MOV R6, R95 ;  /* 0x0000005f00067202 */ /* 0x002fe20000000f00 */
[----:B------:R-:W-:-:S05]  /*53b40*/  IMAD.MOV.U32 R7, RZ, RZ, R94 ;  /* 0x000000ffff077224 */ /* 0x000fca00078e005e */
[----:B------:R1:W-:Y:S01]  /*53b50*/  LDGSTS.E [R5+0x7000], desc[UR16][R6.64], P5 ;  /* 0x0700000006057fae */ /* 0x0003e2000a9a1010 */
[----:B------:R-:W-:Y:S02]  /*53b60*/  IADD3.X R196, PT, PT, R196, R0, RZ, P6, !PT ;  /* 0x00000000c4c47210 */ /* 0x000fe400037fe4ff */
[----:B------:R-:W-:Y:S02]  /*53b70*/  IADD3 R202, P6, PT, R202, R2, RZ ;  /* 0x00000002caca7210 */ /* 0x000fe40007fde0ff */
[----:B-1----:R-:W-:-:S04]  /*53b80*/  SEL R6, RZ, 0x4, !P4 ;  /* 0x00000004ff067807 */ /* 0x002fc80006000000 */
[----:B------:R-:W-:Y:S01]  /*53b90*/  SEL R6, R6, RZ, !P3 ;  /* 0x000000ff06067207 */ /* 0x000fe20005800000 */
[----:B------:R-:W-:-:S03]  /*53ba0*/  IMAD.MOV.U32 R7, RZ, RZ, R196 ;  /* 0x000000ffff077224 */ /* 0x000fc600078e00c4 */
[----:B------:R-:W-:Y:S02]  /*53bb0*/  ISETP.NE.U32.AND P4, PT, R6, RZ, PT ;  /* 0x000000ff0600720c */ /* 0x000fe40003f85070 */
[----:B------:R-:W-:Y:S01]  /*53bc0*/  MOV R6, R197 ;  /* 0x000000c500067202 */ /* 0x000fe20000000f00 */
[----:B------:R-:W-:-:S04]  /*53bd0*/  IMAD.X R201, R201, 0x1, R0, P6 ;  /* 0x00000001c9c97824 */ /* 0x000fc800030e0600 */
[----:B------:R1:W-:Y:S01]  /*53be0*/  LDGSTS.E [R5+0x7200], desc[UR16][R6.64], P5 ;  /* 0x0720000006057fae */ /* 0x0003e2000a9a1010 */
[----:B------:R-:W-:Y:S02]  /*53bf0*/  ISETP.GT.AND P5, PT, R4, 0x1e, PT ;  /* 0x0000001e0400780c */ /* 0x000fe40003fa4270 */
        /* <DEDUP_REMOVED lines=89> */
[----:B--2---:R-:W-:Y:S02]  /*54190*/  IADD3 R8, P6, PT, R8, R2, RZ ;  /* 0x0000000208087210 */ /* 0x004fe40007fde0ff */
[----:B-1----:R-:W-:-:S04]  /*541a0*/  SEL R6, RZ, 0x4, !P5 ;  /* 0x00000004ff067807 */ /* 0x002fc80006800000 */
[----:B------:R-:W-:Y:S01]  /*541b0*/  SEL R6, R6, RZ, !P3 ;  /* 0x000000ff06067207 */ /* 0x000fe20005800000 */
[----:B------:R-:W-:-:S03]  /*541c0*/  IMAD.MOV.U32 R7, RZ, RZ, R251 ;  /* 0x000000ffff077224 */ /* 0x000fc600078e00fb */
[----:B------:R-:W-:Y:S01]  /*541d0*/  ISETP.NE.U32.AND P5, PT, R6, RZ, PT ;  /* 0x000000ff0600720c */ /* 0x000fe20003fa5070 */
[----:B---3--:R-:W-:Y:S01]  /*541e0*/  IMAD.X R10, R10, 0x1, R0, P6 ;  /* 0x000000010a0a7824 */ /* 0x008fe200030e0600 */
[----:B------:R-:W-:Y:S01]  /*541f0*/  MOV R6, R252 ;  /* 0x000000fc00067202 */ /* 0x000fe20000000f00 */
[----:B------:R-:W-:Y:S04]  /*54200*/  STL [R1+0x4], R8 ;  /* 0x0000040801007387 */ /* 0x000fe80000100800 */
[----:B------:R1:W-:Y:S04]  /*54210*/  LDGSTS.E [R5+0x8e00], desc[UR16][R6.64], P4 ;  /* 0x08e0000006057fae */ /* 0x0003e8000a1a1010 */
[----:B------:R2:W-:Y:S01]  /*54220*/  STL [R1], R10 ;  /* 0x0000000a01007387 */ /* 0x0005e20000100800 */
[----:B-1----:R-:W-:Y:S01]  /*54230*/  IMAD.MOV.U32 R7, RZ, RZ, R10 ;  /* 0x000000ffff077224 */ /* 0x002fe200078e000a */
[----:B------:R-:W-:-:S02]  /*54240*/  MOV R6, R8 ;  /* 0x0000000800067202 */ /* 0x000fc40000000f00 */
[----:B--2---:R-:W2:Y:S04]  /*54250*/  LDL.LU R10, [R1+0x28] ;  /* 0x00002800010a7983 */ /* 0x004ea80000300800 */
[----:B------:R-:W3:Y:S04]  /*54260*/  LDL.LU R8, [R1+0x2c] ;  /* 0x00002c0001087983 */ /* 0x000ee80000300800 */
[----:B------:R-:W2:Y:S04]  /*54270*/  LDL.LU R18, [R1+0x30] ;  /* 0x0000300001127983 */ /* 0x000ea80000300800 */
[----:B------:R-:W2:Y:S01]  /*54280*/  LDL.LU R17, [R1+0x34] ;  /* 0x0000340001117983 */ /* 0x000ea20000300800 */
[----:B-----5:R-:W-:-:S02]  /*54290*/  IADD3 R15, P6, PT, R15, R2, RZ ;  /* 0x000000020f0f7210 */ /* 0x020fc40007fde0ff */
[----:B------:R-:W-:Y:S01]  /*542a0*/  ISETP.GT.AND P4, PT, R4, 0x25, PT ;  /* 0x000000250400780c */ /* 0x000fe20003f84270 */
[----:B------:R1:W-:Y:S01]  /*542b0*/  LDGSTS.E [R5+0x9000], desc[UR16][R6.64], P5 ;  /* 0x0900000006057fae */ /* 0x0003e2000a9a1010 */
[----:B----4-:R-:W-:Y:S02]  /*542c0*/  IADD3.X R16, PT, PT, R16, R0, RZ, P6, !PT ;  /* 0x0000000010107210 */ /* 0x010fe400037fe4ff */
[----:B------:R-:W-:Y:S01]  /*542d0*/  IADD3 R11, P6, PT, R11, R2, RZ ;  /* 0x000000020b0b7210 */ /* 0x000fe20007fde0ff */
[----:B------:R-:W-:Y:S01]  /*542e0*/  STL [R1+0xc], R15 ;  /* 0x00000c0f01007387 */ /* 0x000fe20000100800 */
[----:B-1----:R-:W-:-:S03]  /*542f0*/  SEL R6, RZ, 0x4, !P4 ;  /* 0x00000004ff067807 */ /* 0x002fc60006000000 */
[----:B------:R-:W-:Y:S01]  /*54300*/  IMAD.X R14, R14, 0x1, R0, P6 ;  /* 0x000000010e0e7824 */ /* 0x000fe200030e0600 */
[----:B------:R-:W-:Y:S01]  /*54310*/  SEL R6, R6, RZ, !P3 ;  /* 0x000000ff06067207 */ /* 0x000fe20005800000 */
[----:B------:R1:W-:Y:S01]  /*54320*/  STL [R1+0x8], R16 ;  /* 0x0000081001007387 */ /* 0x0003e20000100800 */
[----:B------:R-:W-:Y:S02]  /*54330*/  IMAD.MOV.U32 R7, RZ, RZ, R16 ;  /* 0x000000ffff077224 */ /* 0x000fe400078e0010 */
[----:B------:R-:W-:Y:S01]  /*54340*/  ISETP.NE.U32.AND P4, PT, R6, RZ, PT ;  /* 0x000000ff0600720c */ /* 0x000fe20003f85070 */
[----:B------:R-:W-:Y:S01]  /*54350*/  STL [R1+0x14], R11 ;  /* 0x0000140b01007387 */ /* 0x000fe20000100800 */
[----:B------:R-:W-:-:S03]  /*54360*/  MOV R6, R15 ;  /* 0x0000000f00067202 */ /* 0x000fc60000000f00 */
[----:B------:R4:W-:Y:S04]  /*54370*/  STL [R1+0x10], R14 ;  /* 0x0000100e01007387 */ /* 0x0009e80000100800 */
[----:B-1----:R-:W5:Y:S04]  /*54380*/  LDL.LU R16, [R1+0x38] ;  /* 0x0000380001107983 */ /* 0x002f680000300800 */
[----:B------:R-:W5:Y:S04]  /*54390*/  LDL.LU R15, [R1+0x3c] ;  /* 0x00003c00010f7983 */ /* 0x000f680000300800 */
[----:B------:R1:W-:Y:S02]  /*543a0*/  LDGSTS.E [R5+0x9200], desc[UR16][R6.64], P5 ;  /* 0x0920000006057fae */ /* 0x0003e4000a9a1010 */
[----:B-1----:R-:W-:Y:S01]  /*543b0*/  IMAD.MOV.U32 R7, RZ, RZ, R14 ;  /* 0x000000ffff077224 */ /* 0x002fe200078e000e */
[----:B------:R-:W-:Y:S01]  /*543c0*/  MOV R6, R11 ;  /* 0x0000000b00067202 */ /* 0x000fe20000000f00 */
[----:B----4-:R-:W4:Y:S04]  /*543d0*/  LDL.LU R14, [R1+0x40] ;  /* 0x00004000010e7983 */ /* 0x010f280000300800 */
[----:B------:R-:W4:Y:S01]  /*543e0*/  LDL.LU R11, [R1+0x44] ;  /* 0x00004400010b7983 */ /* 0x000f220000300800 */
[----:B------:R-:W-:-:S02]  /*543f0*/  ISETP.GT.AND P5, PT, R4, 0x26, PT ;  /* 0x000000260400780c */ /* 0x000fc40003fa4270 */
[----:B------:R-:W-:Y:S01]  /*54400*/  IADD3 R19, P6, PT, R19, R2, RZ ;  /* 0x0000000213137210 */ /* 0x000fe20007fde0ff */
[----:B------:R1:W-:Y:S03]  /*54410*/  LDGSTS.E [R5+0x9400], desc[UR16][R6.64], P4 ;  /* 0x0940000006057fae */ /* 0x0003e6000a1a1010 */
[----:B------:R-:W-:Y:S02]  /*54420*/  IADD3.X R20, PT, PT, R20, R0, RZ, P6, !PT ;  /* 0x0000000014147210 */ /* 0x000fe400037fe4ff */
[----:B------:R-:W-:Y:S02]  /*54430*/  IADD3 R12, P6, PT, R12, R2, RZ ;  /* 0x000000020c0c7210 */ /* 0x000fe40007fde0ff */
[----:B-1----:R-:W-:-:S04]  /*54440*/  SEL R6, RZ, 0x4, !P5 ;  /* 0x00000004ff067807 */ /* 0x002fc80006800000 */
[----:B------:R-:W-:Y:S01]  /*54450*/  SEL R6, R6, RZ, !P3 ;  /* 0x000000ff06067207 */ /* 0x000fe20005800000 */
[----:B------:R-:W-:-:S03]  /*54460*/  IMAD.X R13, R13, 0x1, R0, P6 ;  /* 0x000000010d0d7824 */ /* 0x000fc600030e0600 */
[----:B------:R-:W-:Y:S01]  /*54470*/  ISETP.NE.U32.AND P5, PT, R6, RZ, PT ;  /* 0x000000ff0600720c */ /* 0x000fe20003fa5070 */
[----:B------:R-:W-:Y:S01]  /*54480*/  IMAD.MOV.U32 R7, RZ, RZ, R20 ;  /* 0x000000ffff077224 */ /* 0x000fe200078e0014 */
[----:B------:R-:W-:Y:S01]  /*54490*/  MOV R6, R19 ;  /* 0x0000001300067202 */ /* 0x000fe20000000f00 */
[----:B------:R-:W-:Y:S04]  /*544a0*/  STL [R1+0x1c], R19 ;  /* 0x00001c1301007387 */ /* 0x000fe80000100800 */
[----:B------:R1:W-:Y:S01]  /*544b0*/  LDGSTS.E [R5+0x9600], desc[UR16][R6.64], P4 ;  /* 0x0960000006057fae */ /* 0x0003e2000a1a1010 */
[----:B------:R-:W-:-:S03]  /*544c0*/  ISETP.GT.AND P4, PT, R4, 0x27, PT ;  /* 0x000000270400780c */ /* 0x000fc60003f84270 */
[----:B------:R-:W-:Y:S04]  /*544d0*/  STL [R1+0x18], R20 ;  /* 0x0000181401007387 */ /* 0x000fe80000100800 */
[----:B------:R-:W-:Y:S01]  /*544e0*/  STL [R1+0x24], R12 ;  /* 0x0000240c01007387 */ /* 0x000fe20000100800 */
[----:B-1----:R-:W-:Y:S01]  /*544f0*/  MOV R6, R12 ;  /* 0x0000000c00067202 */ /* 0x002fe20000000f00 */
[----:B------:R-:W-:Y:S02]  /*54500*/  IMAD.MOV.U32 R7, RZ, RZ, R13 ;  /* 0x000000ffff077224 */ /* 0x000fe400078e000d */
[----:B------:R1:W-:Y:S04]  /*54510*/  STL [R1+0x20], R13 ;  /* 0x0000200d01007387 */ /* 0x0003e80000100800 */
[----:B------:R1:W-:Y:S02]  /*54520*/  LDGSTS.E [R5+0x9800], desc[UR16][R6.64], P5 ;  /* 0x0980000006057fae */ /* 0x0003e4000a9a1010 */
[----:B-1----:R-:W-:-:S04]  /*54530*/  SEL R6, RZ, 0x4, !P4 ;  /* 0x00000004ff067807 */ /* 0x002fc80006000000 */
[----:B------:R-:W-:-:S04]  /*54540*/  SEL R6, R6, RZ, !P3 ;  /* 0x000000ff06067207 */ /* 0x000fc80005800000 */
[----:B------:R-:W-:Y:S02]  /*54550*/  ISETP.NE.U32.AND P4, PT, R6, RZ, PT ;  /* 0x000000ff0600720c */ /* 0x000fe40003f85070 */
[----:B---3--:R-:W-:-:S04]  /*54560*/  IADD3 R8, P6, PT, R8, R2, RZ ;  /* 0x0000000208087210 */ /* 0x008fc80007fde0ff */
[----:B--2---:R-:W-:Y:S02]  /*54570*/  IADD3.X R10, PT, PT, R10, R0, RZ, P6, !PT ;  /* 0x000000000a0a7210 */ /* 0x004fe400037fe4ff */
[----:B------:R-:W-:Y:S01]  /*54580*/  IADD3 R17, P6, PT, R17, R2, RZ ;  /* 0x0000000211117210 */ /* 0x000fe20007fde0ff */
[----:B------:R-:W-:Y:S04]  /*54590*/  STL [R1+0x2c], R8 ;  /* 0x00002c0801007387 */ /* 0x000fe80000100800 */
[----:B------:R-:W-:Y:S01]  /*545a0*/  IMAD.X R18, R18, 0x1, R0, P6 ;  /* 0x0000000112127824 */ /* 0x000fe200030e0600 */
[----:B------:R1:W-:Y:S04]  /*545b0*/  STL [R1+0x28], R10 ;  /* 0x0000280a01007387 */ /* 0x0003e80000100800 */
[----:B------:R-:W2:Y:S04]  /*545c0*/  LDL.LU R13, [R1+0x48] ;  /* 0x00004800010d7983 */ /* 0x000ea80000300800 */
[----:B------:R-:W-:Y:S04]  /*545d0*/  STL [R1+0x34], R17 ;  /* 0x0000341101007387 */ /* 0x000fe80000100800 */
[----:B------:R-:W-:Y:S01]  /*545e0*/  STL [R1+0x30], R18 ;  /* 0x0000301201007387 */ /* 0x000fe20000100800 */
[----:B------:R-:W-:-:S03]  /*545f0*/  IMAD.MOV.U32 R7, RZ, RZ, R10 ;  /* 0x000000ffff077224 */ /* 0x000fc600078e000a */
[----:B------:R-:W3:Y:S01]  /*54600*/  LDL.LU R12, [R1+0x4c] ;  /* 0x00004c00010c7983 */ /* 0x000ee20000300800 */
[----:B------:R-:W-:-:S03]  /*54610*/  MOV R6, R8 ;  /* 0x0000000800067202 */ /* 0x000fc60000000f00 */
[----:B-1----:R-:W2:Y:S04]  /*54620*/  LDL.LU R10, [R1+0x50] ;  /* 0x00005000010a7983 */ /* 0x002ea80000300800 */
[----:B------:R-:W2:Y:S04]  /*54630*/  LDL.LU R8, [R1+0x54] ;  /* 0x0000540001087983 */ /* 0x000ea80000300800 */
[----:B------:R1:W-:Y:S01]  /*54640*/  LDGSTS.E [R5+0x9a00], desc[UR16][R6.64], P5 ;  /* 0x09a0000006057fae */ /* 0x0003e2000a9a1010 */
[----:B-----5:R-:W-:Y:S02]  /*54650*/  IADD3 R15, P6, PT, R15, R2, RZ ;  /* 0x000000020f0f7210 */ /* 0x020fe40007fde0ff */
[----:B------:R-:W-:-:S02]  /*54660*/  ISETP.GT.AND P5, PT, R4, 0x28, PT ;  /* 0x000000280400780c */ /* 0x000fc40003fa4270 */
[----:B------:R-:W-:Y:S02]  /*54670*/  IADD3.X R16, PT, PT, R16, R0, RZ, P6, !PT ;  /* 0x0000000010107210 */ /* 0x000fe400037fe4ff */
[----:B-1----:R-:W-:Y:S01]  /*54680*/  MOV R6, R17 ;  /* 0x0000001100067202 */ /* 0x002fe20000000f00 */
[----:B------:R-:W-:Y:S01]  /*54690*/  IMAD.MOV.U32 R7, RZ, RZ, R18 ;  /* 0x000000ffff077224 */ /* 0x000fe200078e0012 */
[----:B------:R-:W-:Y:S04]  /*546a0*/  STL [R1+0x3c], R15 ;  /* 0x00003c0f01007387 */ /* 0x000fe80000100800 */
[----:B------:R1:W-:Y:S01]  /*546b0*/  LDGSTS.E [R5+0x9c00], desc[UR16][R6.64], P4 ;  /* 0x09c0000006057fae */ /* 0x0003e2000a1a1010 */
[----:B----4-:R-:W-:-:S03]  /*546c0*/  IADD3 R11, P6, PT, R11, R2, RZ ;  /* 0x000000020b0b7210 */ /* 0x010fc60007fde0ff */
[----:B------:R4:W-:Y:S01]  /*546d0*/  STL [R1+0x38], R16 ;  /* 0x0000381001007387 */ /* 0x0009e20000100800 */
[----:B-1----:R-:W-:Y:S01]  /*546e0*/  SEL R6, RZ, 0x4, !P5 ;  /* 0x00000004ff067807 */ /* 0x002fe20006800000 */
[----:B------:R-:W-:Y:S02]  /*546f0*/  IMAD.X R14, R14, 0x1, R0, P6 ;  /* 0x000000010e0e7824 */ /* 0x000fe400030e0600 */
[----:B------:R-:W5:Y:S01]  /*54700*/  LDL.LU R20, [R1+0x58] ;  /* 0x0000580001147983 */ /* 0x000f620000300800 */
[----:B------:R-:W-:-:S03]  /*54710*/  SEL R6, R6, RZ, !P3 ;  /* 0x000000ff06067207 */ /* 0x000fc60005800000 */
[----:B------:R-:W-:Y:S04]  /*54720*/  STL [R1+0x44], R11 ;  /* 0x0000440b01007387 */ /* 0x000fe80000100800 */
[----:B------:R1:W-:Y:S01]  /*54730*/  STL [R1+0x40], R14 ;  /* 0x0000400e01007387 */ /* 0x0003e20000100800 */
[----:B------:R-:W-:-:S03]  /*54740*/  ISETP.NE.U32.AND P5, PT, R6, RZ, PT ;  /* 0x000000ff0600720c */ /* 0x000fc60003fa5070 */
[----:B------:R-:W5:Y:S01]  /*54750*/  LDL.LU R19, [R1+0x5c] ;  /* 0x00005c0001137983 */ /* 0x000f620000300800 */
[----:B------:R-:W-:Y:S01]  /*54760*/  MOV R6, R15 ;  /* 0x0000000f00067202 */ /* 0x000fe20000000f00 */
[----:B------:R-:W-:Y:S02]  /*54770*/  IMAD.MOV.U32 R7, RZ, RZ, R16 ;  /* 0x000000ffff077224 */ /* 0x000fe400078e0010 */
[----:B----4-:R-:W4:Y:S04]  /*54780*/  LDL.LU R16, [R1+0x60] ;  /* 0x0000600001107983 */ /* 0x010f280000300800 */
[----:B------:R-:W4:Y:S04]  /*54790*/  LDL.LU R15, [R1+0x64] ;  /* 0x00006400010f7983 */ /* 0x000f280000300800 */
[----:B------:R1:W-:Y:S02]  /*547a0*/  LDGSTS.E [R5+0x9e00], desc[UR16][R6.64], P4 ;  /* 0x09e0000006057fae */ /* 0x0003e4000a1a1010 */
[----:B-1----:R-:W-:Y:S01]  /*547b0*/  IMAD.MOV.U32 R7, RZ, RZ, R14 ;  /* 0x000000ffff077224 */ /* 0x002fe200078e000e */
[----:B------:R-:W-:Y:S01]  /*547c0*/  MOV R6, R11 ;  /* 0x0000000b00067202 */ /* 0x000fe20000000f00 */
[----:B------:R-:W4:Y:S04]  /*547d0*/  LDL.LU R14, [R1+0x68] ;  /* 0x00006800010e7983 */ /* 0x000f280000300800 */
[----:B------:R-:W4:Y:S04]  /*547e0*/  LDL.LU R11, [R1+0x6c] ;  /* 0x00006c00010b7983 */ /* 0x000f280000300800 */
[----:B------:R-:W4:Y:S04]  /*547f0*/  LDL.LU R18, [R1+0x70] ;  /* 0x0000700001127983 */ /* 0x000f280000300800 */
[----:B------:R-:W4:Y:S01]  /*54800*/  LDL.LU R17, [R1+0x74] ;  /* 0x0000740001117983 */ /* 0x000f220000300800 */
[----:B------:R-:W-:-:S03]  /*54810*/  ISETP.GT.AND P4, PT, R4, 0x29, PT ;  /* 0x000000290400780c */ /* 0x000fc60003f84270 */
        /* <DEDUP_REMOVED lines=9> */
[----:B------:R1:W-:Y:S01]  /*548b0*/  STL [R1+0x48], R13 ;  /* 0x0000480d01007387 */ /* 0x0003e20000100800 */
[----:B------:R-:W-:Y:S01]  /*548c0*/  MOV R6, R12 ;  /* 0x0000000c00067202 */ /* 0x000fe20000000f00 */
[----:B------:R-:W-:-:S02]  /*548d0*/  IMAD.MOV.U32 R7, RZ, RZ, R13 ;  /* 0x000000ffff077224 */ /* 0x000fc400078e000d */
[----:B------:R-:W-:Y:S04]  /*548e0*/  STL [R1+0x54], R8 ;  /* 0x0000540801007387 */ /* 0x000fe80000100800 */
[----:B------:R2:W-:Y:S04]  /*548f0*/  STL [R1+0x50], R10 ;  /* 0x0000500a01007387 */ /* 0x0005e80000100800 */
[----:B-1----:R-:W3:Y:S04]  /*54900*/  LDL.LU R13, [R1+0x78] ;  /* 0x00007800010d7983 */ /* 0x002ee80000300800 */
[----:B------:R-:W3:Y:S04]  /*54910*/  LDL.LU R12, [R1+0x7c] ;  /* 0x00007c00010c7983 */ /* 0x000ee80000300800 */
[----:B------:R1:W-:Y:S02]  /*54920*/  LDGSTS.E [R5+0xa200], desc[UR16][R6.64], P5 ;  /* 0x0a20000006057fae */ /* 0x0003e4000a9a1010 */
[----:B-1----:R-:W-:Y:S01]  /*54930*/  IMAD.MOV.U32 R7, RZ, RZ, R10 ;  /* 0x000000ffff077224 */ /* 0x002fe200078e000a */
[----:B------:R-:W-:Y:S01]  /*54940*/  MOV R6, R8 ;  /* 0x0000000800067202 */ /* 0x000fe20000000f00 */
[----:B--2---:R-:W2:Y:S04]  /*54950*/  LDL.LU R10, [R1+0x80] ;  /* 0x00008000010a7983 */ /* 0x004ea80000300800 */
[----:B------:R-:W2:Y:S01]  /*54960*/  LDL.LU R8, [R1+0x84] ;  /* 0x0000840001087983 */ /* 0x000ea20000300800 */
[----:B------:R-:W-:-:S03]  /*54970*/  ISETP.GT.AND P5, PT, R4, 0x2a, PT ;  /* 0x0000002a0400780c */ /* 0x000fc60003fa4270 */
[----:B------:R1:W-:Y:S01]  /*54980*/  LDGSTS.E [R5+0xa400], desc[UR16][R6.64], P4 ;  /* 0x0a40000006057fae */ /* 0x0003e2000a1a1010 */
[----:B-----5:R-:W-:-:S04]  /*54990*/  IADD3 R19, P6, PT, R19, R2, RZ ;  /* 0x0000000213137210 */ /* 0x020fc80007fde0ff */
[----:B------:R-:W-:Y:S02]  /*549a0*/  IADD3.X R20, PT, PT, R20, R0, RZ, P6, !PT ;  /* 0x0000000014147210 */ /* 0x000fe400037fe4ff */
[----:B-1----:R-:W-:Y:S02]  /*549b0*/  SEL R6, RZ, 0x4, !P5 ;  /* 0x00000004ff067807 */ /* 0x002fe40006800000 */
[----:B----4-:R-:W-:Y:S02]  /*549c0*/  IADD3 R15, P6, PT, R15, R2, RZ ;  /* 0x000000020f0f7210 */ /* 0x010fe40007fde0ff */
        /* <DEDUP_REMOVED lines=9> */
[----:B------:R-:W-:Y:S01]  /*54a60*/  STL [R1+0x58], R20 ;  /* 0x0000581401007387 */ /* 0x000fe20000100800 */
[----:B------:R-:W-:Y:S02]  /*54a70*/  ISETP.GT.AND P4, PT, R4, 0x2b, PT ;  /* 0x0000002b0400780c */ /* 0x000fe40003f84270 */
[----:B------:R-:W-:Y:S01]  /*54a80*/  IADD3 R17, P6, PT, R17, R2, RZ ;  /* 0x0000000211117210 */ /* 0x000fe20007fde0ff */
[----:B-1----:R-:W-:Y:S01]  /*54a90*/  IMAD.MOV.U32 R7, RZ, RZ, R16 ;  /* 0x000000ffff077224 */ /* 0x002fe200078e0010 */
[----:B------:R-:W-:Y:S01]  /*54aa0*/  MOV R6, R15 ;  /* 0x0000000f00067202 */ /* 0x000fe20000000f00 */
[----:B------:R-:W-:Y:S02]  /*54ab0*/  STL [R1+0x64], R15 ;  /* 0x0000640f01007387 */ /* 0x000fe40000100800 */
[----:B------:R-:W-:Y:S02]  /*54ac0*/  IMAD.X R18, R18, 0x1, R0, P6 ;  /* 0x0000000112127824 */ /* 0x000fe400030e0600 */
[----:B------:R1:W-:Y:S04]  /*54ad0*/  STL [R1+0x60], R16 ;  /* 0x0000601001007387 */ /* 0x0003e80000100800 */
[----:B------:R4:W-:Y:S04]  /*54ae0*/  LDGSTS.E [R5+0xa800], desc[UR16][R6.64], P5 ;  /* 0x0a80000006057fae */ /* 0x0009e8000a9a1010 */
[----:B------:R-:W-:Y:S04]  /*54af0*/  STL [R1+0x6c], R11 ;  /* 0x00006c0b01007387 */ /* 0x000fe80000100800 */
[----:B------:R5:W-:Y:S01]  /*54b00*/  STL [R1+0x68], R14 ;  /* 0x0000680e01007387 */ /* 0x000be20000100800 */
[----:B----4-:R-:W-:-:S03]  /*54b10*/  SEL R6, RZ, 0x4, !P4 ;  /* 0x00000004ff067807 */ /* 0x010fc60006000000 */
[----:B-1----:R-:W4:Y:S01]  /*54b20*/  LDL.LU R16, [R1+0x88] ;  /* 0x0000880001107983 */ /* 0x002f220000300800 */
[----:B------:R-:W-:-:S03]  /*54b30*/  SEL R6, R6, RZ, !P3 ;  /* 0x000000ff06067207 */ /* 0x000fc60005800000 */
[----:B------:R-:W-:Y:S04]  /*54b40*/  STL [R1+0x74], R17 ;  /* 0x0000741101007387 */ /* 0x000fe80000100800 */
[----:B------:R-:W-:Y:S01]  /*54b50*/  STL [R1+0x70], R18 ;  /* 0x0000701201007387 */ /* 0x000fe20000100800 */
[----:B------:R-:W-:-:S03]  /*54b60*/  ISETP.NE.U32.AND P4, PT, R6, RZ, PT ;  /* 0x000000ff0600720c */ /* 0x000fc60003f85070 */
[----:B------:R-:W4:Y:S01]  /*54b70*/  LDL.LU R15, [R1+0x8c] ;  /* 0x00008c00010f7983 */ /* 0x000f220000300800 */
[----:B------:R-:W-:Y:S01]  /*54b80*/  IMAD.MOV.U32 R7, RZ, RZ, R14 ;  /* 0x000000ffff077224 */ /* 0x000fe200078e000e */
[----:B------:R-:W-:Y:S02]  /*54b90*/  MOV R6, R11 ;  /* 0x0000000b00067202 */ /* 0x000fe40000000f00 */
[----:B-----5:R-:W5:Y:S04]  /*54ba0*/  LDL.LU R14, [R1+0x90] ;  /* 0x00009000010e7983 */ /* 0x020f680000300800 */
[----:B------:R-:W5:Y:S04]  /*54bb0*/  LDL.LU R11, [R1+0x94] ;  /* 0x00009400010b7983 */ /* 0x000f680000300800 */
        /* <DEDUP_REMOVED lines=9> */
[----:B------:R-:W-:Y:S01]  /*54c50*/  IADD3.X R13, PT, PT, R13, R0, RZ, P6, !PT ;  /* 0x000000000d0d7210 */ /* 0x000fe200037fe4ff */
[----:B------:R-:W-:Y:S04]  /*54c60*/  STL [R1+0x7c], R12 ;  /* 0x00007c0c01007387 */ /* 0x000fe80000100800 */
[----:B------:R1:W-:Y:S04]  /*54c70*/  STL [R1+0x78], R13 ;  /* 0x0000780d01007387 */ /* 0x0003e80000100800 */
[----:B------:R-:W3:Y:S01]  /*54c80*/  LDL.LU R20, [R1+0x98] ;  /* 0x0000980001147983 */ /* 0x000ee20000300800 */
[----:B--2---:R-:W-:-:S05]  /*54c90*/  IADD3 R8, P6, PT, R8, R2, RZ ;  /* 0x0000000208087210 */ /* 0x004fca0007fde0ff */
[----:B------:R-:W-:Y:S01]  /*54ca0*/  IMAD.X R10, R10, 0x1, R0, P6 ;  /* 0x000000010a0a7824 */ /* 0x000fe200030e0600 */
[----:B------:R-:W-:Y:S04]  /*54cb0*/  STL [R1+0x84], R8 ;  /* 0x0000840801007387 */ /* 0x000fe80000100800 */
[----:B------:R2:W-:Y:S01]  /*54cc0*/  STL [R1+0x80], R10 ;  /* 0x0000800a01007387 */ /* 0x0005e20000100800 */
[----:B------:R-:W-:-:S03]  /*54cd0*/  MOV R6, R12 ;  /* 0x0000000c00067202 */ /* 0x000fc60000000f00 */
[----:B------:R-:W3:Y:S01]  /*54ce0*/  LDL.LU R19, [R1+0x9c] ;  /* 0x00009c0001137983 */ /* 0x000ee20000300800 */
[----:B------:R-:W-:-:S03]  /*54cf0*/  IMAD.MOV.U32 R7, RZ, RZ, R13 ;  /* 0x000000ffff077224 */ /* 0x000fc600078e000d */
[----:B-1----:R-:W3:Y:S04]  /*54d00*/  LDL.LU R13, [R1+0xa0] ;  /* 0x0000a000010d7983 */ /* 0x002ee80000300800 */
[----:B------:R-:W3:Y:S04]  /*54d10*/  LDL.LU R12, [R1+0xa4] ;  /* 0x0000a400010c7983 */ /* 0x000ee80000300800 */
[----:B------:R1:W-:Y:S02]  /*54d20*/  LDGSTS.E [R5+0xae00], desc[UR16][R6.64], P4 ;  /* 0x0ae0000006057fae */ /* 0x0003e4000a1a1010 */
[----:B-1----:R-:W-:Y:S01]  /*54d30*/  IMAD.MOV.U32 R7, RZ, RZ, R10 ;  /* 0x000000ffff077224 */ /* 0x002fe200078e000a */
[----:B------:R-:W-:Y:S01]  /*54d40*/  MOV R6, R8 ;  /* 0x0000000800067202 */ /* 0x000fe20000000f00 */
[----:B--2---:R-:W2:Y:S04]  /*54d50*/  LDL.LU R10, [R1+0xa8] ;  /* 0x0000a800010a7983 */ /* 0x004ea80000300800 */
[----:B------:R-:W2:Y:S04]  /*54d60*/  LDL.LU R8, [R1+0xac] ;  /* 0x0000ac0001087983 */ /* 0x000ea80000300800 */
[----:B------:R-:W2:Y:S04]  /*54d70*/  LDL.LU R18, [R1+0xb0] ;  /* 0x0000b00001127983 */ /* 0x000ea80000300800 */
[----:B------:R-:W2:Y:S01]  /*54d80*/  LDL.LU R17, [R1+0xb4] ;  /* 0x0000b40001117983 */ /* 0x000ea20000300800 */
[----:B------:R-:W-:-:S03]  /*54d90*/  ISETP.GT.AND P4, PT, R4, 0x2d, PT ;  /* 0x0000002d0400780c */ /* 0x000fc60003f84270 */
[----:B------:R1:W-:Y:S02]  /*54da0*/  LDGSTS.E [R5+0xb000], desc[UR16][R6.64], P5 ;  /* 0x0b00000006057fae */ /* 0x0003e4000a9a1010 */
[----:B-1----:R-:W-:Y:S02]  /*54db0*/  SEL R6, RZ, 0x4, !P4 ;  /* 0x00000004ff067807 */ /* 0x002fe40006000000 */
[----:B----4-:R-:W-:-:S04]  /*54dc0*/  IADD3 R15, P6, PT, R15, R2, RZ ;  /* 0x000000020f0f7210 */ /* 0x010fc80007fde0ff */
[----:B------:R-:W-:Y:S02]  /*54dd0*/  IADD3.X R16, PT, PT, R16, R0, RZ, P6, !PT ;  /* 0x0000000010107210 */ /* 0x000fe400037fe4ff */
[----:B-----5:R-:W-:Y:S02]  /*54de0*/  IADD3 R11, P6, PT, R11, R2, RZ ;  /* 0x000000020b0b7210 */ /* 0x020fe40007fde0ff */
[----:B------:R-:W-:Y:S01]  /*54df0*/  SEL R6, R6, RZ, !P3 ;  /* 0x000000ff06067207 */ /* 0x000fe20005800000 */
[----:B------:R-:W-:Y:S02]  /*54e00*/  STL [R1+0x8c], R15 ;  /* 0x00008c0f01007387 */ /* 0x000fe40000100800 */
[----:B------:R-:W-:Y:S01]  /*54e10*/  IMAD.X R14, R14, 0x1, R0, P6 ;  /* 0x000000010e0e7824 */ /* 0x000fe200030e0600 */
[----:B------:R-:W-:Y:S01]  /*54e20*/  ISETP.NE.U32.AND P4, PT, R6, RZ, PT ;  /* 0x000000ff0600720c */ /* 0x000fe20003f85070 */
[----:B------:R1:W-:Y:S01]  /*54e30*/  STL [R1+0x88], R16 ;  /* 0x0000881001007387 */ /* 0x0003e20000100800 */
[----:B------:R-:W-:Y:S01]  /*54e40*/  MOV R6, R15 ;  /* 0x0000000f00067202 */ /* 0x000fe20000000f00 */
[----:B------:R-:W-:-:S02]  /*54e50*/  IMAD.MOV.U32 R7, RZ, RZ, R16 ;  /* 0x000000ffff077224 */ /* 0x000fc400078e0010 */
[----:B------:R-:W-:Y:S04]  /*54e60*/  STL [R1+0x94], R11 ;  /* 0x0000940b01007387 */ /* 0x000fe80000100800 */
        /* <DEDUP_REMOVED lines=8> */
[----:B------:R-:W-:-:S03]  /*54ef0*/  ISETP.GT.AND P5, PT, R4, 0x2e, PT ;  /* 0x0000002e0400780c */ /* 0x000fc60003fa4270 */
[----:B------:R1:W-:Y:S02]  /*54f00*/  LDGSTS.E [R5+0xb400], desc[UR16][R6.64], P4 ;  /* 0x0b40000006057fae */ /* 0x0003e4000a1a1010 */
[----:B-1----:R-:W-:-:S04]  /*54f10*/  SEL R6, RZ, 0x4, !P5 ;  /* 0x00000004ff067807 */ /* 0x002fc80006800000 */
[----:B------:R-:W-:-:S04]  /*54f20*/  SEL R6, R6, RZ, !P3 ;  /* 0x000000ff06067207 */ /* 0x000fc80005800000 */
[----:B------:R-:W-:Y:S02]  /*54f30*/  ISETP.NE.U32.AND P5, PT, R6, RZ, PT ;  /* 0x000000ff0600720c */ /* 0x000fe40003fa5070 */
[----:B---3--:R-:W-:-:S04]  /*54f40*/  IADD3 R19, P6, PT, R19, R2, RZ ;  /* 0x0000000213137210 */ /* 0x008fc80007fde0ff */
[----:B------:R-:W-:Y:S02]  /*54f50*/  IADD3.X R20, PT, PT, R20, R0, RZ, P6, !PT ;  /* 0x0000000014147210 */ /* 0x000fe400037fe4ff */
[----:B------:R-:W-:-:S03]  /*54f60*/  IADD3 R12, P6, PT, R12, R2, RZ ;  /* 0x000000020c0c7210 */ /* 0x000fc60007fde0ff */
[----:B------:R-:W-:Y:S01]  /*54f70*/  IMAD.MOV.U32 R7, RZ, RZ, R20 ;  /* 0x000000ffff077224 */ /* 0x000fe200078e0014 */
[----:B------:R-:W-:Y:S01]  /*54f80*/  MOV R6, R19 ;  /* 0x0000001300067202 */ /* 0x000fe20000000f00 */
[----:B------:R-:W-:-:S04]  /*54f90*/  IMAD.X R13, R13, 0x1, R0, P6 ;  /* 0x000000010d0d7824 */ /* 0x000fc800030e0600 */
[----:B------:R1:W-:Y:S01]  /*54fa0*/  LDGSTS.E [R5+0xb600], desc[UR16][R6.64], P4 ;  /* 0x0b60000006057fae */ /* 0x0003e2000a1a1010 */
[----:B------:R-:W-:-:S03]  /*54fb0*/  ISETP.GT.AND P4, PT, R4, 0x2f, PT ;  /* 0x0000002f0400780c */ /* 0x000fc60003f84270 */
[----:B------:R-:W-:Y:S01]  /*54fc0*/  STL [R1+0x9c], R19 ;  /* 0x00009c1301007387 */ /* 0x000fe20000100800 */
[----:B--2---:R-:W-:Y:S01]  /*54fd0*/  IADD3 R8, P6, PT, R8, R2, RZ ;  /* 0x0000000208087210 */ /* 0x004fe20007fde0ff */
        /* <DEDUP_REMOVED lines=20> */
[----:B---3--:R-:W3:Y:S04]  /*55120*/  LDL.LU R10, [R1+0xd0] ;  /* 0x0000d000010a7983 */ /* 0x008ee80000300800 */
[----:B------:R-:W3:Y:S04]  /*55130*/  LDL.LU R8, [R1+0xd4] ;  /* 0x0000d40001087983 */ /* 0x000ee80000300800 */
[----:B------:R1:W-:Y:S01]  /*55140*/  LDGSTS.E [R5+0xba00], desc[UR16][R6.64], P5 ;  /* 0x0ba0000006057fae */ /* 0x0003e2000a9a1010 */
[----:B------:R-:W-:-:S02]  /*55150*/  ISETP.GT.AND P5, PT, R4, 0x30, PT ;  /* 0x000000300400780c */ /* 0x000fc40003fa4270 */
[----:B-----5:R-:W-:Y:S01]  /*55160*/  IADD3 R15, P6, PT, R15, R2, RZ ;  /* 0x000000020f0f7210 */ /* 0x020fe20007fde0ff */
[----:B-1----:R-:W-:Y:S01]  /*55170*/  IMAD.MOV.U32 R7, RZ, RZ, R18 ;  /* 0x000000ffff077224 */ /* 0x002fe200078e0012 */
[----:B------:R-:W-:Y:S02]  /*55180*/  MOV R6, R17 ;  /* 0x0000001100067202 */ /* 0x000fe40000000f00 */
[----:B------:R-:W-:Y:S01]  /*55190*/  IADD3.X R16, PT, PT, R16, R0, RZ, P6, !PT ;  /* 0x0000000010107210 */ /* 0x000fe200037fe4ff */
[----:B------:R-:W-:Y:S04]  /*551a0*/  STL [R1+0xbc], R15 ;  /* 0x0000bc0f01007387 */ /* 0x000fe80000100800 */
[----:B------:R1:W-:Y:S04]  /*551b0*/  LDGSTS.E [R5+0xbc00], desc[UR16][R6.64], P4 ;  /* 0x0bc0000006057fae */ /* 0x0003e8000a1a1010 */
[----:B------:R5:W-:Y:S04]  /*551c0*/  STL [R1+0xb8], R16 ;  /* 0x0000b81001007387 */ /* 0x000be80000100800 */
[----:B------:R-:W3:Y:S01]  /*551d0*/  LDL.LU R20, [R1+0xd8] ;  /* 0x0000d80001147983 */ /* 0x000ee20000300800 */
[----:B----4-:R-:W-:-:S02]  /*551e0*/  IADD3 R11, P6, PT, R11, R2, RZ ;  /* 0x000000020b0b7210 */ /* 0x010fc40007fde0ff */
[----:B-1----:R-:W-:-:S03]  /*551f0*/  SEL R6, RZ, 0x4, !P5 ;  /* 0x00000004ff067807 */ /* 0x002fc60006800000 */
[----:B------:R-:W-:Y:S01]  /*55200*/  IMAD.X R14, R14, 0x1, R0, P6 ;  /* 0x000000010e0e7824 */ /* 0x000fe200030e0600 */
[----:B------:R-:W-:Y:S01]  /*55210*/  SEL R6, R6, RZ, !P3 ;  /* 0x000000ff06067207 */ /* 0x000fe20005800000 */
[----:B------:R-:W-:Y:S04]  /*55220*/  STL [R1+0xc4], R11 ;  /* 0x0000c40b01007387 */ /* 0x000fe80000100800 */
[----:B------:R1:W-:Y:S01]  /*55230*/  STL [R1+0xc0], R14 ;  /* 0x0000c00e01007387 */ /* 0x0003e20000100800 */
[----:B------:R-:W-:-:S03]  /*55240*/  ISETP.NE.U32.AND P5, PT, R6, RZ, PT ;  /* 0x000000ff0600720c */ /* 0x000fc60003fa5070 */
[----:B------:R-:W4:Y:S01]  /*55250*/  LDL.LU R19, [R1+0xdc] ;  /* 0x0000dc0001137983 */ /* 0x000f220000300800 */
[----:B------:R-:W-:Y:S01]  /*55260*/  MOV R6, R15 ;  /* 0x0000000f00067202 */ /* 0x000fe20000000f00 */
[----:B------:R-:W-:Y:S02]  /*55270*/  IMAD.MOV.U32 R7, RZ, RZ, R16 ;  /* 0x000000ffff077224 */ /* 0x000fe400078e0010 */
[----:B-----5:R-:W5:Y:S04]  /*55280*/  LDL.LU R16, [R1+0xe0] ;  /* 0x0000e00001107983 */ /* 0x020f680000300800 */
[----:B------:R-:W5:Y:S04]  /*55290*/  LDL.LU R15, [R1+0xe4] ;  /* 0x0000e400010f7983 */ /* 0x000f680000300800 */
[----:B------:R1:W-:Y:S02]  /*552a0*/  LDGSTS.E [R5+0xbe00], desc[UR16][R6.64], P4 ;  /* 0x0be0000006057fae */ /* 0x0003e4000a1a1010 */
[----:B-1----:R-:W-:Y:S01]  /*552b0*/  IMAD.MOV.U32 R7, RZ, RZ, R14 ;  /* 0x000000ffff077224 */ /* 0x002fe200078e000e */
[----:B------:R-:W-:Y:S01]  /*552c0*/  MOV R6, R11 ;  /* 0x0000000b00067202 */ /* 0x000fe20000000f00 */
[----:B------:R-:W5:Y:S04]  /*552d0*/  LDL.LU R14, [R1+0xe8] ;  /* 0x0000e800010e7983 */ /* 0x000f680000300800 */
[----:B------:R-:W5:Y:S04]  /*552e0*/  LDL.LU R11, [R1+0xec] ;  /* 0x0000ec00010b7983 */ /* 0x000f680000300800 */
[----:B------:R-:W5:Y:S04]  /*552f0*/  LDL.LU R18, [R1+0xf0] ;  /* 0x0000f00001127983 */ /* 0x000f680000300800 */
[----:B------:R-:W5:Y:S01]  /*55300*/  LDL.LU R17, [R1+0xf4] ;  /* 0x0000f40001117983 */ /* 0x000f620000300800 */
[----:B------:R-:W-:-:S03]  /*55310*/  ISETP.GT.AND P4, PT, R4, 0x31, PT ;  /* 0x000000310400780c */ /* 0x000fc60003f84270 */
[----:B------:R1:W-:Y:S02]  /*55320*/  LDGSTS.E [R5+0xc000], desc[UR16][R6.64], P5 ;  /* 0x0c00000006057fae */ /* 0x0003e4000a9a1010 */
[----:B-1----:R-:W-:-:S04]  /*55330*/  SEL R6, RZ, 0x4, !P4 ;  /* 0x00000004ff067807 */ /* 0x002fc80006000000 */
[----:B------:R-:W-:-:S04]  /*55340*/  SEL R6, R6, RZ, !P3 ;  /* 0x000000ff06067207 */ /* 0x000fc80005800000 */
[----:B------:R-:W-:Y:S02]  /*55350*/  ISETP.NE.U32.AND P4, PT, R6, RZ, PT ;  /* 0x000000ff0600720c */ /* 0x000fe40003f85070 */
[----:B--2---:R-:W-:-:S04]  /*55360*/  IADD3 R12, P6, PT, R12, R2, RZ ;  /* 0x000000020c0c7210 */ /* 0x004fc80007fde0ff */
[----:B------:R-:W-:Y:S02]  /*55370*/  IADD3.X R13, PT, PT, R13, R0, RZ, P6, !PT ;  /* 0x000000000d0d7210 */ /* 0x000fe400037fe4ff */
[----:B---3--:R-:W-:Y:S01]  /*55380*/  IADD3 R8, P6, PT, R8, R2, RZ ;  /* 0x0000000208087210 */ /* 0x008fe20007fde0ff */
        /* <DEDUP_REMOVED lines=16> */
[----:B----4-:R-:W-:-:S04]  /*55490*/  IADD3 R19, P6, PT, R19, R2, RZ ;  /* 0x0000000213137210 */ /* 0x010fc80007fde0ff */
[----:B------:R-:W-:Y:S02]  /*554a0*/  IADD3.X R20, PT, PT, R20, R0, RZ, P6, !PT ;  /* 0x0000000014147210 */ /* 0x000fe400037fe4ff */
[----:B-1----:R-:W-:Y:S02]  /*554b0*/  SEL R6, RZ, 0x4, !P5 ;  /* 0x00000004ff067807 */ /* 0x002fe40006800000 */
[----:B-----5:R-:W-:Y:S02]  /*554c0*/  IADD3 R15, P6, PT, R15, R2, RZ ;  /* 0x000000020f0f7210 */ /* 0x020fe40007fde0ff */
        /* <DEDUP_REMOVED lines=62> */
[----:B-1----:R-:W-:-:S04]  /*558b0*/  SEL R6, RZ, 0x4, !P4 ;  /* 0x00000004ff067807 */ /* 0x002fc80006000000 */
[----:B------:R-:W-:Y:S02]  /*558c0*/  SEL R6, R6, RZ, !P3 ;  /* 0x000000ff06067207 */ /* 0x000fe40005800000 */
[----:B----4-:R-:W-:-:S04]  /*558d0*/  IADD3 R15, P6, PT, R15, R2, RZ ;  /* 0x000000020f0f7210 */ /* 0x010fc80007fde0ff */
[----:B------:R-:W-:Y:S02]  /*558e0*/  IADD3.X R16, PT, PT, R16, R0, RZ, P6, !PT ;  /* 0x0000000010107210 */ /* 0x000fe400037fe4ff */
[----:B-----5:R-:W-:Y:S01]  /*558f0*/  IADD3 R11, P6, PT, R11, R2, RZ ;  /* 0x000000020b0b7210 */ /* 0x020fe20007fde0ff */
        /* <DEDUP_REMOVED lines=54> */
[----:B-1----:R-:W-:Y:S02]  /*55c60*/  MOV R6, R17 ;  /* 0x0000001100067202 */ /* 0x002fe40000000f00 */
[----:B-----5:R-:W-:Y:S01]  /*55c70*/  IADD3 R15, P6, PT, R15, R2, RZ ;  /* 0x000000020f0f7210 */ /* 0x020fe20007fde0ff */
[----:B------:R-:W-:-:S03]  /*55c80*/  IMAD.MOV.U32 R7, RZ, RZ, R18 ;  /* 0x000000ffff077224 */ /* 0x000fc600078e0012 */
[----:B------:R-:W-:Y:S02]  /*55c90*/  IADD3.X R16, PT, PT, R16, R0, RZ, P6, !PT ;  /* 0x0000000010107210 */ /* 0x000fe400037fe4ff */
[----:B------:R1:W-:Y:S04]  /*55ca0*/  LDGSTS.E [R5+0xdc00], desc[UR16][R6.64], P4 ;  /* 0x0dc0000006057fae */ /* 0x0003e8000a1a1010 */
[----:B------:R-:W-:Y:S04]  /*55cb0*/  STL [R1+0x13c], R15 ;  /* 0x00013c0f01007387 */ /* 0x000fe80000100800 */
[----:B------:R5:W-:Y:S01]  /*55cc0*/  STL [R1+0x138], R16 ;  /* 0x0001381001007387 */ /* 0x000be20000100800 */
[----:B----4-:R-:W-:-:S03]  /*55cd0*/  IADD3 R11, P6, PT, R11, R2, RZ ;  /* 0x000000020b0b7210 */ /* 0x010fc60007fde0ff */
[----:B------:R-:W4:Y:S01]  /*55ce0*/  LDL.LU R20, [R1+0x158] ;  /* 0x0001580001147983 */ /* 0x000f220000300800 */
[----:B-1----:R-:W-:Y:S01]  /*55cf0*/  SEL R6, RZ, 0x4, !P5 ;  /* 0x00000004ff067807 */ /* 0x002fe20006800000 */
[----:B------:R-:W-:-:S03]  /*55d00*/  IMAD.X R14, R14, 0x1, R0, P6 ;  /* 0x000000010e0e7824 */ /* 0x000fc600030e0600 */
        /* <DEDUP_REMOVED lines=40> */
[----:B----4-:R-:W-:Y:S02]  /*55f90*/  IADD3 R19, P6, PT, R19, R2, RZ ;  /* 0x0000000213137210 */ /* 0x010fe40007fde0ff */
[----:B-1----:R-:W-:Y:S02]  /*55fa0*/  SEL R6, RZ, 0x4, !P5 ;  /* 0x00000004ff067807 */ /* 0x002fe40006800000 */
[----:B------:R-:W-:Y:S02]  /*55fb0*/  IADD3.X R20, PT, PT, R20, R0, RZ, P6, !PT ;  /* 0x0000000014147210 */ /* 0x000fe400037fe4ff */
[----:B------:R-:W-:Y:S02]  /*55fc0*/  SEL R6, R6, RZ, !P3 ;  /* 0x000000ff06067207 */ /* 0x000fe40005800000 */
[----:B-----5:R-:W-:Y:S02]  /*55fd0*/  IADD3 R15, P6, PT, R15, R2, RZ ;  /* 0x000000020f0f7210 */ /* 0x020fe40007fde0ff */
[----:B------:R-:W-:Y:S01]  /*55fe0*/  ISETP.NE.U32.AND P5, PT, R6, RZ, PT ;  /* 0x000000ff0600720c */ /* 0x000fe20003fa5070 */
[----:B------:R-:W-:Y:S01]  /*55ff0*/  IMAD.MOV.U32 R7, RZ, RZ, R20 ;  /* 0x000000ffff077224 */ /* 0x000fe200078e0014 */
[----:B------:R-:W-:Y:S01]  /*56000*/  MOV R6, R19 ;  /* 0x0000001300067202 */ /* 0x000fe20000000f00 */
[----:B------:R-:W-:Y:S01]  /*56010*/  IMAD.X R16, R16, 0x1, R0, P6 ;  /* 0x0000000110107824 */ /* 0x000fe200030e0600 */
[----:B------:R-:W-:Y:S04]  /*56020*/  STL [R1+0x15c], R19 ;  /* 0x00015c1301007387 */ /* 0x000fe80000100800 */
[----:B------:R1:W-:Y:S01]  /*56030*/  LDGSTS.E [R5+0xe600], desc[UR16][R6.64], P4 ;  /* 0x0e60000006057fae */ /* 0x0003e2000a1a1010 */
[----:B------:R-:W-:-:S02]  /*56040*/  ISETP.GT.AND P4, PT, R4, 0x3b, PT ;  /* 0x0000003b0400780c */ /* 0x000fc40003f84270 */
[----:B------:R-:W-:Y:S01]  /*56050*/  IADD3 R11, P6, PT, R11, R2, RZ ;  /* 0x000000020b0b7210 */ /* 0x000fe20007fde0ff */
        /* <DEDUP_REMOVED lines=112> */
[----:B-1----:R-:W-:Y:S01]  /*56760*/  MOV R6, R17 ;  /* 0x0000001100067202 */ /* 0x002fe20000000f00 */
[----:B------:R-:W-:Y:S01]  /*56770*/  IMAD.MOV.U32 R7, RZ, RZ, R18 ;  /* 0x000000ffff077224 */ /* 0x000fe200078e0012 */
[----:B-----5:R-:W-:-:S04]  /*56780*/  IADD3 R15, P6, PT, R15, R2, RZ ;  /* 0x000000020f0f7210 */ /* 0x020fc80007fde0ff */
[----:B------:R1:W-:Y:S01]  /*56790*/  LDGSTS.E [R5+0xfc00], desc[UR16][R6.64], P4 ;  /* 0x0fc0000006057fae */ /* 0x0003e2000a1a1010 */
[----:B------:R-:W-:-:S03]  /*567a0*/  IADD3.X R16, PT, PT, R16, R0, RZ, P6, !PT ;  /* 0x0000000010107210 */ /* 0x000fc600037fe4ff */
[----:B------:R-:W-:Y:S04]  /*567b0*/  STL [R1+0x1bc], R15 ;  /* 0x0001bc0f01007387 */ /* 0x000fe80000100800 */
[----:B------:R5:W-:Y:S01]  /*567c0*/  STL [R1+0x1b8], R16 ;  /* 0x0001b81001007387 */ /* 0x000be20000100800 */
[----:B-1----:R-:W-:-:S03]  /*567d0*/  SEL R6, RZ, 0x4, !P5 ;  /* 0x00000004ff067807 */ /* 0x002fc60006800000 */
[----:B------:R-:W3:Y:S01]  /*567e0*/  LDL.LU R20, [R1+0x1d8] ;  /* 0x0001d80001147983 */ /* 0x000ee20000300800 */
[----:B----4-:R-:W-:-:S05]  /*567f0*/  IADD3 R11, P6, PT, R11, R2, RZ ;  /* 0x000000020b0b7210 */ /* 0x010fca0007fde0ff */
        /* <DEDUP_REMOVED lines=229> */
[----:B------:R-:W-:Y:S02]  /*57650*/  IADD3 R11, P6, PT, R11, R2, RZ ;  /* 0x000000020b0b7210 */ /* 0x000fe40007fde0ff */
[----:B-1----:R-:W-:Y:S01]  /*57660*/  MOV R6, R15 ;  /* 0x0000000f00067202 */ /* 0x002fe20000000f00 */
[----:B------:R-:W-:Y:S01]  /*57670*/  IMAD.MOV.U32 R7, RZ, RZ, R16 ;  /* 0x000000ffff077224 */ /* 0x000fe200078e0010 */
[----:B------:R-:W-:Y:S02]  /*57680*/  IADD3.X R14, PT, PT, R14, R0, RZ, P6, !PT ;  /* 0x000000000e0e7210 */ /* 0x000fe400037fe4ff */
[----:B------:R-:W-:Y:S01]  /*57690*/  IADD3 R17, P6, PT, R17, R2, RZ ;  /* 0x0000000211117210 */ /* 0x000fe20007fde0ff */
[----:B------:R-:W-:Y:S04]  /*576a0*/  STL [R1+0x258], R20 ;  /* 0x0002581401007387 */ /* 0x000fe80000100800 */
        /* <DEDUP_REMOVED lines=108> */
[----:B------:R-:W-:-:S05]  /*57d70*/  IMAD.MOV.U32 R7, RZ, RZ, R18 ;  /* 0x000000ffff077224 */ /* 0x000fca00078e0012 */
[----:B------:R1:W-:Y:S01]  /*57d80*/  LDGSTS.E [R5+0x13c00], desc[UR16][R6.64], P4 ;  /* 0x13c0000006057fae */ /* 0x0003e2000a1a1010 */
[----:B-----5:R-:W-:-:S04]  /*57d90*/  IADD3 R15, P6, PT, R15, R2, RZ ;  /* 0x000000020f0f7210 */ /* 0x020fc80007fde0ff */
[----:B------:R-:W-:Y:S01]  /*57da0*/  IADD3.X R16, PT, PT, R16, R0, RZ, P6, !PT ;  /* 0x0000000010107210 */ /* 0x000fe200037fe4ff */
        /* <DEDUP_REMOVED lines=45> */
[----:B------:R1:W-:Y:S02]  /*58080*/  LDGSTS.E [R5+0x14400], desc[UR16][R6.64], P4 ;  /* 0x1440000006057fae */ /* 0x0003e4000a1a1010 */
[----:B-1----:R-:W-:Y:S02]  /*58090*/  SEL R6, RZ, 0x4, !P5 ;  /* 0x00000004ff067807 */ /* 0x002fe40006800000 */
[----:B----4-:R-:W-:Y:S02]  /*580a0*/  IADD3 R19, P6, PT, R19, R2, RZ ;  /* 0x0000000213137210 */ /* 0x010fe40007fde0ff */
[----:B------:R-:W-:Y:S02]  /*580b0*/  SEL R6, R6, RZ, !P3 ;  /* 0x000000ff06067207 */ /* 0x000fe40005800000 */
[----:B------:R-:W-:Y:S02]  /*580c0*/  IADD3.X R20, PT, PT, R20, R0, RZ, P6, !PT ;  /* 0x0000000014147210 */ /* 0x000fe400037fe4ff */
[----:B-----5:R-:W-:-:S02]  /*580d0*/  IADD3 R15, P6, PT, R15, R2, RZ ;  /* 0x000000020f0f7210 */ /* 0x020fc40007fde0ff */
        /* <DEDUP_REMOVED lines=815> */
[----:B------:R1:W-:Y:S01]  /*5b3d0*/  STL [R1+0x530], R18 ;  /* 0x0005301201007387 */ /* 0x0003e20000100800 */
        /* <DEDUP_REMOVED lines=8> */
[----:B-----5:R-:W-:-:S04]  /*5b460*/  IADD3 R15, P6, PT, R15, R2, RZ ;  /* 0x000000020f0f7210 */ /* 0x020fc80007fde0ff */
[----:B------:R-:W-:Y:S01]  /*5b470*/  IADD3.X R16, PT, PT, R16, R0, RZ, P6, !PT ;  /* 0x0000000010107210 */ /* 0x000fe200037fe4ff */
[----:B-1----:R-:W-:Y:S01]  /*5b480*/  IMAD.MOV.U32 R7, RZ, RZ, R18 ;  /* 0x000000ffff077224 */ /* 0x002fe200078e0012 */
[----:B------:R-:W-:Y:S01]  /*5b490*/  MOV R6, R17 ;  /* 0x0000001100067202 */ /* 0x000fe20000000f00 */
[----:B------:R-:W-:Y:S04]  /*5b4a0*/  STL [R1+0x53c], R15 ;  /* 0x00053c0f01007387 */ /* 0x000fe80000100800 */
[----:B------:R-:W-:Y:S04]  /*5b4b0*/  STL [R1+0x538], R16 ;  /* 0x0005381001007387 */ /* 0x000fe80000100800 */
[----:B------:R1:W-:Y:S04]  /*5b4c0*/  LDGSTS.E [R5+0x1dc00], desc[UR16][R6.64], P4 ;  /* 0x1dc0000006057fae */ /* 0x0003e8000a1a1010 */
[----:B------:R-:W5:Y:S01]  /*5b4d0*/  LDL.LU R20, [R1+0x558] ;  /* 0x0005580001147983 */ /* 0x000f620000300800 */
[----:B----4-:R-:W-:-:S05]  /*5b4e0*/  IADD3 R11, P6, PT, R11, R2, RZ ;  /* 0x000000020b0b7210 */ /* 0x010fca0007fde0ff */
[----:B------:R-:W-:Y:S01]  /*5b4f0*/  IMAD.X R14, R14, 0x1, R0, P6 ;  /* 0x000000010e0e7824 */ /* 0x000fe200030e0600 */
[----:B-1----:R-:W-:Y:S01]  /*5b500*/  SEL R6, RZ, 0x4, !P5 ;  /* 0x00000004ff067807 */ /* 0x002fe20006800000 */
[----:B------:R-:W-:Y:S04]  /*5b510*/  STL [R1+0x544], R11 ;  /* 0x0005440b01007387 */ /* 0x000fe80000100800 */
[----:B------:R1:W-:Y:S01]  /*5b520*/  STL [R1+0x540], R14 ;  /* 0x0005400e01007387 */ /* 0x0003e20000100800 */
[----:B------:R-:W-:-:S03]  /*5b530*/  SEL R6, R6, RZ, !P3 ;  /* 0x000000ff06067207 */ /* 0x000fc60005800000 */
[----:B------:R-:W4:Y:S01]  /*5b540*/  LDL.LU R19, [R1+0x55c] ;  /* 0x00055c0001137983 */ /* 0x000f220000300800 */
[----:B------:R-:W-:Y:S01]  /*5b550*/  ISETP.NE.U32.AND P5, PT, R6, RZ, PT ;  /* 0x000000ff0600720c */ /* 0x000fe20003fa5070 */
[----:B------:R-:W-:Y:S02]  /*5b560*/  IMAD.MOV.U32 R7, RZ, RZ, R16 ;  /* 0x000000ffff077224 */ /* 0x000fe400078e0010 */
[----:B------:R-:W5:Y:S01]  /*5b570*/  LDL.LU R18, [R1+0x560] ;  /* 0x0005600001127983 */ /* 0x000f620000300800 */
[----:B------:R-:W-:-:S03]  /*5b580*/  MOV R6, R15 ;  /* 0x0000000f00067202 */ /* 0x000fc60000000f00 */
        /* <DEDUP_REMOVED lines=15> */
[----:B---3--:R-:W-:-:S03]  /*5b680*/  IADD3 R8, P6, PT, R8, R2, RZ ;  /* 0x0000000208087210 */ /* 0x008fc60007fde0ff */
[----:B------:R-:W-:Y:S01]  /*5b690*/  IMAD.MOV.U32 R7, RZ, RZ, R13 ;  /* 0x000000ffff077224 */ /* 0x000fe200078e000d */
[----:B------:R-:W-:Y:S01]  /*5b6a0*/  MOV R6, R12 ;  /* 0x0000000c00067202 */ /* 0x000fe20000000f00 */
[----:B------:R-:W-:Y:S01]  /*5b6b0*/  STL [R1+0x54c], R12 ;  /* 0x00054c0c01007387 */ /* 0x000fe20000100800 */
[----:B------:R-:W-:-:S03]  /*5b6c0*/  IMAD.X R10, R10, 0x1, R0, P6 ;  /* 0x000000010a0a7824 */ /* 0x000fc600030e0600 */
[----:B------:R1:W-:Y:S04]  /*5b6d0*/  STL [R1+0x548], R13 ;  /* 0x0005480d01007387 */ /* 0x0003e80000100800 */
[----:B------:R-:W-:Y:S04]  /*5b6e0*/  STL [R1+0x554], R8 ;  /* 0x0005540801007387 */ /* 0x000fe80000100800 */
[----:B------:R2:W-:Y:S04]  /*5b6f0*/  LDGSTS.E [R5+0x1e200], desc[UR16][R6.64], P5 ;  /* 0x1e20000006057fae */ /* 0x0005e8000a9a1010 */
[----:B------:R3:W-:Y:S04]  /*5b700*/  STL [R1+0x550], R10 ;  /* 0x0005500a01007387 */ /* 0x0007e80000100800 */
[----:B-1----:R-:W5:Y:S01]  /*5b710*/  LDL.LU R13, [R1+0x578] ;  /* 0x00057800010d7983 */ /* 0x002f620000300800 */
[----:B--2---:R-:W-:-:S03]  /*5b720*/  IMAD.MOV.U32 R7, RZ, RZ, R10 ;  /* 0x000000ffff077224 */ /* 0x004fc600078e000a */
[----:B---3--:R-:W2:Y:S01]  /*5b730*/  LDL.LU R10, [R1+0x57c] ;  /* 0x00057c00010a7983 */ /* 0x008ea20000300800 */
[----:B------:R-:W-:-:S03]  /*5b740*/  MOV R6, R8 ;  /* 0x0000000800067202 */ /* 0x000fc60000000f00 */
[----:B------:R-:W3:Y:S04]  /*5b750*/  LDL.LU R12, [R1+0x580] ;  /* 0x00058000010c7983 */ /* 0x000ee80000300800 */
[----:B------:R-:W3:Y:S01]  /*5b760*/  LDL.LU R8, [R1+0x584] ;  /* 0x0005840001087983 */ /* 0x000ee20000300800 */
[----:B------:R-:W-:-:S03]  /*5b770*/  ISETP.GT.AND P5, PT, R4, 0x7a, PT ;  /* 0x0000007a0400780c */ /* 0x000fc60003fa4270 */
[----:B------:R1:W-:Y:S02]  /*5b780*/  LDGSTS.E [R5+0x1e400], desc[UR16][R6.64], P4 ;  /* 0x1e40000006057fae */ /* 0x0003e4000a1a1010 */
[----:B-1----:R-:W-:Y:S02]  /*5b790*/  SEL R6, RZ, 0x4, !P5 ;  /* 0x00000004ff067807 */ /* 0x002fe40006800000 */
[----:B----4-:R-:W-:Y:S02]  /*5b7a0*/  IADD3 R19, P6, PT, R19, R2, RZ ;  /* 0x0000000213137210 */ /* 0x010fe40007fde0ff */
[----:B------:R-:W-:Y:S02]  /*5b7b0*/  SEL R6, R6, RZ, !P3 ;  /* 0x000000ff06067207 */ /* 0x000fe40005800000 */
[----:B-----5:R-:W-:Y:S02]  /*5b7c0*/  IADD3.X R20, PT, PT, R20, R0, RZ, P6, !PT ;  /* 0x0000000014147210 */ /* 0x020fe400037fe4ff */
[----:B------:R-:W-:-:S02]  /*5b7d0*/  ISETP.NE.U32.AND P5, PT, R6, RZ, PT ;  /* 0x000000ff0600720c */ /* 0x000fc40003fa5070 */
[----:B------:R-:W-:Y:S01]  /*5b7e0*/  IADD3 R17, P6, PT, R17, R2, RZ ;  /* 0x0000000211117210 */ /* 0x000fe20007fde0ff */
[----:B------:R-:W-:Y:S01]  /*5b7f0*/  IMAD.MOV.U32 R7, RZ, RZ, R20 ;  /* 0x000000ffff077224 */ /* 0x000fe200078e0014 */
[----:B------:R-:W-:-:S03]  /*5b800*/  MOV R6, R19 ;  /* 0x0000001300067202 */ /* 0x000fc60000000f00 */
[----:B------:R-:W-:Y:S02]  /*5b810*/  IMAD.X R18, R18, 0x1, R0, P6 ;  /* 0x0000000112127824 */ /* 0x000fe400030e0600 */
[----:B------:R1:W-:Y:S01]  /*5b820*/  LDGSTS.E [R5+0x1e600], desc[UR16][R6.64], P4 ;  /* 0x1e60000006057fae */ /* 0x0003e2000a1a1010 */
[----:B------:R-:W-:-:S03]  /*5b830*/  ISETP.GT.AND P4, PT, R4, 0x7b, PT ;  /* 0x0000007b0400780c */ /* 0x000fc60003f84270 */
[----:B------:R-:W-:Y:S01]  /*5b840*/  STL [R1+0x55c], R19 ;  /* 0x00055c1301007387 */ /* 0x000fe20000100800 */
[----:B-1----:R-:W-:Y:S01]  /*5b850*/  MOV R6, R17 ;  /* 0x0000001100067202 */ /* 0x002fe20000000f00 */
[----:B------:R-:W-:Y:S01]  /*5b860*/  IMAD.MOV.U32 R7, RZ, RZ, R18 ;  /* 0x000000ffff077224 */ /* 0x000fe200078e0012 */
[----:B------:R-:W-:-:S04]  /*5b870*/  IADD3 R11, P6, PT, R11, R2, RZ ;  /* 0x000000020b0b7210 */ /* 0x000fc80007fde0ff */
[----:B------:R1:W-:Y:S01]  /*5b880*/  LDGSTS.E [R5+0x1e800], desc[UR16][R6.64], P5 ;  /* 0x1e80000006057fae */ /* 0x0003e2000a9a1010 */
[----:B------:R-:W-:Y:S02]  /*5b890*/  IADD3.X R14, PT, PT, R14, R0, RZ, P6, !PT ;  /* 0x000000000e0e7210 */ /* 0x000fe400037fe4ff */
[----:B------:R-:W-:Y:S01]  /*5b8a0*/  IADD3 R15, P6, PT, R15, R2, RZ ;  /* 0x000000020f0f7210 */ /* 0x000fe20007fde0ff */
[----:B------:R-:W-:Y:S01]  /*5b8b0*/  STL [R1+0x558], R20 ;  /* 0x0005581401007387 */ /* 0x000fe20000100800 */
[----:B-1----:R-:W-:-:S03]  /*5b8c0*/  SEL R6, RZ, 0x4, !P4 ;  /* 0x00000004ff067807 */ /* 0x002fc60006000000 */
[----:B------:R-:W-:Y:S01]  /*5b8d0*/  STL [R1+0x564], R17 ;  /* 0x0005641101007387 */ /* 0x000fe20000100800 */
[----:B------:R-:W-:Y:S01]  /*5b8e0*/  IMAD.X R16, R16, 0x1, R0, P6 ;  /* 0x0000000110107824 */ /* 0x000fe200030e0600 */
[----:B------:R-:W-:Y:S02]  /*5b8f0*/  SEL R6, R6, RZ, !P3 ;  /* 0x000000ff06067207 */ /* 0x000fe40005800000 */
[----:B------:R-:W-:Y:S01]  /*5b900*/  STL [R1+0x560], R18 ;  /* 0x0005601201007387 */ /* 0x000fe20000100800 */
[----:B------:R-:W-:-:S03]  /*5b910*/  IMAD.MOV.U32 R7, RZ, RZ, R14 ;  /* 0x000000ffff077224 */ /* 0x000fc600078e000e */
[----:B------:R-:W-:Y:S01]  /*5b920*/  STL [R1+0x56c], R11 ;  /* 0x00056c0b01007387 */ /* 0x000fe20000100800 */
[----:B------:R-:W-:-:S03]  /*5b930*/  ISETP.NE.U32.AND P4, PT, R6, RZ, PT ;  /* 0x000000ff0600720c */ /* 0x000fc60003f85070 */
[----:B------:R1:W-:Y:S01]  /*5b940*/  STL [R1+0x568], R14 ;  /* 0x0005680e01007387 */ /* 0x0003e20000100800 */
[----:B------:R-:W-:-:S05]  /*5b950*/  MOV R6, R11 ;  /* 0x0000000b00067202 */ /* 0x000fca0000000f00 */
[----:B------:R4:W-:Y:S04]  /*5b960*/  LDGSTS.E [R5+0x1ea00], desc[UR16][R6.64], P5 ;  /* 0x1ea0000006057fae */ /* 0x0009e8000a9a1010 */
[----:B-1----:R-:W5:Y:S04]  /*5b970*/  LDL.LU R14, [R1+0x588] ;  /* 0x00058800010e7983 */ /* 0x002f680000300800 */
[----:B------:R-:W-:Y:S04]  /*5b980*/  STL [R1+0x574], R15 ;  /* 0x0005740f01007387 */ /* 0x000fe80000100800 */
[----:B------:R-:W-:Y:S04]  /*5b990*/  STL [R1+0x570], R16 ;  /* 0x0005701001007387 */ /* 0x000fe80000100800 */
[----:B------:R-:W5:Y:S04]  /*5b9a0*/  LDL.LU R11, [R1+0x58c] ;  /* 0x00058c00010b7983 */ /* 0x000f680000300800 */
[----:B------:R-:W5:Y:S04]  /*5b9b0*/  LDL.LU R20, [R1+0x590] ;  /* 0x0005900001147983 */ /* 0x000f680000300800 */
[----:B------:R-:W5:Y:S01]  /*5b9c0*/  LDL.LU R19, [R1+0x594] ;  /* 0x0005940001137983 */ /* 0x000f620000300800 */
[----:B----4-:R-:W-:Y:S01]  /*5b9d0*/  MOV R6, R15 ;  /* 0x0000000f00067202 */ /* 0x010fe20000000f00 */
[----:B------:R-:W-:Y:S01]  /*5b9e0*/  IMAD.MOV.U32 R7, RZ, RZ, R16 ;  /* 0x000000ffff077224 */ /* 0x000fe200078e0010 */
[----:B------:R-:W-:Y:S01]  /*5b9f0*/  ISETP.GT.AND P5, PT, R4, 0x7c, PT ;  /* 0x0000007c0400780c */ /* 0x000fe20003fa4270 */
[----:B------:R-:W4:Y:S04]  /*5ba00*/  LDL.LU R18, [R1+0x598] ;  /* 0x0005980001127983 */ /* 0x000f280000300800 */
[----:B------:R-:W4:Y:S04]  /*5ba10*/  LDL.LU R17, [R1+0x59c] ;  /* 0x00059c0001117983 */ /* 0x000f280000300800 */
[----:B------:R1:W-:Y:S02]  /*5ba20*/  LDGSTS.E [R5+0x1ec00], desc[UR16][R6.64], P4 ;  /* 0x1ec0000006057fae */ /* 0x0003e4000a1a1010 */
[----:B-1----:R-:W-:-:S04]  /*5ba30*/  SEL R6, RZ, 0x4, !P5 ;  /* 0x00000004ff067807 */ /* 0x002fc80006800000 */
[----:B------:R-:W-:-:S04]  /*5ba40*/  SEL R6, R6, RZ, !P3 ;  /* 0x000000ff06067207 */ /* 0x000fc80005800000 */
[----:B------:R-:W-:Y:S02]  /*5ba50*/  ISETP.NE.U32.AND P5, PT, R6, RZ, PT ;  /* 0x000000ff0600720c */ /* 0x000fe40003fa5070 */
[----:B--2---:R-:W-:-:S04]  /*5ba60*/  IADD3 R10, P6, PT, R10, R2, RZ ;  /* 0x000000020a0a7210 */ /* 0x004fc80007fde0ff */
[----:B------:R-:W-:Y:S02]  /*5ba70*/  IADD3.X R13, PT, PT, R13, R0, RZ, P6, !PT ;  /* 0x000000000d0d7210 */ /* 0x000fe400037fe4ff */
[----:B---3--:R-:W-:Y:S01]  /*5ba80*/  IADD3 R8, P6, PT, R8, R2, RZ ;  /* 0x0000000208087210 */ /* 0x008fe20007fde0ff */
[----:B------:R-:W-:Y:S02]  /*5ba90*/  STL [R1+0x57c], R10 ;  /* 0x00057c0a01007387 */ /* 0x000fe40000100800 */
[----:B------:R-:W-:Y:S02]  /*5baa0*/  IMAD.MOV.U32 R7, RZ, RZ, R13 ;  /* 0x000000ffff077224 */ /* 0x000fe400078e000d */
[----:B------:R-:W-:Y:S01]  /*5bab0*/  IMAD.X R12, R12, 0x1, R0, P6 ;  /* 0x000000010c0c7824 */ /* 0x000fe200030e0600 */
[----:B------:R1:W-:Y:S01]  /*5bac0*/  STL [R1+0x578], R13 ;  /* 0x0005780d01007387 */ /* 0x0003e20000100800 */
[----:B------:R-:W-:-:S05]  /*5bad0*/  MOV R6, R10 ;  /* 0x0000000a00067202 */ /* 0x000fca0000000f00 */
[----:B------:R2:W-:Y:S04]  /*5bae0*/  LDGSTS.E [R5+0x1ee00], desc[UR16][R6.64], P4 ;  /* 0x1ee0000006057fae */ /* 0x0005e8000a1a1010 */
[----:B-1----:R-:W3:Y:S04]  /*5baf0*/  LDL.LU R13, [R1+0x5a0] ;  /* 0x0005a000010d7983 */ /* 0x002ee80000300800 */
[----:B------:R-:W-:Y:S04]  /*5bb00*/  STL [R1+0x584], R8 ;  /* 0x0005840801007387 */ /* 0x000fe80000100800 */
[----:B------:R1:W-:Y:S04]  /*5bb10*/  STL [R1+0x580], R12 ;  /* 0x0005800c01007387 */ /* 0x0003e80000100800 */
[----:B------:R-:W3:Y:S04]  /*5bb20*/  LDL.LU R10, [R1+0x5a4] ;  /* 0x0005a400010a7983 */ /* 0x000ee80000300800 */
[----:B------:R-:W3:Y:S04]  /*5bb30*/  LDL.LU R16, [R1+0x5a8] ;  /* 0x0005a80001107983 */ /* 0x000ee80000300800 */
[----:B------:R-:W3:Y:S01]  /*5bb40*/  LDL.LU R15, [R1+0x5ac] ;  /* 0x0005ac00010f7983 */ /* 0x000ee20000300800 */
[----:B--2---:R-:W-:Y:S01]  /*5bb50*/  MOV R6, R8 ;  /* 0x0000000800067202 */ /* 0x004fe20000000f00 */
[----:B------:R-:W-:Y:S01]  /*5bb60*/  IMAD.MOV.U32 R7, RZ, RZ, R12 ;  /* 0x000000ffff077224 */ /* 0x000fe200078e000c */
[----:B------:R-:W-:Y:S01]  /*5bb70*/  ISETP.GT.AND P4, PT, R4, 0x7d, PT ;  /* 0x0000007d0400780c */ /* 0x000fe20003f84270 */
[----:B-1----:R-:W2:Y:S04]  /*5bb80*/  LDL.LU R12, [R1+0x5b4] ;  /* 0x0005b400010c7983 */ /* 0x002ea80000300800 */
[----:B------:R1:W-:Y:S04]  /*5bb90*/  LDGSTS.E [R5+0x1f000], desc[UR16][R6.64], P5 ;  /* 0x1f00000006057fae */ /* 0x0003e8000a9a1010 */
[----:B------:R-:W2:Y:S01]  /*5bba0*/  LDL.LU R8, [R1+0x5bc] ;  /* 0x0005bc0001087983 */ /* 0x000ea20000300800 */
[----:B-1----:R-:W-:-:S04]  /*5bbb0*/  SEL R6, RZ, 0x4, !P4 ;  /* 0x00000004ff067807 */ /* 0x002fc80006000000 */
[----:B------:R-:W-:-:S04]  /*5bbc0*/  SEL R6, R6, RZ, !P3 ;  /* 0x000000ff06067207 */ /* 0x000fc80005800000 */
[----:B------:R-:W-:Y:S02]  /*5bbd0*/  ISETP.NE.U32.AND P4, PT, R6, RZ, PT ;  /* 0x000000ff0600720c */ /* 0x000fe40003f85070 */
[----:B-----5:R-:W-:-:S04]  /*5bbe0*/  IADD3 R11, P6, PT, R11, R2, RZ ;  /* 0x000000020b0b7210 */ /* 0x020fc80007fde0ff */
[----:B------:R-:W-:Y:S01]  /*5bbf0*/  IADD3.X R14, PT, PT, R14, R0, RZ, P6, !PT ;  /* 0x000000000e0e7210 */ /* 0x000fe200037fe4ff */
[----:B------:R-:W-:Y:S01]  /*5bc00*/  STL [R1+0x58c], R11 ;  /* 0x00058c0b01007387 */ /* 0x000fe20000100800 */
[----:B------:R-:W-:-:S03]  /*5bc10*/  IADD3 R19, P6, PT, R19, R2, RZ ;  /* 0x0000000213137210 */ /* 0x000fc60007fde0ff */
[----:B------:R1:W-:Y:S01]  /*5bc20*/  STL [R1+0x588], R14 ;  /* 0x0005880e01007387 */ /* 0x0003e20000100800 */
[----:B------:R-:W-:Y:S02]  /*5bc30*/  IMAD.MOV.U32 R7, RZ, RZ, R14 ;  /* 0x000000ffff077224 */ /* 0x000fe400078e000e */
[----:B------:R-:W-:Y:S01]  /*5bc40*/  IMAD.X R20, R20, 0x1, R0, P6 ;  /* 0x0000000114147824 */ /* 0x000fe200030e0600 */
[----:B------:R-:W-:Y:S01]  /*5bc50*/  MOV R6, R11 ;  /* 0x0000000b00067202 */ /* 0x000fe20000000f00 */
[----:B-1----:R-:W5:Y:S04]  /*5bc60*/  LDL.LU R14, [R1+0x5b0] ;  /* 0x0005b000010e7983 */ /* 0x002f680000300800 */
[----:B------:R-:W-:Y:S04]  /*5bc70*/  STL [R1+0x594], R19 ;  /* 0x0005941301007387 */ /* 0x000fe80000100800 */
[----:B------:R-:W-:Y:S04]  /*5bc80*/  STL [R1+0x590], R20 ;  /* 0x0005901401007387 */ /* 0x000fe80000100800 */
[----:B------:R-:W5:Y:S04]  /*5bc90*/  LDL.LU R11, [R1+0x5b8] ;  /* 0x0005b800010b7983 */ /* 0x000f680000300800 */
[----:B------:R1:W-:Y:S01]  /*5bca0*/  LDGSTS.E [R5+0x1f200], desc[UR16][R6.64], P5 ;  /* 0x1f20000006057fae */ /* 0x0003e2000a9a1010 */
[----:B------:R-:W-:-:S02]  /*5bcb0*/  ISETP.GT.AND P5, PT, R4, 0x7e, PT ;  /* 0x0000007e0400780c */ /* 0x000fc40003fa4270 */
[----:B----4-:R-:W-:Y:S02]  /*5bcc0*/  IADD3 R17, P6, PT, R17, R2, RZ ;  /* 0x0000000211117210 */ /* 0x010fe40007fde0ff */
[----:B-1----:R-:W-:Y:S01]  /*5bcd0*/  MOV R6, R19 ;  /* 0x0000001300067202 */ /* 0x002fe20000000f00 */
[----:B------:R-:W-:-:S05]  /*5bce0*/  IMAD.MOV.U32 R7, RZ, RZ, R20 ;  /* 0x000000ffff077224 */ /* 0x000fca00078e0014 */
[----:B------:R1:W-:Y:S01]  /*5bcf0*/  LDGSTS.E [R5+0x1f400], desc[UR16][R6.64], P4 ;  /* 0x1f40000006057fae */ /* 0x0003e2000a1a1010 */
[----:B------:R-:W-:Y:S02]  /*5bd00*/  IADD3.X R18, PT, PT, R18, R0, RZ, P6, !PT ;  /* 0x0000000012127210 */ /* 0x000fe400037fe4ff */
[----:B-1----:R-:W-:-:S04]  /*5bd10*/  SEL R6, RZ, 0x4, !P5 ;  /* 0x00000004ff067807 */ /* 0x002fc80006800000 */
[----:B------:R-:W-:Y:S02]  /*5bd20*/  SEL R6, R6, RZ, !P3 ;  /* 0x000000ff06067207 */ /* 0x000fe40005800000 */
[----:B------:R-:W-:Y:S02]  /*5bd30*/  MOV R7, R18 ;  /* 0x0000001200077202 */ /* 0x000fe40000000f00 */
[----:B------:R-:W-:Y:S01]  /*5bd40*/  ISETP.NE.U32.AND P5, PT, R6, RZ, PT ;  /* 0x000000ff0600720c */ /* 0x000fe20003fa5070 */
[----:B------:R-:W-:-:S05]  /*5bd50*/  IMAD.MOV.U32 R6, RZ, RZ, R17 ;  /* 0x000000ffff067224 */ /* 0x000fca00078e0011 */
[----:B------:R1:W-:Y:S04]  /*5bd60*/  LDGSTS.E [R5+0x1f600], desc[UR16][R6.64], P4 ;  /* 0x1f60000006057fae */ /* 0x0003e8000a1a1010 */
[----:B------:R-:W-:Y:S04]  /*5bd70*/  STL [R1+0x59c], R17 ;  /* 0x00059c1101007387 */ /* 0x000fe80000100800 */
[----:B------:R-:W-:Y:S01]  /*5bd80*/  STL [R1+0x598], R18 ;  /* 0x0005981201007387 */ /* 0x000fe20000100800 */
[----:B---3--:R-:W-:-:S05]  /*5bd90*/  IADD3 R10, P4, PT, R10, R2, RZ ;  /* 0x000000020a0a7210 */ /* 0x008fca0007f9e0ff */
[----:B------:R-:W-:Y:S01]  /*5bda0*/  IMAD.X R13, R13, 0x1, R0, P4 ;  /* 0x000000010d0d7824 */ /* 0x000fe200020e0600 */
[----:B------:R-:W-:-:S03]  /*5bdb0*/  IADD3 R15, P6, PT, R15, R2, RZ ;  /* 0x000000020f0f7210 */ /* 0x000fc60007fde0ff */
[----:B-1----:R-:W-:Y:S01]  /*5bdc0*/  IMAD.MOV.U32 R7, RZ, RZ, R13 ;  /* 0x000000ffff077224 */ /* 0x002fe200078e000d */
[----:B------:R-:W-:Y:S01]  /*5bdd0*/  MOV R6, R10 ;  /* 0x0000000a00067202 */ /* 0x000fe20000000f00 */
[----:B------:R1:W-:Y:S01]  /*5bde0*/  STL [R1+0x5a4], R10 ;  /* 0x0005a40a01007387 */ /* 0x0003e20000100800 */
[----:B------:R-:W-:-:S03]  /*5bdf0*/  IADD3.X R16, PT, PT, R16, R0, RZ, P6, !PT ;  /* 0x0000000010107210 */ /* 0x000fc600037fe4ff */
[----:B------:R3:W-:Y:S04]  /*5be00*/  STL [R1+0x5a0], R13 ;  /* 0x0005a00d01007387 */ /* 0x0007e80000100800 */
[----:B------:R4:W-:Y:S04]  /*5be10*/  LDGSTS.E [R5+0x1f800], desc[UR16][R6.64], P5 ;  /* 0x1f80000006057fae */ /* 0x0009e8000a9a1010 */
[----:B-1----:R-:W5:Y:S04]  /*5be20*/  LDL.LU R10, [R1+0x5c4] ;  /* 0x0005c400010a7983 */ /* 0x002f680000300800 */
[----:B---3--:R-:W3:Y:S04]  /*5be30*/  LDL.LU R13, [R1+0x604] ;  /* 0x00060400010d7983 */ /* 0x008ee80000300800 */
[----:B------:R-:W-:Y:S01]  /*5be40*/  STL [R1+0x5ac], R15 ;  /* 0x0005ac0f01007387 */ /* 0x000fe20000100800 */
[----:B----4-:R-:W-:-:S03]  /*5be50*/  MOV R7, R16 ;  /* 0x0000001000077202 */ /* 0x010fc60000000f00 */
[----:B------:R1:W-:Y:S04]  /*5be60*/  STL [R1+0x5a8], R16 ;  /* 0x0005a81001007387 */ /* 0x0003e80000100800 */
[----:B-1----:R-:W4:Y:S04]  /*5be70*/  LDL.LU R16, [R1+0x5c0] ;  /* 0x0005c00001107983 */ /* 0x002f280000300800 */
[----:B------:R-:W4:Y:S01]  /*5be80*/  LDL.LU R19, [R1+0x600] ;  /* 0x0006000001137983 */ /* 0x000f220000300800 */
[----:B------:R-:W-:Y:S01]  /*5be90*/  ISETP.GT.AND P4, PT, R4, 0x7f, PT ;  /* 0x0000007f0400780c */ /* 0x000fe20003f84270 */
[----:B------:R-:W-:-:S03]  /*5bea0*/  IMAD.MOV.U32 R6, RZ, RZ, R15 ;  /* 0x000000ffff067224 */ /* 0x000fc600078e000f */
[----:B------:R-:W-:Y:S02]  /*5beb0*/  SEL R4, RZ, 0x4, !P4 ;  /* 0x00000004ff047807 */ /* 0x000fe40006000000 */
[----:B------:R1:W-:Y:S02]  /*5bec0*/  LDGSTS.E [R5+0x1fa00], desc[UR16][R6.64], P5 ;  /* 0x1fa0000006057fae */ /* 0x0003e4000a9a1010 */
[----:B------:R-:W-:Y:S02]  /*5bed0*/  SEL R4, R4, RZ, !P3 ;  /* 0x000000ff04047207 */ /* 0x000fe40005800000 */
[-C--:B--2---:R-:W-:Y:S02]  /*5bee0*/  IADD3 R12, P5, PT, R12, R2.reuse, RZ ;  /* 0x000000020c0c7210 */ /* 0x084fe40007fbe0ff */
[----:B------:R-:W-:Y:S02]  /*5bef0*/  ISETP.NE.U32.AND P4, PT, R4, RZ, PT ;  /* 0x000000ff0400720c */ /* 0x000fe40003f85070 */
[----:B------:R-:W-:Y:S01]  /*5bf00*/  IADD3 R8, P6, PT, R8, R2, RZ ;  /* 0x0000000208087210 */ /* 0x000fe20007fde0ff */
[----:B------:R-:W-:Y:S01]  /*5bf10*/  STL [R1+0x5b4], R12 ;  /* 0x0005b40c01007387 */ /* 0x000fe20000100800 */
[----:B-1----:R-:W-:-:S02]  /*5bf20*/  IMAD.MOV.U32 R6, RZ, RZ, R12 ;  /* 0x000000ffff067224 */ /* 0x002fc400078e000c */
[----:B-----5:R-:W-:-:S05]  /*5bf30*/  IMAD.X R14, R14, 0x1, R0, P5 ;  /* 0x000000010e0e7824 */ /* 0x020fca00028e0600 */
[----:B------:R-:W-:Y:S01]  /*5bf40*/  MOV R7, R14 ;  /* 0x0000000e00077202 */ /* 0x000fe20000000f00 */
[----:B------:R-:W-:Y:S01]  /*5bf50*/  STL [R1+0x5b0], R14 ;  /* 0x0005b00e01007387 */ /* 0x000fe20000100800 */
[----:B------:R-:W-:-:S03]  /*5bf60*/  IADD3.X R11, PT, PT, R11, R0, RZ, P6, !PT ;  /* 0x000000000b0b7210 */ /* 0x000fc600037fe4ff */
[----:B------:R1:W-:Y:S04]  /*5bf70*/  STL [R1+0x5bc], R8 ;  /* 0x0005bc0801007387 */ /* 0x0003e80000100800 */
[----:B------:R2:W-:Y:S04]  /*5bf80*/  LDGSTS.E [R5+0x1fc00], desc[UR16][R6.64], P4 ;  /* 0x1fc0000006057fae */ /* 0x0005e8000a1a1010 */
[----:B------:R5:W-:Y:S01]  /*5bf90*/  STL [R1+0x5b8], R11 ;  /* 0x0005b80b01007387 */ /* 0x000be20000100800 */
[----:B--2---:R-:W-:-:S03]  /*5bfa0*/  IMAD.MOV.U32 R6, RZ, RZ, R8 ;  /* 0x000000ffff067224 */ /* 0x004fc600078e0008 */
[----:B-1----:R-:W2:Y:S01]  /*5bfb0*/  LDL.LU R8, [R1+0x644] ;  /* 0x0006440001087983 */ /* 0x002ea20000300800 */
[----:B------:R-:W-:-:S03]  /*5bfc0*/  MOV R7, R11 ;  /* 0x0000000b00077202 */ /* 0x000fc60000000f00 */
[----:B------:R-:W2:Y:S04]  /*5bfd0*/  LDL.LU R14, [R1+0x684] ;  /* 0x00068400010e7983 */ /* 0x000ea80000300800 */
[----:B-----5:R-:W5:Y:S04]  /*5bfe0*/  LDL.LU R11, [R1+0x640] ;  /* 0x00064000010b7983 */ /* 0x020f680000300800 */
[----:B------:R-:W5:Y:S01]  /*5bff0*/  LDL.LU R17, [R1+0x680] ;  /* 0x0006800001117983 */ /* 0x000f620000300800 */
[----:B------:R-:W-:-:S03]  /*5c000*/  IMAD R4, R82, -0x80, R9 ;  /* 0xffffff8052047824 */ /* 0x000fc600078e0209 */
[----:B------:R-:W5:Y:S04]  /*5c010*/  LDL.LU R18, [R1+0x6c0] ;  /* 0x0006c00001127983 */ /* 0x000f680000300800 */
[----:B------:R-:W5:Y:S01]  /*5c020*/  LDL.LU R12, [R1+0x6c4] ;  /* 0x0006c400010c7983 */ /* 0x000f620000300800 */
[----:B------:R-:W-:-:S03]  /*5c030*/  UIADD3 UR14, UPT, UPT, UR14, 0x1, URZ ;  /* 0x000000010e0e7890 */ /* 0x000fc6000fffe0ff */
[----:B------:R-:W5:Y:S04]  /*5c040*/  LDL.LU R15, [R1+0x700] ;  /* 0x00070000010f7983 */ /* 0x000f680000300800 */
[----:B------:R-:W5:Y:S01]  /*5c050*/  LDL.LU R9, [R1+0x704] ;  /* 0x0007040001097983 */ /* 0x000f620000300800 */
[----:B------:R-:W-:-:S03]  /*5c060*/  UISETP.GT.AND UP1, UPT, UR14, 0x7, UPT ;  /* 0x000000070e00788c */ /* 0x000fc6000bf24270 */
[----:B------:R1:W-:Y:S01]  /*5c070*/  LDGSTS.E [R5+0x1fe00], desc[UR16][R6.64], P4 ;  /* 0x1fe0000006057fae */ /* 0x0003e2000a1a1010 */
[----:B------:R-:W-:Y:S01]  /*5c080*/  ISETP.GE.AND P4, PT, R83, R4, PT ;  /* 0x000000045300720c */ /* 0x000fe20003f86270 */
[----:B------:R-:W-:Y:S02]  /*5c090*/  USEL UR14, UR14, URZ, !UP1 ;  /* 0x000000ff0e0e7287 */ /* 0x000fe4000c800000 */
[----:B------:R-:W0:Y:S01]  /*5c0a0*/  LDGDEPBAR ;  /* 0x00000000000079af */ /* 0x000e220000000000 */
[----:B------:R-:W-:Y:S01]  /*5c0b0*/  SEL R4, RZ, 0x4, P4 ;  /* 0x00000004ff047807 */ /* 0x000fe20002000000 */
[----:B------:R-:W-:-:S03]  /*5c0c0*/  ULEA UR9, UR14, UR7, 0x10 ;  /* 0x000000070e097291 */ /* 0x000fc6000f8e80ff */
[----:B------:R-:W-:-:S04]  /*5c0d0*/  SEL R4, R4, RZ, !P3 ;  /* 0x000000ff04047207 */ /* 0x000fc80005800000 */
[----:B------:R-:W-:Y:S01]  /*5c0e0*/  ISETP.NE.U32.AND P3, PT, R4, RZ, PT ;  /* 0x000000ff0400720c */ /* 0x000fe20003f65070 */
[----:B------:R-:W-:-:S05]  /*5c0f0*/  IMAD.U32 R4, RZ, RZ, UR9 ;  /* 0x00000009ff047e24 */ /* 0x000fca000f8e00ff */
[----:B-1----:R-:W-:Y:S02]  /*5c100*/  IADD3 R5, PT, PT, R92, 0x100000, R4 ;  /* 0x001000005c057810 */ /* 0x002fe40007ffe004 */
[-C--:B------:R-:W-:Y:S02]  /*5c110*/  IADD3 R10, P4, PT, R10, R80.reuse, RZ ;  /* 0x000000500a0a7210 */ /* 0x080fe40007f9e0ff */
[----:B---3--:R-:W-:-:S03]  /*5c120*/  IADD3 R13, P5, PT, R13, R80, RZ ;  /* 0x000000500d0d7210 */ /* 0x008fc60007fbe0ff */
[----:B------:R-:W-:Y:S01]  /*5c130*/  STL [R1+0x5c4], R10 ;  /* 0x0005c40a01007387 */ /* 0x000fe20000100800 */
[----:B------:R-:W-:-:S03]  /*5c140*/  MOV R6, R10 ;  /* 0x0000000a00067202 */ /* 0x000fc60000000f00 */
[----:B------:R-:W-:Y:S01]  /*5c150*/  STL [R1+0x604], R13 ;  /* 0x0006040d01007387 */ /* 0x000fe20000100800 */
[----:B----4-:R-:W-:Y:S01]  /*5c160*/  IADD3.X R16, PT, PT, R16, R3, RZ, P4, !PT ;  /* 0x0000000310107210 */ /* 0x010fe200027fe4ff */
[----:B------:R-:W-:-:S04]  /*5c170*/  IMAD.X R19, R19, 0x1, R3, P5 ;  /* 0x0000000113137824 */ /* 0x000fc800028e0603 */
[----:B------:R1:W-:Y:S01]  /*5c180*/  STL [R1+0x5c0], R16 ;  /* 0x0005c01001007387 */ /* 0x0003e20000100800 */
[----:B------:R-:W-:-:S03]  /*5c190*/  IMAD.MOV.U32 R7, RZ, RZ, R16 ;  /* 0x000000ffff077224 */ /* 0x000fc600078e0010 */
[----:B------:R3:W-:Y:S04]  /*5c1a0*/  STL [R1+0x600], R19 ;  /* 0x0006001301007387 */ /* 0x0007e80000100800 */
[----:B------:R4:W-:Y:S04]  /*5c1b0*/  LDGSTS.E [R5+-0x20000], desc[UR16][R6.64], P3 ;  /* 0xe000000006057fae */ /* 0x0009e800099a1010 */
[----:B-1----:R-:W5:Y:S04]  /*5c1c0*/  LDL.LU R16, [R1+0x744] ;  /* 0x0007440001107983 */ /* 0x002f680000300800 */
[----:B------:R-:W5:Y:S01]  /*5c1d0*/  LDL.LU R10, [R1+0x784] ;  /* 0x00078400010a7983 */ /* 0x000f620000300800 */
[----:B----4-:R-:W-:-:S03]  /*5c1e0*/  IMAD.MOV.U32 R7, RZ, RZ, R19 ;  /* 0x000000ffff077224 */ /* 0x010fc600078e0013 */
[----:B---3--:R-:W3:Y:S01]  /*5c1f0*/  LDL.LU R19, [R1+0x740] ;  /* 0x0007400001137983 */ /* 0x008ee20000300800 */
[----:B------:R-:W-:-:S03]  /*5c200*/  MOV R6, R13 ;  /* 0x0000000d00067202 */ /* 0x000fc60000000f00 */
[----:B------:R-:W4:Y:S04]  /*5c210*/  LDL.LU R13, [R1+0x780] ;  /* 0x00078000010d7983 */ /* 0x000f280000300800 */
[----:B------:R1:W-:Y:S01]  /*5c220*/  LDGSTS.E [R5+-0x1fc00], desc[UR16][R6.64], P3 ;  /* 0xe040000006057fae */ /* 0x0003e200099a1010 */
[-C--:B--2---:R-:W-:Y:S02]  /*5c230*/  IADD3 R8, P4, PT, R8, R80.reuse, RZ ;  /* 0x0000005008087210 */ /* 0x084fe40007f9e0ff */
[----:B------:R-:W-:Y:S02]  /*5c240*/  IADD3 R14, P5, PT, R14, R80, RZ ;  /* 0x000000500e0e7210 */ /* 0x000fe40007fbe0ff */
[----:B-----5:R-:W-:Y:S01]  /*5c250*/  IADD3.X R11, PT, PT, R11, R3, RZ, P4, !PT ;  /* 0x000000030b0b7210 */ /* 0x020fe200027fe4ff */
[----:B------:R-:W-:Y:S01]  /*5c260*/  STL [R1+0x644], R8 ;  /* 0x0006440801007387 */ /* 0x000fe20000100800 */
[----:B-1----:R-:W-:Y:S01]  /*5c270*/  MOV R6, R8 ;  /* 0x0000000800067202 */ /* 0x002fe20000000f00 */
[----:B------:R-:W-:-:S02]  /*5c280*/  IMAD.X R17, R17, 0x1, R3, P5 ;  /* 0x0000000111117824 */ /* 0x000fc400028e0603 */
[----:B------:R1:W-:Y:S01]  /*5c290*/  STL [R1+0x640], R11 ;  /* 0x0006400b01007387 */ /* 0x0003e20000100800 */
[----:B------:R-:W-:-:S03]  /*5c2a0*/  IMAD.MOV.U32 R7, RZ, RZ, R11 ;  /* 0x000000ffff077224 */ /* 0x000fc600078e000b */
[----:B------:R-:W-:Y:S01]  /*5c2b0*/  STL [R1+0x684], R14 ;  /* 0x0006840e01007387 */ /* 0x000fe20000100800 */
[----:B------:R-:W-:-:S03]  /*5c2c0*/  IADD3 R12, P4, PT, R12, R80, RZ ;  /* 0x000000500c0c7210 */ /* 0x000fc60007f9e0ff */
[----:B------:R2:W-:Y:S04]  /*5c2d0*/  LDGSTS.E [R5+-0x1f800], desc[UR16][R6.64], P3 ;  /* 0xe080000006057fae */ /* 0x0005e800099a1010 */
[----:B-1----:R-:W5:Y:S01]  /*5c2e0*/  LDL.LU R11, [R1+0x7c4] ;  /* 0x0007c400010b7983 */ /* 0x002f620000300800 */
[----:B------:R-:W-:-:S03]  /*5c2f0*/  IADD3.X R18, PT, PT, R18, R3, RZ, P4, !PT ;  /* 0x0000000312127210 */ /* 0x000fc600027fe4ff */
[----:B------:R1:W-:Y:S01]  /*5c300*/  STL [R1+0x680], R17 ;  /* 0x0006801101007387 */ /* 0x0003e20000100800 */
[----:B------:R-:W-:-:S03]  /*5c310*/  IADD3 R9, P5, PT, R9, R80, RZ ;  /* 0x0000005009097210 */ /* 0x000fc60007fbe0ff */
[----:B------:R-:W5:Y:S01]  /*5c320*/  LDL.LU R8, [R1+0x804] ;  /* 0x0008040001087983 */ /* 0x000f620000300800 */
[----:B--2---:R-:W-:Y:S01]  /*5c330*/  IMAD.MOV.U32 R7, RZ, RZ, R17 ;  /* 0x000000ffff077224 */ /* 0x004fe200078e0011 */
[----:B------:R-:W-:Y:S02]  /*5c340*/  MOV R6, R14 ;  /* 0x0000000e00067202 */ /* 0x000fe40000000f00 */
[----:B-1----:R-:W2:Y:S01]  /*5c350*/  LDL.LU R17, [R1+0x7c0] ;  /* 0x0007c00001117983 */ /* 0x002ea20000300800 */
[----:B------:R-:W-:-:S03]  /*5c360*/  IMAD.X R15, R15, 0x1, R3, P5 ;  /* 0x000000010f0f7824 */ /* 0x000fc600028e0603 */
[----:B------:R-:W2:Y:S04]  /*5c370*/  LDL.LU R14, [R1+0x800] ;  /* 0x00080000010e7983 */ /* 0x000ea80000300800 */
[----:B------:R1:W-:Y:S04]  /*5c380*/  STL [R1+0x6c4], R12 ;  /* 0x0006c40c01007387 */ /* 0x0003e80000100800 */
[----:B------:R1:W-:Y:S04]  /*5c390*/  STL [R1+0x6c0], R18 ;  /* 0x0006c01201007387 */ /* 0x0003e80000100800 */
[----:B------:R1:W-:Y:S04]  /*5c3a0*/  STL [R1+0x704], R9 ;  /* 0x0007040901007387 */ /* 0x0003e80000100800 */
[----:B------:R-:W2:Y:S04]  /*5c3b0*/  LDL.LU R20, [R1+0x844] ;  /* 0x0008440001147983 */ /* 0x000ea80000300800 */
[----:B------:R1:W-:Y:S04]  /*5c3c0*/  LDGSTS.E [R5+-0x1f400], desc[UR16][R6.64], P3 ;  /* 0xe0c0000006057fae */ /* 0x0003e800099a1010 */
[----:B------:R1:W-:Y:S02]  /*5c3d0*/  STL [R1+0x700], R15 ;  /* 0x0007000f01007387 */ /* 0x0003e40000100800 */
[----:B-1----:R-:W-:-:S02]  /*5c3e0*/  MOV R6, R12 ;  /* 0x0000000c00067202 */ /* 0x002fc40000000f00 */
[----:B------:R-:W2:Y:S04]  /*5c3f0*/  LDL.LU R12, [R1+0x884] ;  /* 0x00088400010c7983 */ /* 0x000ea80000300800 */
[----:B------:R-:W2:Y:S01]  /*5c400*/  LDL.LU R21, [R1+0x840] ;  /* 0x0008400001157983 */ /* 0x000ea20000300800 */
[----:B------:R-:W-:-:S03]  /*5c410*/  IMAD.MOV.U32 R7, RZ, RZ, R18 ;  /* 0x000000ffff077224 */ /* 0x000fc600078e0012 */
[----:B------:R-:W2:Y:S04]  /*5c420*/  LDL.LU R18, [R1+0x880] ;  /* 0x0008800001127983 */ /* 0x000ea80000300800 */
[----:B------:R1:W-:Y:S02]  /*5c430*/  LDGSTS.E [R5+-0x1f000], desc[UR16][R6.64], P3 ;  /* 0xe100000006057fae */ /* 0x0003e400099a1010 */
[----:B-1----:R-:W-:Y:S01]  /*5c440*/  MOV R6, R9 ;  /* 0x0000000900067202 */ /* 0x002fe20000000f00 */
[----:B------:R-:W-:Y:S01]  /*5c450*/  IMAD.MOV.U32 R7, RZ, RZ, R15 ;  /* 0x000000ffff077224 */ /* 0x000fe200078e000f */
[----:B------:R-:W2:Y:S04]  /*5c460*/  LDL.LU R9, [R1+0x8c4] ;  /* 0x0008c40001097983 */ /* 0x000ea80000300800 */
[----:B------:R-:W2:Y:S04]  /*5c470*/  LDL.LU R15, [R1+0x904] ;  /* 0x00090400010f7983 */ /* 0x000ea80000300800 */
[----:B------:R1:W-:Y:S01]  /*5c480*/  LDGSTS.E [R5+-0x1ec00], desc[UR16][R6.64], P3 ;  /* 0xe140000006057fae */ /* 0x0003e200099a1010 */
[----:B------:R-:W-:-:S02]  /*5c490*/  IADD3 R16, P4, PT, R16, R80, RZ ;  /* 0x0000005010107210 */ /* 0x000fc40007f9e0ff */
[----:B------:R-:W-:-:S03]  /*5c4a0*/  IADD3 R10, P5, PT, R10, R80, RZ ;  /* 0x000000500a0a7210 */ /* 0x000fc60007fbe0ff */
[----:B------:R4:W-:Y:S01]  /*5c4b0*/  STL [R1+0x744], R16 ;  /* 0x0007441001007387 */ /* 0x0009e20000100800 */
[----:B---3--:R-:W-:Y:S02]  /*5c4c0*/  IADD3.X R19, PT, PT, R19, R3, RZ, P4, !PT ;  /* 0x0000000313137210 */ /* 0x008fe400027fe4ff */
[----:B-1----:R-:W-:Y:S01]  /*5c4d0*/  MOV R6, R16 ;  /* 0x0000001000067202 */ /* 0x002fe20000000f00 */
[----:B----4-:R-:W-:Y:S02]  /*5c4e0*/  IMAD.X R13, R13, 0x1, R3, P5 ;  /* 0x000000010d0d7824 */ /* 0x010fe400028e0603 */
[----:B------:R1:W-:Y:S04]  /*5c4f0*/  STL [R1+0x740], R19 ;  /* 0x0007401301007387 */ /* 0x0003e80000100800 */
[----:B------:R3:W-:Y:S04]  /*5c500*/  STL [R1+0x784], R10 ;  /* 0x0007840a01007387 */ /* 0x0007e80000100800 */
[----:B------:R-:W4:Y:S01]  /*5c510*/  LDL.LU R16, [R1+0x8c0] ;  /* 0x0008c00001107983 */ /* 0x000f220000300800 */
[----:B------:R-:W-:-:S03]  /*5c520*/  IMAD.MOV.U32 R7, RZ, RZ, R19 ;  /* 0x000000ffff077224 */ /* 0x000fc600078e0013 */
[----:B------:R3:W-:Y:S04]  /*5c530*/  STL [R1+0x780], R13 ;  /* 0x0007800d01007387 */ /* 0x0007e80000100800 */
[----:B-1----:R-:W4:Y:S04]  /*5c540*/  LDL.LU R19, [R1+0x900] ;  /* 0x0009000001137983 */ /* 0x002f280000300800 */
[----:B------:R1:W-:Y:S02]  /*5c550*/  LDGSTS.E [R5+-0x1e800], desc[UR16][R6.64], P3 ;  /* 0xe180000006057fae */ /* 0x0003e400099a1010 */
[----:B-1----:R-:W-:Y:S01]  /*5c560*/  MOV R6, R10 ;  /* 0x0000000a00067202 */ /* 0x002fe20000000f00 */
[----:B------:R-:W-:Y:S01]  /*5c570*/  IMAD.MOV.U32 R7, RZ, RZ, R13 ;  /* 0x000000ffff077224 */ /* 0x000fe200078e000d */
[----:B---3--:R-:W3:Y:S04]  /*5c580*/  LDL.LU R10, [R1+0x944] ;  /* 0x00094400010a7983 */ /* 0x008ee80000300800 */
[----:B------:R-:W3:Y:S04]  /*5c590*/  LDL.LU R13, [R1+0x984] ;  /* 0x00098400010d7983 */ /* 0x000ee80000300800 */
[----:B------:R1:W-:Y:S01]  /*5c5a0*/  LDGSTS.E [R5+-0x1e400], desc[UR16][R6.64], P3 ;  /* 0xe1c0000006057fae */ /* 0x0003e200099a1010 */
[----:B-----5:R-:W-:-:S04]  /*5c5b0*/  IADD3 R11, P4, PT, R11, R80, RZ ;  /* 0x000000500b0b7210 */ /* 0x020fc80007f9e0ff */
[----:B-1----:R-:W-:Y:S01]  /*5c5c0*/  MOV R6, R11 ;  /* 0x0000000b00067202 */ /* 0x002fe20000000f00 */
[----:B------:R1:W-:Y:S01]  /*5c5d0*/  STL [R1+0x7c4], R11 ;  /* 0x0007c40b01007387 */ /* 0x0003e20000100800 */
[----:B------:R-:W-:Y:S02]  /*5c5e0*/  IADD3 R8, P5, PT, R8, R80, RZ ;  /* 0x0000005008087210 */ /* 0x000fe40007fbe0ff */
[----:B--2---:R-:W-:-:S03]  /*5c5f0*/  IADD3.X R17, PT, PT, R17, R3, RZ, P4, !PT ;  /* 0x0000000311117210 */ /* 0x004fc600027fe4ff */
[----:B------:R-:W-:Y:S02]  /*5c600*/  IMAD.X R14, R14, 0x1, R3, P5 ;  /* 0x000000010e0e7824 */ /* 0x000fe400028e0603 */
[----:B------:R2:W-:Y:S01]  /*5c610*/  STL [R1+0x7c0], R17 ;  /* 0x0007c01101007387 */ /* 0x0005e20000100800 */
[----:B------:R-:W-:-:S03]  /*5c620*/  IMAD.MOV.U32 R7, RZ, RZ, R17 ;  /* 0x000000ffff077224 */ /* 0x000fc600078e0011 */
[----:B------:R5:W-:Y:S04]  /*5c630*/  STL [R1+0x804], R8 ;  /* 0x0008040801007387 */ /* 0x000be80000100800 */
[----:B-1----:R-:W3:Y:S04]  /*5c640*/  LDL.LU R11, [R1+0x940] ;  /* 0x00094000010b7983 */ /* 0x002ee80000300800 */
[----:B------:R1:W-:Y:S01]  /*5c650*/  LDGSTS.E [R5+-0x1e000], desc[UR16][R6.64], P3 ;  /* 0xe200000006057fae */ /* 0x0003e200099a1010 */
[----:B------:R-:W-:-:S03]  /*5c660*/  IADD3 R20, P4, PT, R20, R80, RZ ;  /* 0x0000005014147210 */ /* 0x000fc60007f9e0ff */
[----:B------:R2:W-:Y:S04]  /*5c670*/  STL [R1+0x800], R14 ;  /* 0x0008000e01007387 */ /* 0x0005e80000100800 */
[----:B--2---:R-:W2:Y:S01]  /*5c680*/  LDL.LU R17, [R1+0x980] ;  /* 0x0009800001117983 */ /* 0x004ea20000300800 */
[----:B-1----:R-:W-:Y:S01]  /*5c690*/  MOV R6, R8 ;  /* 0x0000000800067202 */ /* 0x002fe20000000f00 */
[----:B------:R-:W-:Y:S02]  /*5c6a0*/  IMAD.MOV.U32 R7, RZ, RZ, R14 ;  /* 0x000000ffff077224 */ /* 0x000fe400078e000e */
[----:B-----5:R-:W5:Y:S04]  /*5c6b0*/  LDL.LU R8, [R1+0x5cc] ;  /* 0x0005cc0001087983 */ /* 0x020f680000300800 */
[----:B------:R1:W-:Y:S01]  /*5c6c0*/  LDGSTS.E [R5+-0x1dc00], desc[UR16][R6.64], P3 ;  /* 0xe240000006057fae */ /* 0x0003e200099a1010 */
[----:B------:R-:W-:-:S03]  /*5c6d0*/  IADD3 R12, P5, PT, R12, R80, RZ ;  /* 0x000000500c0c7210 */ /* 0x000fc60007fbe0ff */
[----:B------:R-:W5:Y:S01]  /*5c6e0*/  LDL.LU R14, [R1+0x60c] ;  /* 0x00060c00010e7983 */ /* 0x000f620000300800 */
[----:B------:R-:W-:-:S03]  /*5c6f0*/  IADD3.X R21, PT, PT, R21, R3, RZ, P4, !PT ;  /* 0x0000000315157210 */ /* 0x000fc600027fe4ff */
[----:B------:R-:W-:Y:S01]  /*5c700*/  STL [R1+0x844], R20 ;  /* 0x0008441401007387 */ /* 0x000fe20000100800 */
[----:B------:R-:W-:Y:S01]  /*5c710*/  IMAD.X R18, R18, 0x1, R3, P5 ;  /* 0x0000000112127824 */ /* 0x000fe200028e0603 */
[----:B-1----:R-:W-:Y:S01]  /*5c720*/  MOV R6, R20 ;  /* 0x0000001400067202 */ /* 0x002fe20000000f00 */
[----:B------:R-:W-:Y:S01]  /*5c730*/  IMAD.MOV.U32 R7, RZ, RZ, R21 ;  /* 0x000000ffff077224 */ /* 0x000fe200078e0015 */
[----:B------:R-:W-:Y:S04]  /*5c740*/  STL [R1+0x840], R21 ;  /* 0x0008401501007387 */ /* 0x000fe80000100800 */
[----:B------:R1:W-:Y:S04]  /*5c750*/  STL [R1+0x884], R12 ;  /* 0x0008840c01007387 */ /* 0x0003e80000100800 */
[----:B------:R1:W-:Y:S04]  /*5c760*/  LDGSTS.E [R5+-0x1d800], desc[UR16][R6.64], P3 ;  /* 0xe280000006057fae */ /* 0x0003e800099a1010 */
[----:B------:R1:W-:Y:S02]  /*5c770*/  STL [R1+0x880], R18 ;  /* 0x0008801201007387 */ /* 0x0003e40000100800 */
[----:B-1----:R-:W-:-:S02]  /*5c780*/  MOV R6, R12 ;  /* 0x0000000c00067202 */ /* 0x002fc40000000f00 */
[----:B------:R-:W5:Y:S01]  /*5c790*/  LDL.LU R12, [R1+0x5c8] ;  /* 0x0005c800010c7983 */ /* 0x000f620000300800 */
[----:B------:R-:W-:-:S03]  /*5c7a0*/  IMAD.MOV.U32 R7, RZ, RZ, R18 ;  /* 0x000000ffff077224 */ /* 0x000fc600078e0012 */
[----:B------:R-:W5:Y:S01]  /*5c7b0*/  LDL.LU R18, [R1+0x608] ;  /* 0x0006080001127983 */ /* 0x000f620000300800 */
[-C--:B------:R-:W-:Y:S02]  /*5c7c0*/  IADD3 R9, P4, PT, R9, R80.reuse, RZ ;  /* 0x0000005009097210 */ /* 0x080fe40007f9e0ff */
[----:B------:R-:W-:Y:S01]  /*5c7d0*/  IADD3 R15, P5, PT, R15, R80, RZ ;  /* 0x000000500f0f7210 */ /* 0x000fe20007fbe0ff */
[----:B------:R1:W-:Y:S04]  /*5c7e0*/  LDGSTS.E [R5+-0x1d400], desc[UR16][R6.64], P3 ;  /* 0xe2c0000006057fae */ /* 0x0003e800099a1010 */
[----:B------:R4:W-:Y:S01]  /*5c7f0*/  STL [R1+0x8c4], R9 ;  /* 0x0008c40901007387 */ /* 0x0009e20000100800 */
[----:B-1----:R-:W-:Y:S02]  /*5c800*/  MOV R6, R9 ;  /* 0x0000000900067202 */ /* 0x002fe40000000f00 */
[----:B----4-:R-:W-:-:S05]  /*5c810*/  IADD3.X R16, PT, PT, R16, R3, RZ, P4, !PT ;  /* 0x0000000310107210 */ /* 0x010fca00027fe4ff */
[----:B------:R-:W-:Y:S01]  /*5c820*/  IMAD.MOV.U32 R7, RZ, RZ, R16 ;  /* 0x000000ffff077224 */ /* 0x000fe200078e0010 */
[----:B------:R1:W-:Y:S01]  /*5c830*/  STL [R1+0x8c0], R16 ;  /* 0x0008c01001007387 */ /* 0x0003e20000100800 */
[----:B------:R-:W-:-:S03]  /*5c840*/  IMAD.X R19, R19, 0x1, R3, P5 ;  /* 0x0000000113137824 */ /* 0x000fc600028e0603 */
[----:B------:R4:W-:Y:S04]  /*5c850*/  STL [R1+0x904], R15 ;  /* 0x0009040f01007387 */ /* 0x0009e80000100800 */
[----:B------:R-:W5:Y:S04]  /*5c860*/  LDL.LU R9, [R1+0x64c] ;  /* 0x00064c0001097983 */ /* 0x000f680000300800 */
[----:B------:R4:W-:Y:S04]  /*5c870*/  STL [R1+0x900], R19 ;  /* 0x0009001301007387 */ /* 0x0009e80000100800 */
[----:B------:R4:W-:Y:S04]  /*5c880*/  LDGSTS.E [R5+-0x1d000], desc[UR16][R6.64], P3 ;  /* 0xe300000006057fae */ /* 0x0009e800099a1010 */
[----:B-1----:R-:W5:Y:S01]  /*5c890*/  LDL.LU R16, [R1+0x68c] ;  /* 0x00068c0001107983 */ /* 0x002f620000300800 */
[----:B----4-:R-:W-:-:S03]  /*5c8a0*/  MOV R6, R15 ;  /* 0x0000000f00067202 */ /* 0x010fc60000000f00 */
[----:B------:R-:W4:Y:S01]  /*5c8b0*/  LDL.LU R15, [R1+0x648] ;  /* 0x00064800010f7983 */ /* 0x000f220000300800 */
[----:B------:R-:W-:-:S03]  /*5c8c0*/  IMAD.MOV.U32 R7, RZ, RZ, R19 ;  /* 0x000000ffff077224 */ /* 0x000fc600078e0013 */
[----:B------:R-:W4:Y:S01]  /*5c8d0*/  LDL.LU R19, [R1+0x688] ;  /* 0x0006880001137983 */ /* 0x000f220000300800 */
[-C--:B---3--:R-:W-:Y:S02]  /*5c8e0*/  IADD3 R10, P4, PT, R10, R80.reuse, RZ ;  /* 0x000000500a0a7210 */ /* 0x088fe40007f9e0ff */
[----:B------:R-:W-:Y:S01]  /*5c8f0*/  IADD3 R13, P5, PT, R13, R80, RZ ;  /* 0x000000500d0d7210 */ /* 0x000fe20007fbe0ff */
[----:B------:R1:W-:Y:S04]  /*5c900*/  LDGSTS.E [R5+-0x1cc00], desc[UR16][R6.64], P3 ;  /* 0xe340000006057fae */ /* 0x0003e800099a1010 */
[----:B------:R3:W-:Y:S01]  /*5c910*/  STL [R1+0x944], R10 ;  /* 0x0009440a01007387 */ /* 0x0007e20000100800 */
[----:B-1----:R-:W-:Y:S02]  /*5c920*/  MOV R6, R10 ;  /* 0x0000000a00067202 */ /* 0x002fe40000000f00 */
[----:B------:R-:W-:-:S05]  /*5c930*/  IADD3.X R11, PT, PT, R11, R3, RZ, P4, !PT ;  /* 0x000000030b0b7210 */ /* 0x000fca00027fe4ff */
[----:B------:R-:W-:Y:S01]  /*5c940*/  IMAD.MOV.U32 R7, RZ, RZ, R11 ;  /* 0x000000ffff077224 */ /* 0x000fe200078e000b */
[----:B------:R1:W-:Y:S04]  /*5c950*/  STL [R1+0x940], R11 ;  /* 0x0009400b01007387 */ /* 0x0003e80000100800 */
[----:B------:R-:W-:Y:S01]  /*5c960*/  STL [R1+0x984], R13 ;  /* 0x0009840d01007387 */ /* 0x000fe20000100800 */
[----:B--2---:R-:W-:-:S03]  /*5c970*/  IMAD.X R17, R17, 0x1, R3, P5 ;  /* 0x0000000111117824 */ /* 0x004fc600028e0603 */
[----:B---3--:R-:W2:Y:S04]  /*5c980*/  LDL.LU R10, [R1+0x6cc] ;  /* 0x0006cc00010a7983 */ /* 0x008ea80000300800 */
[----:B------:R3:W-:Y:S01]  /*5c990*/  STL [R1+0x980], R17 ;  /* 0x0009801101007387 */ /* 0x0007e20000100800 */
[----:B-----5:R-:W-:-:S03]  /*5c9a0*/  IADD3 R8, P4, PT, R8, R80, RZ ;  /* 0x0000005008087210 */ /* 0x020fc60007f9e0ff */
[----:B------:R5:W-:Y:S04]  /*5c9b0*/  LDGSTS.E [R5+-0x1c800], desc[UR16][R6.64], P3 ;  /* 0xe380000006057fae */ /* 0x000be800099a1010 */
[----:B-1----:R-:W2:Y:S01]  /*5c9c0*/  LDL.LU R11, [R1+0x70c] ;  /* 0x00070c00010b7983 */ /* 0x002ea20000300800 */
[----:B------:R-:W-:Y:S01]  /*5c9d0*/  IADD3 R14, P5, PT, R14, R80, RZ ;  /* 0x000000500e0e7210 */ /* 0x000fe20007fbe0ff */
[----:B-----5:R-:W-:Y:S01]  /*5c9e0*/  IMAD.MOV.U32 R7, RZ, RZ, R17 ;  /* 0x000000ffff077224 */ /* 0x020fe200078e0011 */
[----:B------:R-:W-:Y:S01]  /*5c9f0*/  MOV R6, R13 ;  /* 0x0000000d00067202 */ /* 0x000fe20000000f00 */
[----:B---3--:R-:W3:Y:S04]  /*5ca00*/  LDL.LU R17, [R1+0x6c8] ;  /* 0x0006c80001117983 */ /* 0x008ee80000300800 */
[----:B------:R-:W5:Y:S04]  /*5ca10*/  LDL.LU R13, [R1+0x708] ;  /* 0x00070800010d7983 */ /* 0x000f680000300800 */
[----:B------:R1:W-:Y:S04]  /*5ca20*/  LDGSTS.E [R5+-0x1c400], desc[UR16][R6.64], P3 ;  /* 0xe3c0000006057fae */ /* 0x0003e800099a1010 */
[----:B------:R-:W-:Y:S01]  /*5ca30*/  STL [R1+0x5cc], R8 ;  /* 0x0005cc0801007387 */ /* 0x000fe20000100800 */
[----:B-1----:R-:W-:-:S02]  /*5ca40*/  LOP3.LUT R5, R92, 0x10, RZ, 0x3c, !PT ;  /* 0x000000105c057812 */ /* 0x002fc400078e3cff */
[----:B------:R-:W-:Y:S01]  /*5ca50*/  IADD3.X R12, PT, PT, R12, R3, RZ, P4, !PT ;  /* 0x000000030c0c7210 */ /* 0x000fe200027fe4ff */
[----:B------:R-:W-:Y:S01]  /*5ca60*/  STL [R1+0x60c], R14 ;  /* 0x00060c0e01007387 */ /* 0x000fe20000100800 */
[----:B------:R-:W-:Y:S02]  /*5ca70*/  IADD3 R5, PT, PT, R5, 0x100000, R4 ;  /* 0x0010000005057810 */ /* 0x000fe40007ffe004 */
[----:B------:R-:W-:Y:S01]  /*5ca80*/  MOV R6, R8 ;  /* 0x0000000800067202 */ /* 0x000fe20000000f00 */
[----:B------:R-:W-:Y:S01]  /*5ca90*/  IMAD.MOV.U32 R7, RZ, RZ, R12 ;  /* 0x000000ffff077224 */ /* 0x000fe200078e000c */
[----:B------:R1:W-:Y:S01]  /*5caa0*/  STL [R1+0x5c8], R12 ;  /* 0x0005c80c01007387 */ /* 0x0003e20000100800 */
[----:B------:R-:W-:-:S03]  /*5cab0*/  IMAD.X R18, R18, 0x1, R3, P5 ;  /* 0x0000000112127824 */ /* 0x000fc600028e0603 */
[----:B------:R1:W-:Y:S04]  /*5cac0*/  LDGSTS.E [R5+-0x1ff80], desc[UR16][R6.64], P3 ;  /* 0xe008000006057fae */ /* 0x0003e800099a1010 */
[----:B-1----:R-:W5:Y:S04]  /*5cad0*/  LDL.LU R12, [R1+0x74c] ;  /* 0x00074c00010c7983 */ /* 0x002f680000300800 */
[----:B------:R-:W5:Y:S01]  /*5cae0*/  LDL.LU R8, [R1+0x78c] ;  /* 0x00078c0001087983 */ /* 0x000f620000300800 */
[----:B------:R-:W-:-:S03]  /*5caf0*/  IMAD.MOV.U32 R7, RZ, RZ, R18 ;  /* 0x000000ffff077224 */ /* 0x000fc600078e0012 */
[----:B------:R1:W-:Y:S01]  /*5cb00*/  STL [R1+0x608], R18 ;  /* 0x0006081201007387 */ /* 0x0003e20000100800 */
[----:B------:R-:W-:-:S05]  /*5cb10*/  MOV R6, R14 ;  /* 0x0000000e00067202 */ /* 0x000fca0000000f00 */
[----:B------:R1:W-:Y:S04]  /*5cb20*/  LDGSTS.E [R5+-0x1fb80], desc[UR16][R6.64], P3 ;  /* 0xe048000006057fae */ /* 0x0003e800099a1010 */
[----:B-1----:R-:W5:Y:S04]  /*5cb30*/  LDL.LU R18, [R1+0x748] ;  /* 0x0007480001127983 */ /* 0x002f680000300800 */
[----:B------:R-:W5:Y:S01]  /*5cb40*/  LDL.LU R14, [R1+0x788] ;  /* 0x00078800010e7983 */ /* 0x000f620000300800 */
[----:B------:R-:W-:-:S04]  /*5cb50*/  IADD3 R9, P4, PT, R9, R80, RZ ;  /* 0x0000005009097210 */ /* 0x000fc80007f9e0ff */
[----:B------:R-:W-:Y:S01]  /*5cb60*/  MOV R6, R9 ;  /* 0x0000000900067202 */ /* 0x000fe20000000f00 */
[----:B------:R-:W-:Y:S01]  /*5cb70*/  STL [R1+0x64c], R9 ;  /* 0x00064c0901007387 */ /* 0x000fe20000100800 */
[----:B------:R-:W-:Y:S02]  /*5cb80*/  IADD3 R16, P5, PT, R16, R80, RZ ;  /* 0x0000005010107210 */ /* 0x000fe40007fbe0ff */
[----:B----4-:R-:W-:-:S03]  /*5cb90*/  IADD3.X R15, PT, PT, R15, R3, RZ, P4, !PT ;  /* 0x000000030f0f7210 */ /* 0x010fc600027fe4ff */
[----:B------:R-:W-:Y:S02]  /*5cba0*/  IMAD.X R19, R19, 0x1, R3, P5 ;  /* 0x0000000113137824 */ /* 0x000fe400028e0603 */
[----:B------:R1:W-:Y:S01]  /*5cbb0*/  STL [R1+0x648], R15 ;  /* 0x0006480f01007387 */ /* 0x0003e20000100800 */
[----:B------:R-:W-:-:S03]  /*5cbc0*/  IMAD.MOV.U32 R7, RZ, RZ, R15 ;  /* 0x000000ffff077224 */ /* 0x000fc600078e000f */
[----:B------:R-:W-:Y:S04]  /*5cbd0*/  STL [R1+0x68c], R16 ;  /* 0x00068c1001007387 */ /* 0x000fe80000100800 */
[----:B------:R4:W-:Y:S04]  /*5cbe0*/  LDGSTS.E [R5+-0x1f780], desc[UR16][R6.64], P3 ;  /* 0xe088000006057fae */ /* 0x0009e800099a1010 */
[----:B-1----:R-:W5:Y:S04]  /*5cbf0*/  LDL.LU R15, [R1+0x7cc] ;  /* 0x0007cc00010f7983 */ /* 0x002f680000300800 */
[----:B------:R1:W-:Y:S04]  /*5cc00*/  STL [R1+0x688], R19 ;  /* 0x0006881301007387 */ /* 0x0003e80000100800 */
[----:B------:R-:W5:Y:S01]  /*5cc10*/  LDL.LU R9, [R1+0x80c] ;  /* 0x00080c0001097983 */ /* 0x000f620000300800 */
[----:B----4-:R-:W-:-:S03]  /*5cc20*/  IMAD.MOV.U32 R7, RZ, RZ, R19 ;  /* 0x000000ffff077224 */ /* 0x010fc600078e0013 */
[----:B-1----:R-:W4:Y:S01]  /*5cc30*/  LDL.LU R19, [R1+0x7c8] ;  /* 0x0007c80001137983 */ /* 0x002f220000300800 */
[----:B------:R-:W-:-:S03]  /*5cc40*/  MOV R6, R16 ;  /* 0x0000001000067202 */ /* 0x000fc60000000f00 */
[----:B------:R-:W4:Y:S04]  /*5cc50*/  LDL.LU R16, [R1+0x808] ;  /* 0x0008080001107983 */ /* 0x000f280000300800 */
[----:B------:R1:W-:Y:S01]  /*5cc60*/  LDGSTS.E [R5+-0x1f380], desc[UR16][R6.64], P3 ;  /* 0xe0c8000006057fae */ /* 0x0003e200099a1010 */
[----:B--2---:R-:W-:-:S05]  /*5cc70*/  IADD3 R10, P4, PT, R10, R80, RZ ;  /* 0x000000500a0a7210 */ /* 0x004fca0007f9e0ff */
[----:B------:R2:W-:Y:S01]  /*5cc80*/  STL [R1+0x6cc], R10 ;  /* 0x0006cc0a01007387 */ /* 0x0005e20000100800 */
[----:B------:R-:W-:Y:S02]  /*5cc90*/  IADD3 R11, P5, PT, R11, R80, RZ ;  /* 0x000000500b0b7210 */ /* 0x000fe40007fbe0ff */
[----:B---3--:R-:W-:-:S03]  /*5cca0*/  IADD3.X R17, PT, PT, R17, R3, RZ, P4, !PT ;  /* 0x0000000311117210 */ /* 0x008fc600027fe4ff */
[----:B-----5:R-:W-:Y:S02]  /*5ccb0*/  IMAD.X R13, R13, 0x1, R3, P5 ;  /* 0x000000010d0d7824 */ /* 0x020fe400028e0603 */
[----:B------:R3:W-:Y:S01]  /*5ccc0*/  STL [R1+0x6c8], R17 ;  /* 0x0006c81101007387 */ /* 0x0007e20000100800 */
[----:B-1----:R-:W-:-:S03]  /*5ccd0*/  MOV R6, R10 ;  /* 0x0000000a00067202 */ /* 0x002fc60000000f00 */
[----:B------:R1:W-:Y:S04]  /*5cce0*/  STL [R1+0x70c], R11 ;  /* 0x00070c0b01007387 */ /* 0x0003e80000100800 */
[----:B------:R-:W5:Y:S01]  /*5ccf0*/  LDL.LU R20, [R1+0x84c] ;  /* 0x00084c0001147983 */ /* 0x000f620000300800 */
[----:B------:R-:W-:-:S03]  /*5cd00*/  IMAD.MOV.U32 R7, RZ, RZ, R17 ;  /* 0x000000ffff077224 */ /* 0x000fc600078e0011 */
[----:B------:R1:W-:Y:S04]  /*5cd10*/  STL [R1+0x708], R13 ;  /* 0x0007080d01007387 */ /* 0x0003e80000100800 */
[----:B--2---:R-:W2:Y:S04]  /*5cd20*/  LDL.LU R10, [R1+0x88c] ;  /* 0x00088c00010a7983 */ /* 0x004ea80000300800 */
[----:B------:R-:W2:Y:S04]  /*5cd30*/  LDL.LU R21, [R1+0x848] ;  /* 0x0008480001157983 */ /* 0x000ea80000300800 */
[----:B------:R1:W-:Y:S04]  /*5cd40*/  LDGSTS.E [R5+-0x1ef80], desc[UR16][R6.64], P3 ;  /* 0xe108000006057fae */ /* 0x0003e800099a1010 */
[----:B---3--:R-:W3:Y:S01]  /*5cd50*/  LDL.LU R17, [R1+0x888] ;  /* 0x0008880001117983 */ /* 0x008ee20000300800 */
[----:B------:R-:W-:-:S02]  /*5cd60*/  IADD3 R12, P4, PT, R12, R80, RZ ;  /* 0x000000500c0c7210 */ /* 0x000fc40007f9e0ff */
[----:B-1----:R-:W-:Y:S01]  /*5cd70*/  MOV R6, R11 ;  /* 0x0000000b00067202 */ /* 0x002fe20000000f00 */
[----:B------:R-:W-:Y:S01]  /*5cd80*/  IMAD.MOV.U32 R7, RZ, RZ, R13 ;  /* 0x000000ffff077224 */ /* 0x000fe200078e000d */
[----:B------:R-:W-:Y:S01]  /*5cd90*/  IADD3 R8, P5, PT, R8, R80, RZ ;  /* 0x0000005008087210 */ /* 0x000fe20007fbe0ff */
[----:B------:R-:W3:Y:S04]  /*5cda0*/  LDL.LU R11, [R1+0x8cc] ;  /* 0x0008cc00010b7983 */ /* 0x000ee80000300800 */
[----:B------:R-:W3:Y:S04]  /*5cdb0*/  LDL.LU R13, [R1+0x90c] ;  /* 0x00090c00010d7983 */ /* 0x000ee80000300800 */
[----:B------:R1:W-:Y:S01]  /*5cdc0*/  STL [R1+0x74c], R12 ;  /* 0x00074c0c01007387 */ /* 0x0003e20000100800 */
[----:B------:R-:W-:-:S03]  /*5cdd0*/  IADD3.X R18, PT, PT, R18, R3, RZ, P4, !PT ;  /* 0x0000000312127210 */ /* 0x000fc600027fe4ff */
[----:B------:R1:W-:Y:S01]  /*5cde0*/  LDGSTS.E [R5+-0x1eb80], desc[UR16][R6.64], P3 ;  /* 0xe148000006057fae */ /* 0x0003e200099a1010 */
[----:B------:R-:W-:-:S03]  /*5cdf0*/  IMAD.X R14, R14, 0x1, R3, P5 ;  /* 0x000000010e0e7824 */ /* 0x000fc600028e0603 */
[----:B------:R1:W-:Y:S04]  /*5ce00*/  STL [R1+0x748], R18 ;  /* 0x0007481201007387 */ /* 0x0003e80000100800 */
[----:B------:R1:W-:Y:S02]  /*5ce10*/  STL [R1+0x78c], R8 ;  /* 0x00078c0801007387 */ /* 0x0003e40000100800 */
[----:B-1----:R-:W-:Y:S02]  /*5ce20*/  MOV R6, R12 ;  /* 0x0000000c00067202 */ /* 0x002fe40000000f00 */
[----:B------:R-:W3:Y:S01]  /*5ce30*/  LDL.LU R12, [R1+0x8c8] ;  /* 0x0008c800010c7983 */ /* 0x000ee20000300800 */
[----:B------:R-:W-:-:S03]  /*5ce40*/  IMAD.MOV.U32 R7, RZ, RZ, R18 ;  /* 0x000000ffff077224 */ /* 0x000fc600078e0012 */
[----:B------:R1:W-:Y:S04]  /*5ce50*/  STL [R1+0x788], R14 ;  /* 0x0007880e01007387 */ /* 0x0003e80000100800 */
[----:B------:R-:W3:Y:S04]  /*5ce60*/  LDL.LU R18, [R1+0x908] ;  /* 0x0009080001127983 */ /* 0x000ee80000300800 */
[----:B------:R1:W-:Y:S02]  /*5ce70*/  LDGSTS.E [R5+-0x1e780], desc[UR16][R6.64], P3 ;  /* 0xe188000006057fae */ /* 0x0003e400099a1010 */
[----:B-1----:R-:W-:Y:S01]  /*5ce80*/  MOV R6, R8 ;  /* 0x0000000800067202 */ /* 0x002fe20000000f00 */
[----:B------:R-:W-:Y:S01]  /*5ce90*/  IMAD.MOV.U32 R7, RZ, RZ, R14 ;  /* 0x000000ffff077224 */ /* 0x000fe200078e000e */
[----:B------:R-:W3:Y:S04]  /*5cea0*/  LDL.LU R8, [R1+0x94c] ;  /* 0x00094c0001087983 */ /* 0x000ee80000300800 */
[----:B------:R-:W3:Y:S04]  /*5ceb0*/  LDL.LU R14, [R1+0x98c] ;  /* 0x00098c00010e7983 */ /* 0x000ee80000300800 */
[----:B------:R1:W-:Y:S01]  /*5cec0*/  LDGSTS.E [R5+-0x1e380], desc[UR16][R6.64], P3 ;  /* 0xe1c8000006057fae */ /* 0x0003e200099a1010 */
[----:B------:R-:W-:-:S05]  /*5ced0*/  IADD3 R15, P4, PT, R15, R80, RZ ;  /* 0x000000500f0f7210 */ /* 0x000fca0007f9e0ff */
[----:B------:R4:W-:Y:S01]  /*5cee0*/  STL [R1+0x7cc], R15 ;  /* 0x0007cc0f01007387 */ /* 0x0009e20000100800 */
[----:B------:R-:W-:Y:S02]  /*5cef0*/  IADD3 R9, P5, PT, R9, R80, RZ ;  /* 0x0000005009097210 */ /* 0x000fe40007fbe0ff */
[----:B----4-:R-:W-:Y:S02]  /*5cf00*/  IADD3.X R19, PT, PT, R19, R3, RZ, P4, !PT ;  /* 0x0000000313137210 */ /* 0x010fe400027fe4ff */
[----:B-1----:R-:W-:Y:S01]  /*5cf10*/  MOV R6, R15 ;  /* 0x0000000f00067202 */ /* 0x002fe20000000f00 */
[----:B------:R-:W-:Y:S02]  /*5cf20*/  IMAD.X R16, R16, 0x1, R3, P5 ;  /* 0x0000000110107824 */ /* 0x000fe400028e0603 */
[----:B------:R1:W-:Y:S04]  /*5cf30*/  STL [R1+0x7c8], R19 ;  /* 0x0007c81301007387 */ /* 0x0003e80000100800 */
[----:B------:R4:W-:Y:S04]  /*5cf40*/  STL [R1+0x80c], R9 ;  /* 0x00080c0901007387 */ /* 0x0009e80000100800 */
[----:B------:R-:W3:Y:S01]  /*5cf50*/  LDL.LU R15, [R1+0x948] ;  /* 0x00094800010f7983 */ /* 0x000ee20000300800 */
[----:B------:R-:W-:-:S03]  /*5cf60*/  IMAD.MOV.U32 R7, RZ, RZ, R19 ;  /* 0x000000ffff077224 */ /* 0x000fc600078e0013 */
[----:B------:R4:W-:Y:S04]  /*5cf70*/  STL [R1+0x808], R16 ;  /* 0x0008081001007387 */ /* 0x0009e80000100800 */
[----:B-1----:R-:W3:Y:S04]  /*5cf80*/  LDL.LU R19, [R1+0x988] ;  /* 0x0009880001137983 */ /* 0x002ee80000300800 */
[----:B------:R1:W-:Y:S02]  /*5cf90*/  LDGSTS.E [R5+-0x1df80], desc[UR16][R6.64], P3 ;  /* 0xe208000006057fae */ /* 0x0003e400099a1010 */
[----:B-1----:R-:W-:Y:S01]  /*5cfa0*/  MOV R6, R9 ;  /* 0x0000000900067202 */ /* 0x002fe20000000f00 */
[----:B------:R-:W-:Y:S01]  /*5cfb0*/  IMAD.MOV.U32 R7, RZ, RZ, R16 ;  /* 0x000000ffff077224 */ /* 0x000fe200078e0010 */
[----:B----4-:R-:W4:Y:S04]  /*5cfc0*/  LDL.LU R9, [R1+0x5d4] ;  /* 0x0005d40001097983 */ /* 0x010f280000300800 */
[----:B------:R1:W-:Y:S04]  /*5cfd0*/  LDGSTS.E [R5+-0x1db80], desc[UR16][R6.64], P3 ;  /* 0xe248000006057fae */ /* 0x0003e800099a1010 */
[----:B------:R-:W4:Y:S01]  /*5cfe0*/  LDL.LU R16, [R1+0x614] ;  /* 0x0006140001107983 */ /* 0x000f220000300800 */
[----:B-----5:R-:W-:-:S04]  /*5cff0*/  IADD3 R20, P4, PT, R20, R80, RZ ;  /* 0x0000005014147210 */ /* 0x020fc80007f9e0ff */
[----:B-1----:R-:W-:Y:S02]  /*5d000*/  MOV R6, R20 ;  /* 0x0000001400067202 */ /* 0x002fe40000000f00 */
[-C--:B--2---:R-:W-:Y:S02]  /*5d010*/  IADD3 R10, P5, PT, R10, R80.reuse, RZ ;  /* 0x000000500a0a7210 */ /* 0x084fe40007fbe0ff */
[----:B------:R-:W-:Y:S01]  /*5d020*/  IADD3.X R21, PT, PT, R21, R3, RZ, P4, !PT ;  /* 0x0000000315157210 */ /* 0x000fe200027fe4ff */
[----:B------:R-:W-:Y:S04]  /*5d030*/  STL [R1+0x84c], R20 ;  /* 0x00084c1401007387 */ /* 0x000fe80000100800 */
[----:B------:R-:W-:Y:S02]  /*5d040*/  IMAD.MOV.U32 R7, RZ, RZ, R21 ;  /* 0x000000ffff077224 */ /* 0x000fe400078e0015 */
[----:B---3--:R-:W-:Y:S01]  /*5d050*/  IMAD.X R17, R17, 0x1, R3, P5 ;  /* 0x0000000111117824 */ /* 0x008fe200028e0603 */
[----:B------:R-:W-:Y:S04]  /*5d060*/  STL [R1+0x848], R21 ;  /* 0x0008481501007387 */ /* 0x000fe80000100800 */
[----:B------:R1:W-:Y:S04]  /*5d070*/  STL [R1+0x88c], R10 ;  /* 0x00088c0a01007387 */ /* 0x0003e80000100800 */
[----:B------:R2:W-:Y:S01]  /*5d080*/  LDGSTS.E [R5+-0x1d780], desc[UR16][R6.64], P3 ;  /* 0xe288000006057fae */ /* 0x0005e200099a1010 */
[----:B------:R-:W-:-:S03]  /*5d090*/  IADD3 R11, P4, PT, R11, R80, RZ ;  /* 0x000000500b0b7210 */ /* 0x000fc60007f9e0ff */
[----:B------:R3:W-:Y:S01]  /*5d0a0*/  STL [R1+0x888], R17 ;  /* 0x0008881101007387 */ /* 0x0007e20000100800 */
[----:B------:R-:W-:Y:S02]  /*5d0b0*/  IADD3 R13, P5, PT, R13, R80, RZ ;  /* 0x000000500d0d7210 */ /* 0x000fe40007fbe0ff */
[----:B--2---:R-:W-:Y:S01]  /*5d0c0*/  MOV R6, R10 ;  /* 0x0000000a00067202 */ /* 0x004fe20000000f00 */
[----:B------:R-:W-:Y:S01]  /*5d0d0*/  IMAD.MOV.U32 R7, RZ, RZ, R17 ;  /* 0x000000ffff077224 */ /* 0x000fe200078e0011 */
[----:B-1----:R-:W2:Y:S04]  /*5d0e0*/  LDL.LU R10, [R1+0x5d0] ;  /* 0x0005d000010a7983 */ /* 0x002ea80000300800 */
[----:B---3--:R-:W3:Y:S04]  /*5d0f0*/  LDL.LU R17, [R1+0x610] ;  /* 0x0006100001117983 */ /* 0x008ee80000300800 */
[----:B------:R1:W-:Y:S01]  /*5d100*/  LDGSTS.E [R5+-0x1d380], desc[UR16][R6.64], P3 ;  /* 0xe2c8000006057fae */ /* 0x0003e200099a1010 */
[----:B------:R-:W-:-:S03]  /*5d110*/  IADD3.X R12, PT, PT, R12, R3, RZ, P4, !PT ;  /* 0x000000030c0c7210 */ /* 0x000fc600027fe4ff */
[----:B------:R5:W-:Y:S01]  /*5d120*/  STL [R1+0x8cc], R11 ;  /* 0x0008cc0b01007387 */ /* 0x000be20000100800 */
[----:B-1----:R-:W-:Y:S01]  /*5d130*/  MOV R6, R11 ;  /* 0x0000000b00067202 */ /* 0x002fe20000000f00 */
[----:B------:R-:W-:Y:S02]  /*5d140*/  IMAD.MOV.U32 R7, RZ, RZ, R12 ;  /* 0x000000ffff077224 */ /* 0x000fe400078e000c */
[----:B------:R1:W-:Y:S01]  /*5d150*/  STL [R1+0x8c8], R12 ;  /* 0x0008c80c01007387 */ /* 0x0003e20000100800 */
[----:B------:R-:W-:-:S03]  /*5d160*/  IMAD.X R18, R18, 0x1, R3, P5 ;  /* 0x0000000112127824 */ /* 0x000fc600028e0603 */
[----:B------:R1:W-:Y:S04]  /*5d170*/  STL [R1+0x90c], R13 ;  /* 0x00090c0d01007387 */ /* 0x0003e80000100800 */
[----:B-----5:R-:W5:Y:S04]  /*5d180*/  LDL.LU R11, [R1+0x654] ;  /* 0x00065400010b7983 */ /* 0x020f680000300800 */
[----:B------:R1:W-:Y:S04]  /*5d190*/  STL [R1+0x908], R18 ;  /* 0x0009081201007387 */ /* 0x0003e80000100800 */
[----:B------:R1:W-:Y:S04]  /*5d1a0*/  LDGSTS.E [R5+-0x1cf80], desc[UR16][R6.64], P3 ;  /* 0xe308000006057fae */ /* 0x0003e800099a1010 */
[----:B-1----:R-:W5:Y:S01]  /*5d1b0*/  LDL.LU R12, [R1+0x694] ;  /* 0x00069400010c7983 */ /* 0x002f620000300800 */
[----:B------:R-:W-:-:S03]  /*5d1c0*/  MOV R6, R13 ;  /* 0x0000000d00067202 */ /* 0x000fc60000000f00 */
[----:B------:R-:W5:Y:S01]  /*5d1d0*/  LDL.LU R13, [R1+0x650] ;  /* 0x00065000010d7983 */ /* 0x000f620000300800 */
[----:B------:R-:W-:-:S03]  /*5d1e0*/  IMAD.MOV.U32 R7, RZ, RZ, R18 ;  /* 0x000000ffff077224 */ /* 0x000fc600078e0012 */
[----:B------:R-:W5:Y:S01]  /*5d1f0*/  LDL.LU R18, [R1+0x690] ;  /* 0x0006900001127983 */ /* 0x000f620000300800 */
[-C--:B------:R-:W-:Y:S02]  /*5d200*/  IADD3 R8, P4, PT, R8, R80.reuse, RZ ;  /* 0x0000005008087210 */ /* 0x080fe40007f9e0ff */
[----:B------:R-:W-:Y:S01]  /*5d210*/  IADD3 R14, P5, PT, R14, R80, RZ ;  /* 0x000000500e0e7210 */ /* 0x000fe20007fbe0ff */
[----:B------:R1:W-:Y:S04]  /*5d220*/  LDGSTS.E [R5+-0x1cb80], desc[UR16][R6.64], P3 ;  /* 0xe348000006057fae */ /* 0x0003e800099a1010 */
[----:B------:R-:W-:Y:S01]  /*5d230*/  STL [R1+0x94c], R8 ;  /* 0x00094c0801007387 */ /* 0x000fe20000100800 */
[----:B-1----:R-:W-:Y:S02]  /*5d240*/  MOV R6, R8 ;  /* 0x0000000800067202 */ /* 0x002fe40000000f00 */
[----:B------:R-:W-:-:S05]  /*5d250*/  IADD3.X R15, PT, PT, R15, R3, RZ, P4, !PT ;  /* 0x000000030f0f7210 */ /* 0x000fca00027fe4ff */
[----:B------:R-:W-:Y:S01]  /*5d260*/  IMAD.MOV.U32 R7, RZ, RZ, R15 ;  /* 0x000000ffff077224 */ /* 0x000fe200078e000f */
[----:B------:R1:W-:Y:S01]  /*5d270*/  STL [R1+0x948], R15 ;  /* 0x0009480f01007387 */ /* 0x0003e20000100800 */
[----:B------:R-:W-:-:S03]  /*5d280*/  IMAD.X R19, R19, 0x1, R3, P5 ;  /* 0x0000000113137824 */ /* 0x000fc600028e0603 */
[----:B------:R-:W-:Y:S04]  /*5d290*/  STL [R1+0x98c], R14 ;  /* 0x00098c0e01007387 */ /* 0x000fe80000100800 */
[----:B------:R4:W-:Y:S04]  /*5d2a0*/  LDGSTS.E [R5+-0x1c780], desc[UR16][R6.64], P3 ;  /* 0xe388000006057fae */ /* 0x0009e800099a1010 */
[----:B-1----:R-:W5:Y:S04]  /*5d2b0*/  LDL.LU R15, [R1+0x6d4] ;  /* 0x0006d400010f7983 */ /* 0x002f680000300800 */
[----:B------:R1:W-:Y:S04]  /*5d2c0*/  STL [R1+0x988], R19 ;  /* 0x0009881301007387 */ /* 0x0003e80000100800 */
[----:B------:R-:W5:Y:S01]  /*5d2d0*/  LDL.LU R8, [R1+0x714] ;  /* 0x0007140001087983 */ /* 0x000f620000300800 */
[----:B----4-:R-:W-:Y:S01]  /*5d2e0*/  IMAD.MOV.U32 R7, RZ, RZ, R19 ;  /* 0x000000ffff077224 */ /* 0x010fe200078e0013 */
[----:B------:R-:W-:-:S02]  /*5d2f0*/  MOV R6, R14 ;  /* 0x0000000e00067202 */ /* 0x000fc40000000f00 */
[----:B-1----:R-:W4:Y:S04]  /*5d300*/  LDL.LU R19, [R1+0x6d0] ;  /* 0x0006d00001137983 */ /* 0x002f280000300800 */
[----:B------:R-:W4:Y:S01]  /*5d310*/  LDL.LU R14, [R1+0x710] ;  /* 0x00071000010e7983 */ /* 0x000f220000300800 */
[-C--:B------:R-:W-:Y:S02]  /*5d320*/  IADD3 R9, P4, PT, R9, R80.reuse, RZ ;  /* 0x0000005009097210 */ /* 0x080fe40007f9e0ff */
[----:B------:R-:W-:Y:S01]  /*5d330*/  IADD3 R16, P5, PT, R16, R80, RZ ;  /* 0x0000005010107210 */ /* 0x000fe20007fbe0ff */
[----:B------:R1:W-:Y:S04]  /*5d340*/  LDGSTS.E [R5+-0x1c380], desc[UR16][R6.64], P3 ;  /* 0xe3c8000006057fae */ /* 0x0003e800099a1010 */
[----:B------:R2:W-:Y:S01]  /*5d350*/  STL [R1+0x5d4], R9 ;  /* 0x0005d40901007387 */ /* 0x0005e20000100800 */
[----:B-1----:R-:W-:-:S03]  /*5d360*/  LOP3.LUT R5, R92, 0x20, RZ, 0x3c, !PT ;  /* 0x000000205c057812 */ /* 0x002fc600078e3cff */
[----:B------:R-:W-:Y:S01]  /*5d370*/  STL [R1+0x614], R16 ;  /* 0x0006141001007387 */ /* 0x000fe20000100800 */
[----:B------:R-:W-:Y:S02]  /*5d380*/  MOV R6, R9 ;  /* 0x0000000900067202 */ /* 0x000fe40000000f00 */
[----:B------:R-:W-:Y:S02]  /*5d390*/  IADD3 R5, PT, PT, R5, 0x100000, R4 ;  /* 0x0010000005057810 */ /* 0x000fe40007ffe004 */
[----:B--2---:R-:W-:Y:S01]  /*5d3a0*/  IADD3.X R10, PT, PT, R10, R3, RZ, P4, !PT ;  /* 0x000000030a0a7210 */ /* 0x004fe200027fe4ff */
[----:B---3--:R-:W-:-:S04]  /*5d3b0*/  IMAD.X R17, R17, 0x1, R3, P5 ;  /* 0x0000000111117824 */ /* 0x008fc800028e0603 */
[----:B------:R-:W-:Y:S01]  /*5d3c0*/  IMAD.MOV.U32 R7, RZ, RZ, R10 ;  /* 0x000000ffff077224 */ /* 0x000fe200078e000a */
[----:B------:R1:W-:Y:S04]  /*5d3d0*/  STL [R1+0x5d0], R10 ;  /* 0x0005d00a01007387 */ /* 0x0003e80000100800 */
[----:B------:R-:W2:Y:S04]  /*5d3e0*/  LDL.LU R9, [R1+0x754] ;  /* 0x0007540001097983 */ /* 0x000ea80000300800 */
[----:B------:R3:W-:Y:S04]  /*5d3f0*/  LDGSTS.E [R5+-0x1ff00], desc[UR16][R6.64], P3 ;  /* 0xe010000006057fae */ /* 0x0007e800099a1010 */
[----:B-1----:R-:W2:Y:S04]  /*5d400*/  LDL.LU R10, [R1+0x794] ;  /* 0x00079400010a7983 */ /* 0x002ea80000300800 */
[----:B------:R1:W-:Y:S01]  /*5d410*/  STL [R1+0x610], R17 ;  /* 0x0006101101007387 */ /* 0x0003e20000100800 */
[----:B---3--:R-:W-:-:S02]  /*5d420*/  MOV R6, R16 ;  /* 0x0000001000067202 */ /* 0x008fc40000000f00 */
[-C--:B-----5:R-:W-:Y:S01]  /*5d430*/  IADD3 R11, P4, PT, R11, R80.reuse, RZ ;  /* 0x000000500b0b7210 */ /* 0x0a0fe20007f9e0ff */
[----:B------:R-:W-:Y:S01]  /*5d440*/  IMAD.MOV.U32 R7, RZ, RZ, R17 ;  /* 0x000000ffff077224 */ /* 0x000fe200078e0011 */
[----:B------:R-:W3:Y:S04]  /*5d450*/  LDL.LU R16, [R1+0x750] ;  /* 0x0007500001107983 */ /* 0x000ee80000300800 */
[----:B-1----:R-:W5:Y:S04]  /*5d460*/  LDL.LU R17, [R1+0x790] ;  /* 0x0007900001117983 */ /* 0x002f680000300800 */
[----:B------:R1:W-:Y:S01]  /*5d470*/  LDGSTS.E [R5+-0x1fb00], desc[UR16][R6.64], P3 ;  /* 0xe050000006057fae */ /* 0x0003e200099a1010 */
[----:B------:R-:W-:-:S03]  /*5d480*/  IADD3 R12, P5, PT, R12, R80, RZ ;  /* 0x000000500c0c7210 */ /* 0x000fc60007fbe0ff */
[----:B------:R-:W-:Y:S01]  /*5d490*/  STL [R1+0x654], R11 ;  /* 0x0006540b01007387 */ /* 0x000fe20000100800 */
[----:B------:R-:W-:Y:S02]  /*5d4a0*/  IADD3.X R13, PT, PT, R13, R3, RZ, P4, !PT ;  /* 0x000000030d0d7210 */ /* 0x000fe400027fe4ff */
[----:B-1----:R-:W-:Y:S01]  /*5d4b0*/  MOV R6, R11 ;  /* 0x0000000b00067202 */ /* 0x002fe20000000f00 */
        /* <DEDUP_REMOVED lines=8> */
[----:B------:R-:W-:-:S03]  /*5d540*/  IMAD.MOV.U32 R7, RZ, RZ, R18 ;  /* 0x000000ffff077224 */ /* 0x000fc600078e0012 */
[----:B-1----:R-:W5:Y:S01]  /*5d550*/  LDL.LU R18, [R1+0x7d0] ;  /* 0x0007d00001127983 */ /* 0x002f620000300800 */
[----:B------:R-:W-:-:S03]  /*5d560*/  MOV R6, R12 ;  /* 0x0000000c00067202 */ /* 0x000fc60000000f00 */
[----:B------:R-:W5:Y:S04]  /*5d570*/  LDL.LU R12, [R1+0x810] ;  /* 0x00081000010c7983 */ /* 0x000f680000300800 */
[----:B------:R1:W-:Y:S01]  /*5d580*/  LDGSTS.E [R5+-0x1f300], desc[UR16][R6.64], P3 ;  /* 0xe0d0000006057fae */ /* 0x0003e200099a1010 */
[-C--:B------:R-:W-:Y:S02]  /*5d590*/  IADD3 R15, P4, PT, R15, R80.reuse, RZ ;  /* 0x000000500f0f7210 */ /* 0x080fe40007f9e0ff */
[----:B------:R-:W-:-:S03]  /*5d5a0*/  IADD3 R8, P5, PT, R8, R80, RZ ;  /* 0x0000005008087210 */ /* 0x000fc60007fbe0ff */
[----:B------:R1:W-:Y:S01]  /*5d5b0*/  STL [R1+0x6d4], R15 ;  /* 0x0006d40f01007387 */ /* 0x0003e20000100800 */
[----:B----4-:R-:W-:Y:S01]  /*5d5c0*/  IADD3.X R19, PT, PT, R19, R3, RZ, P4, !PT ;  /* 0x0000000313137210 */ /* 0x010fe200027fe4ff */
[----:B------:R-:W-:-:S04]  /*5d5d0*/  IMAD.X R14, R14, 0x1, R3, P5 ;  /* 0x000000010e0e7824 */ /* 0x000fc800028e0603 */
[----:B------:R4:W-:Y:S01]  /*5d5e0*/  STL [R1+0x6d0], R19 ;  /* 0x0006d01301007387 */ /* 0x0009e20000100800 */
[----:B-1----:R-:W-:-:S03]  /*5d5f0*/  MOV R6, R15 ;  /* 0x0000000f00067202 */ /* 0x002fc60000000f00 */
[----:B------:R1:W-:Y:S04]  /*5d600*/  STL [R1+0x714], R8 ;  /* 0x0007140801007387 */ /* 0x0003e80000100800 */
[----:B------:R-:W5:Y:S04]  /*5d610*/  LDL.LU R20, [R1+0x854] ;  /* 0x0008540001147983 */ /* 0x000f680000300800 */
[----:B------:R1:W-:Y:S04]  /*5d620*/  STL [R1+0x710], R14 ;  /* 0x0007100e01007387 */ /* 0x0003e80000100800 */
[----:B------:R-:W5:Y:S04]  /*5d630*/  LDL.LU R15, [R1+0x894] ;  /* 0x00089400010f7983 */ /* 0x000f680000300800 */
[----:B------:R-:W5:Y:S01]  /*5d640*/  LDL.LU R21, [R1+0x850] ;  /* 0x0008500001157983 */ /* 0x000f620000300800 */
[----:B------:R-:W-:-:S03]  /*5d650*/  IMAD.MOV.U32 R7, RZ, RZ, R19 ;  /* 0x000000ffff077224 */ /* 0x000fc600078e0013 */
[----:B----4-:R-:W4:Y:S04]  /*5d660*/  LDL.LU R19, [R1+0x890] ;  /* 0x0008900001137983 */ /* 0x010f280000300800 */
[----:B------:R1:W-:Y:S02]  /*5d670*/  LDGSTS.E [R5+-0x1ef00], desc[UR16][R6.64], P3 ;  /* 0xe110000006057fae */ /* 0x0003e400099a1010 */
[----:B-1----:R-:W-:Y:S01]  /*5d680*/  MOV R6, R8 ;  /* 0x0000000800067202 */ /* 0x002fe20000000f00 */
[----:B------:R-:W-:Y:S01]  /*5d690*/  IMAD.MOV.U32 R7, RZ, RZ, R14 ;  /* 0x000000ffff077224 */ /* 0x000fe200078e000e */
[----:B------:R-:W4:Y:S04]  /*5d6a0*/  LDL.LU R8, [R1+0x8d4] ;  /* 0x0008d40001087983 */ /* 0x000f280000300800 */
[----:B------:R-:W4:Y:S04]  /*5d6b0*/  LDL.LU R14, [R1+0x914] ;  /* 0x00091400010e7983 */ /* 0x000f280000300800 */
[----:B------:R1:W-:Y:S01]  /*5d6c0*/  LDGSTS.E [R5+-0x1eb00], desc[UR16][R6.64], P3 ;  /* 0xe150000006057fae */ /* 0x0003e200099a1010 */
[----:B--2---:R-:W-:-:S05]  /*5d6d0*/  IADD3 R9, P4, PT, R9, R80, RZ ;  /* 0x0000005009097210 */ /* 0x004fca0007f9e0ff */
[----:B------:R2:W-:Y:S01]  /*5d6e0*/  STL [R1+0x754], R9 ;  /* 0x0007540901007387 */ /* 0x0005e20000100800 */
[----:B------:R-:W-:Y:S02]  /*5d6f0*/  IADD3 R10, P5, PT, R10, R80, RZ ;  /* 0x000000500a0a7210 */ /* 0x000fe40007fbe0ff */
[----:B-1----:R-:W-:Y:S02]  /*5d700*/  MOV R6, R9 ;  /* 0x0000000900067202 */ /* 0x002fe40000000f00 */
[----:B---3--:R-:W-:Y:S01]  /*5d710*/  IADD3.X R16, PT, PT, R16, R3, RZ, P4, !PT ;  /* 0x0000000310107210 */ /* 0x008fe200027fe4ff */
[----:B-----5:R-:W-:-:S04]  /*5d720*/  IMAD.X R17, R17, 0x1, R3, P5 ;  /* 0x0000000111117824 */ /* 0x020fc800028e0603 */
[----:B------:R1:W-:Y:S01]  /*5d730*/  STL [R1+0x750], R16 ;  /* 0x0007501001007387 */ /* 0x0003e20000100800 */
[----:B------:R-:W-:-:S03]  /*5d740*/  IMAD.MOV.U32 R7, RZ, RZ, R16 ;  /* 0x000000ffff077224 */ /* 0x000fc600078e0010 */
[----:B------:R3:W-:Y:S04]  /*5d750*/  STL [R1+0x794], R10 ;  /* 0x0007940a01007387 */ /* 0x0007e80000100800 */
[----:B--2---:R-:W2:Y:S04]  /*5d760*/  LDL.LU R9, [R1+0x8d0] ;  /* 0x0008d00001097983 */ /* 0x004ea80000300800 */
[----:B------:R5:W-:Y:S04]  /*5d770*/  STL [R1+0x790], R17 ;  /* 0x0007901101007387 */ /* 0x000be80000100800 */
[----:B-1----:R-:W2:Y:S04]  /*5d780*/  LDL.LU R16, [R1+0x910] ;  /* 0x0009100001107983 */ /* 0x002ea80000300800 */
[----:B------:R1:W-:Y:S01]  /*5d790*/  LDGSTS.E [R5+-0x1e700], desc[UR16][R6.64], P3 ;  /* 0xe190000006057fae */ /* 0x0003e200099a1010 */
[----:B------:R-:W-:Y:S01]  /*5d7a0*/  IADD3 R13, P4, PT, R13, R80, RZ ;  /* 0x000000500d0d7210 */ /* 0x000fe20007f9e0ff */
[----:B-1----:R-:W-:Y:S01]  /*5d7b0*/  IMAD.MOV.U32 R7, RZ, RZ, R17 ;  /* 0x000000ffff077224 */ /* 0x002fe200078e0011 */
[----:B------:R-:W-:-:S02]  /*5d7c0*/  MOV R6, R10 ;  /* 0x0000000a00067202 */ /* 0x000fc40000000f00 */
[----:B---3--:R-:W3:Y:S01]  /*5d7d0*/  LDL.LU R10, [R1+0x954] ;  /* 0x00095400010a7983 */ /* 0x008ee20000300800 */
[----:B------:R-:W-:-:S03]  /*5d7e0*/  IADD3 R11, P5, PT, R11, R80, RZ ;  /* 0x000000500b0b7210 */ /* 0x000fc60007fbe0ff */
[----:B-----5:R-:W5:Y:S01]  /*5d7f0*/  LDL.LU R17, [R1+0x994] ;  /* 0x0009940001117983 */ /* 0x020f620000300800 */
[----:B------:R-:W-:-:S03]  /*5d800*/  IADD3.X R18, PT, PT, R18, R3, RZ, P4, !PT ;  /* 0x0000000312127210 */ /* 0x000fc600027fe4ff */
[----:B------:R1:W-:Y:S01]  /*5d810*/  STL [R1+0x7d4], R13 ;  /* 0x0007d40d01007387 */ /* 0x0003e20000100800 */
[----:B------:R-:W-:-:S03]  /*5d820*/  IMAD.X R12, R12, 0x1, R3, P5 ;  /* 0x000000010c0c7824 */ /* 0x000fc600028e0603 */
[----:B------:R1:W-:Y:S04]  /*5d830*/  LDGSTS.E [R5+-0x1e300], desc[UR16][R6.64], P3 ;  /* 0xe1d0000006057fae */ /* 0x0003e800099a1010 */
[----:B------:R1:W-:Y:S04]  /*5d840*/  STL [R1+0x7d0], R18 ;  /* 0x0007d01201007387 */ /* 0x0003e80000100800 */
[----:B------:R1:W-:Y:S02]  /*5d850*/  STL [R1+0x814], R11 ;  /* 0x0008140b01007387 */ /* 0x0003e40000100800 */
[----:B-1----:R-:W-:-:S02]  /*5d860*/  MOV R6, R13 ;  /* 0x0000000d00067202 */ /* 0x002fc40000000f00 */
[----:B------:R-:W5:Y:S01]  /*5d870*/  LDL.LU R13, [R1+0x950] ;  /* 0x00095000010d7983 */ /* 0x000f620000300800 */
[----:B------:R-:W-:-:S03]  /*5d880*/  IMAD.MOV.U32 R7, RZ, RZ, R18 ;  /* 0x000000ffff077224 */ /* 0x000fc600078e0012 */
[----:B------:R1:W-:Y:S04]  /*5d890*/  STL [R1+0x810], R12 ;  /* 0x0008100c01007387 */ /* 0x0003e80000100800 */
[----:B------:R-:W5:Y:S04]  /*5d8a0*/  LDL.LU R18, [R1+0x990] ;  /* 0x0009900001127983 */ /* 0x000f680000300800 */
[----:B------:R1:W-:Y:S02]  /*5d8b0*/  LDGSTS.E [R5+-0x1df00], desc[UR16][R6.64], P3 ;  /* 0xe210000006057fae */ /* 0x0003e400099a1010 */
[----:B-1----:R-:W-:Y:S01]  /*5d8c0*/  MOV R6, R11 ;  /* 0x0000000b00067202 */ /* 0x002fe20000000f00 */
[----:B------:R-:W-:Y:S01]  /*5d8d0*/  IMAD.MOV.U32 R7, RZ, RZ, R12 ;  /* 0x000000ffff077224 */ /* 0x000fe200078e000c */
[----:B------:R-:W5:Y:S04]  /*5d8e0*/  LDL.LU R11, [R1+0x5dc] ;  /* 0x0005dc00010b7983 */ /* 0x000f680000300800 */
[----:B------:R1:W-:Y:S04]  /*5d8f0*/  LDGSTS.E [R5+-0x1db00], desc[UR16][R6.64], P3 ;  /* 0xe250000006057fae */ /* 0x0003e800099a1010 */
[----:B------:R-:W5:Y:S01]  /*5d900*/  LDL.LU R12, [R1+0x61c] ;  /* 0x00061c00010c7983 */ /* 0x000f620000300800 */
[----:B------:R-:W-:-:S04]  /*5d910*/  IADD3 R20, P4, PT, R20, R80, RZ ;  /* 0x0000005014147210 */ /* 0x000fc80007f9e0ff */
[----:B-1----:R-:W-:Y:S02]  /*5d920*/  MOV R6, R20 ;  /* 0x0000001400067202 */ /* 0x002fe40000000f00 */
[----:B------:R-:W-:Y:S02]  /*5d930*/  IADD3 R15, P5, PT, R15, R80, RZ ;  /* 0x000000500f0f7210 */ /* 0x000fe40007fbe0ff */
[----:B------:R-:W-:Y:S01]  /*5d940*/  IADD3.X R21, PT, PT, R21, R3, RZ, P4, !PT ;  /* 0x0000000315157210 */ /* 0x000fe200027fe4ff */
[----:B------:R-:W-:Y:S02]  /*5d950*/  STL [R1+0x854], R20 ;  /* 0x0008541401007387 */ /* 0x000fe40000100800 */
[----:B----4-:R-:W-:Y:S02]  /*5d960*/  IMAD.X R19, R19, 0x1, R3, P5 ;  /* 0x0000000113137824 */ /* 0x010fe400028e0603 */
[----:B------:R-:W-:Y:S01]  /*5d970*/  IMAD.MOV.U32 R7, RZ, RZ, R21 ;  /* 0x000000ffff077224 */ /* 0x000fe200078e0015 */
[----:B------:R-:W-:Y:S04]  /*5d980*/  STL [R1+0x850], R21 ;  /* 0x0008501501007387 */ /* 0x000fe80000100800 */
[----:B------:R1:W-:Y:S04]  /*5d990*/  STL [R1+0x894], R15 ;  /* 0x0008940f01007387 */ /* 0x0003e80000100800 */
[----:B------:R4:W-:Y:S04]  /*5d9a0*/  LDGSTS.E [R5+-0x1d700], desc[UR16][R6.64], P3 ;  /* 0xe290000006057fae */ /* 0x0009e800099a1010 */
[----:B------:R1:W-:Y:S01]  /*5d9b0*/  STL [R1+0x890], R19 ;  /* 0x0008901301007387 */ /* 0x0003e20000100800 */
[----:B----4-:R-:W-:-:S03]  /*5d9c0*/  MOV R6, R15 ;  /* 0x0000000f00067202 */ /* 0x010fc60000000f00 */
[----:B-1----:R-:W4:Y:S01]  /*5d9d0*/  LDL.LU R15, [R1+0x5d8] ;  /* 0x0005d800010f7983 */ /* 0x002f220000300800 */
[----:B------:R-:W-:-:S03]  /*5d9e0*/  IMAD.MOV.U32 R7, RZ, RZ, R19 ;  /* 0x000000ffff077224 */ /* 0x000fc600078e0013 */
[----:B------:R-:W4:Y:S01]  /*5d9f0*/  LDL.LU R19, [R1+0x618] ;  /* 0x0006180001137983 */ /* 0x000f220000300800 */
[-C--:B------:R-:W-:Y:S02]  /*5da00*/  IADD3 R8, P4, PT, R8, R80.reuse, RZ ;  /* 0x0000005008087210 */ /* 0x080fe40007f9e0ff */
[----:B------:R-:W-:Y:S01]  /*5da10*/  IADD3 R14, P5, PT, R14, R80, RZ ;  /* 0x000000500e0e7210 */ /* 0x000fe20007fbe0ff */
[----:B------:R1:W-:Y:S04]  /*5da20*/  LDGSTS.E [R5+-0x1d300], desc[UR16][R6.64], P3 ;  /* 0xe2d0000006057fae */ /* 0x0003e800099a1010 */
[----:B------:R2:W-:Y:S01]  /*5da30*/  STL [R1+0x8d4], R8 ;  /* 0x0008d40801007387 */ /* 0x0005e20000100800 */
[----:B-1----:R-:W-:Y:S02]  /*5da40*/  MOV R6, R8 ;  /* 0x0000000800067202 */ /* 0x002fe40000000f00 */
[----:B--2---:R-:W-:-:S05]  /*5da50*/  IADD3.X R9, PT, PT, R9, R3, RZ, P4, !PT ;  /* 0x0000000309097210 */ /* 0x004fca00027fe4ff */
[----:B------:R-:W-:Y:S01]  /*5da60*/  IMAD.MOV.U32 R7, RZ, RZ, R9 ;  /* 0x000000ffff077224 */ /* 0x000fe200078e0009 */
[----:B------:R1:W-:Y:S01]  /*5da70*/  STL [R1+0x8d0], R9 ;  /* 0x0008d00901007387 */ /* 0x0003e20000100800 */
[----:B------:R-:W-:-:S03]  /*5da80*/  IMAD.X R16, R16, 0x1, R3, P5 ;  /* 0x0000000110107824 */ /* 0x000fc600028e0603 */
[----:B------:R2:W-:Y:S04]  /*5da90*/  STL [R1+0x914], R14 ;  /* 0x0009140e01007387 */ /* 0x0005e80000100800 */
[----:B------:R-:W4:Y:S04]  /*5daa0*/  LDL.LU R8, [R1+0x65c] ;  /* 0x00065c0001087983 */ /* 0x000f280000300800 */
[----:B------:R2:W-:Y:S04]  /*5dab0*/  STL [R1+0x910], R16 ;  /* 0x0009101001007387 */ /* 0x0005e80000100800 */
[----:B------:R2:W-:Y:S04]  /*5dac0*/  LDGSTS.E [R5+-0x1cf00], desc[UR16][R6.64], P3 ;  /* 0xe310000006057fae */ /* 0x0005e800099a1010 */
[----:B-1----:R-:W4:Y:S01]  /*5dad0*/  LDL.LU R9, [R1+0x69c] ;  /* 0x00069c0001097983 */ /* 0x002f220000300800 */
[----:B---3--:R-:W-:-:S02]  /*5dae0*/  IADD3 R10, P4, PT, R10, R80, RZ ;  /* 0x000000500a0a7210 */ /* 0x008fc40007f9e0ff */
[----:B--2---:R-:W-:Y:S01]  /*5daf0*/  MOV R6, R14 ;  /* 0x0000000e00067202 */ /* 0x004fe20000000f00 */
[----:B------:R-:W-:Y:S01]  /*5db00*/  IMAD.MOV.U32 R7, RZ, RZ, R16 ;  /* 0x000000ffff077224 */ /* 0x000fe200078e0010 */
[----:B------:R-:W2:Y:S01]  /*5db10*/  LDL.LU R14, [R1+0x658] ;  /* 0x00065800010e7983 */ /* 0x000ea20000300800 */
[----:B-----5:R-:W-:-:S03]  /*5db20*/  IADD3 R17, P5, PT, R17, R80, RZ ;  /* 0x0000005011117210 */ /* 0x020fc60007fbe0ff */
[----:B------:R-:W3:Y:S04]  /*5db30*/  LDL.LU R16, [R1+0x698] ;  /* 0x0006980001107983 */ /* 0x000ee80000300800 */
[----:B------:R1:W-:Y:S04]  /*5db40*/  LDGSTS.E [R5+-0x1cb00], desc[UR16][R6.64], P3 ;  /* 0xe350000006057fae */ /* 0x0003e800099a1010 */
[----:B------:R-:W-:Y:S01]  /*5db50*/  STL [R1+0x954], R10 ;  /* 0x0009540a01007387 */ /* 0x000fe20000100800 */
[----:B------:R-:W-:Y:S02]  /*5db60*/  IADD3.X R13, PT, PT, R13, R3, RZ, P4, !PT ;  /* 0x000000030d0d7210 */ /* 0x000fe400027fe4ff */
[----:B-1----:R-:W-:-:S03]  /*5db70*/  MOV R6, R10 ;  /* 0x0000000a00067202 */ /* 0x002fc60000000f00 */
[----:B------:R-:W-:Y:S01]  /*5db80*/  IMAD.MOV.U32 R7, RZ, RZ, R13 ;  /* 0x000000ffff077224 */ /* 0x000fe200078e000d */
[----:B------:R1:W-:Y:S01]  /*5db90*/  STL [R1+0x950], R13 ;  /* 0x0009500d01007387 */ /* 0x0003e20000100800 */
[----:B------:R-:W-:-:S03]  /*5dba0*/  IMAD.X R18, R18, 0x1, R3, P5 ;  /* 0x0000000112127824 */ /* 0x000fc600028e0603 */
[----:B------:R-:W-:Y:S04]  /*5dbb0*/  STL [R1+0x994], R17 ;  /* 0x0009941101007387 */ /* 0x000fe80000100800 */
[----:B------:R5:W-:Y:S04]  /*5dbc0*/  LDGSTS.E [R5+-0x1c700], desc[UR16][R6.64], P3 ;  /* 0xe390000006057fae */ /* 0x000be800099a1010 */
[----:B-1----:R-:W3:Y:S04]  /*5dbd0*/  LDL.LU R13, [R1+0x6dc] ;  /* 0x0006dc00010d7983 */ /* 0x002ee80000300800 */
[----:B------:R1:W-:Y:S04]  /*5dbe0*/  STL [R1+0x990], R18 ;  /* 0x0009901201007387 */ /* 0x0003e80000100800 */
[----:B------:R-:W3:Y:S01]  /*5dbf0*/  LDL.LU R10, [R1+0x71c] ;  /* 0x00071c00010a7983 */ /* 0x000ee20000300800 */
[----:B-----5:R-:W-:Y:S01]  /*5dc00*/  IMAD.MOV.U32 R7, RZ, RZ, R18 ;  /* 0x000000ffff077224 */ /* 0x020fe200078e0012 */
[----:B------:R-:W-:-:S02]  /*5dc10*/  MOV R6, R17 ;  /* 0x0000001100067202 */ /* 0x000fc40000000f00 */
[----:B-1----:R-:W5:Y:S04]  /*5dc20*/  LDL.LU R18, [R1+0x6d8] ;  /* 0x0006d80001127983 */ /* 0x002f680000300800 */
[----:B------:R-:W5:Y:S01]  /*5dc30*/  LDL.LU R17, [R1+0x718] ;  /* 0x0007180001117983 */ /* 0x000f620000300800 */
[-C--:B------:R-:W-:Y:S02]  /*5dc40*/  IADD3 R11, P4, PT, R11, R80.reuse, RZ ;  /* 0x000000500b0b7210 */ /* 0x080fe40007f9e0ff */
[----:B------:R-:W-:Y:S01]  /*5dc50*/  IADD3 R12, P5, PT, R12, R80, RZ ;  /* 0x000000500c0c7210 */ /* 0x000fe20007fbe0ff */
[----:B------:R1:W-:Y:S04]  /*5dc60*/  LDGSTS.E [R5+-0x1c300], desc[UR16][R6.64], P3 ;  /* 0xe3d0000006057fae */ /* 0x0003e800099a1010 */
[----:B------:R-:W-:Y:S01]  /*5dc70*/  STL [R1+0x5dc], R11 ;  /* 0x0005dc0b01007387 */ /* 0x000fe20000100800 */
[----:B-1----:R-:W-:-:S03]  /*5dc80*/  LOP3.LUT R5, R92, 0x30, RZ, 0x3c, !PT ;  /* 0x000000305c057812 */ /* 0x002fc600078e3cff */
[----:B------:R-:W-:Y:S01]  /*5dc90*/  STL [R1+0x61c], R12 ;  /* 0x00061c0c01007387 */ /* 0x000fe20000100800 */
[----:B------:R-:W-:Y:S02]  /*5dca0*/  MOV R6, R11 ;  /* 0x0000000b00067202 */ /* 0x000fe40000000f00 */
[----:B------:R-:W-:Y:S02]  /*5dcb0*/  IADD3 R5, PT, PT, R5, 0x100000, R4 ;  /* 0x0010000005057810 */ /* 0x000fe40007ffe004 */
[----:B----4-:R-:W-:Y:S01]  /*5dcc0*/  IADD3.X R15, PT, PT, R15, R3, RZ, P4, !PT ;  /* 0x000000030f0f7210 */ /* 0x010fe200027fe4ff */
[----:B------:R-:W-:-:S04]  /*5dcd0*/  IMAD.X R19, R19, 0x1, R3, P5 ;  /* 0x0000000113137824 */ /* 0x000fc800028e0603 */
[----:B------:R-:W-:Y:S01]  /*5dce0*/  IMAD.MOV.U32 R7, RZ, RZ, R15 ;  /* 0x000000ffff077224 */ /* 0x000fe200078e000f */
[----:B------:R1:W-:Y:S04]  /*5dcf0*/  STL [R1+0x5d8], R15 ;  /* 0x0005d80f01007387 */ /* 0x0003e80000100800 */
[----:B------:R4:W-:Y:S04]  /*5dd00*/  LDGSTS.E [R5+-0x1fe80], desc[UR16][R6.64], P3 ;  /* 0xe018000006057fae */ /* 0x0009e800099a1010 */
[----:B-1----:R-:W5:Y:S04]  /*5dd10*/  LDL.LU R15, [R1+0x75c] ;  /* 0x00075c00010f7983 */ /* 0x002f680000300800 */
[----:B------:R-:W5:Y:S01]  /*5dd20*/  LDL.LU R11, [R1+0x79c] ;  /* 0x00079c00010b7983 */ /* 0x000f620000300800 */
[----:B----4-:R-:W-:-:S03]  /*5dd30*/  IMAD.MOV.U32 R7, RZ, RZ, R19 ;  /* 0x000000ffff077224 */ /* 0x010fc600078e0013 */
[----:B------:R1:W-:Y:S01]  /*5dd40*/  STL [R1+0x618], R19 ;  /* 0x0006181301007387 */ /* 0x0003e20000100800 */
[----:B------:R-:W-:-:S05]  /*5dd50*/  MOV R6, R12 ;  /* 0x0000000c00067202 */ /* 0x000fca0000000f00 */
[----:B------:R4:W-:Y:S04]  /*5dd60*/  LDGSTS.E [R5+-0x1fa80], desc[UR16][R6.64], P3 ;  /* 0xe058000006057fae */ /* 0x0009e800099a1010 */
[----:B-1----:R-:W5:Y:S04]  /*5dd70*/  LDL.LU R19, [R1+0x758] ;  /* 0x0007580001137983 */ /* 0x002f680000300800 */
[----:B------:R-:W5:Y:S01]  /*5dd80*/  LDL.LU R12, [R1+0x798] ;  /* 0x00079800010c7983 */ /* 0x000f620000300800 */
[----:B------:R-:W-:-:S04]  /*5dd90*/  IADD3 R8, P4, PT, R8, R80, RZ ;  /* 0x0000005008087210 */ /* 0x000fc80007f9e0ff */
[----:B----4-:R-:W-:Y:S01]  /*5dda0*/  MOV R6, R8 ;  /* 0x0000000800067202 */ /* 0x010fe20000000f00 */
[----:B------:R-:W-:Y:S01]  /*5ddb0*/  STL [R1+0x65c], R8 ;  /* 0x00065c0801007387 */ /* 0x000fe20000100800 */
[----:B------:R-:W-:Y:S02]  /*5ddc0*/  IADD3 R9, P5, PT, R9, R80, RZ ;  /* 0x0000005009097210 */ /* 0x000fe40007fbe0ff */
[----:B--2---:R-:W-:-:S03]  /*5ddd0*/  IADD3.X R14, PT, PT, R14, R3, RZ, P4, !PT ;  /* 0x000000030e0e7210 */ /* 0x004fc600027fe4ff */
[----:B---3--:R-:W-:Y:S02]  /*5dde0*/  IMAD.X R16, R16, 0x1, R3, P5 ;  /* 0x0000000110107824 */ /* 0x008fe400028e0603 */
[----:B------:R1:W-:Y:S01]  /*5ddf0*/  STL [R1+0x658], R14 ;  /* 0x0006580e01007387 */ /* 0x0003e20000100800 */
[----:B------:R-:W-:-:S03]  /*5de00*/  IMAD.MOV.U32 R7, RZ, RZ, R14 ;  /* 0x000000ffff077224 */ /* 0x000fc600078e000e */
[----:B------:R-:W-:Y:S04]  /*5de10*/  STL [R1+0x69c], R9 ;  /* 0x00069c0901007387 */ /* 0x000fe80000100800 */
[----:B------:R2:W-:Y:S04]  /*5de20*/  LDGSTS.E [R5+-0x1f680], desc[UR16][R6.64], P3 ;  /* 0xe098000006057fae */ /* 0x0005e800099a1010 */
[----:B-1----:R-:W3:Y:S04]  /*5de30*/  LDL.LU R14, [R1+0x7dc] ;  /* 0x0007dc00010e7983 */ /* 0x002ee80000300800 */
[----:B------:R1:W-:Y:S04]  /*5de40*/  STL [R1+0x698], R16 ;  /* 0x0006981001007387 */ /* 0x0003e80000100800 */
[----:B------:R-:W4:Y:S01]  /*5de50*/  LDL.LU R8, [R1+0x81c] ;  /* 0x00081c0001087983 */ /* 0x000f220000300800 */
[----:B--2---:R-:W-:Y:S01]  /*5de60*/  IMAD.MOV.U32 R7, RZ, RZ, R16 ;  /* 0x000000ffff077224 */ /* 0x004fe200078e0010 */
[----:B------:R-:W-:-:S02]  /*5de70*/  MOV R6, R9 ;  /* 0x0000000900067202 */ /* 0x000fc40000000f00 */
[----:B-1----:R-:W2:Y:S04]  /*5de80*/  LDL.LU R16, [R1+0x7d8] ;  /* 0x0007d80001107983 */ /* 0x002ea80000300800 */
[----:B------:R-:W2:Y:S01]  /*5de90*/  LDL.LU R9, [R1+0x818] ;  /* 0x0008180001097983 */ /* 0x000ea20000300800 */
[----:B------:R-:W-:-:S03]  /*5dea0*/  IADD3 R13, P4, PT, R13, R80, RZ ;  /* 0x000000500d0d7210 */ /* 0x000fc60007f9e0ff */
[----:B------:R1:W-:Y:S01]  /*5deb0*/  LDGSTS.E [R5+-0x1f280], desc[UR16][R6.64], P3 ;  /* 0xe0d8000006057fae */ /* 0x0003e200099a1010 */
[----:B------:R-:W-:-:S03]  /*5dec0*/  IADD3 R10, P5, PT, R10, R80, RZ ;  /* 0x000000500a0a7210 */ /* 0x000fc60007fbe0ff */
[----:B------:R5:W-:Y:S02]  /*5ded0*/  STL [R1+0x6dc], R13 ;  /* 0x0006dc0d01007387 */ /* 0x000be40000100800 */
[----:B-----5:R-:W-:Y:S01]  /*5dee0*/  IADD3.X R18, PT, PT, R18, R3, RZ, P4, !PT ;  /* 0x0000000312127210 */ /* 0x020fe200027fe4ff */
[----:B------:R-:W-:-:S04]  /*5def0*/  IMAD.X R17, R17, 0x1, R3, P5 ;  /* 0x0000000111117824 */ /* 0x000fc800028e0603 */
[----:B------:R-:W-:Y:S01]  /*5df00*/  STL [R1+0x6d8], R18 ;  /* 0x0006d81201007387 */ /* 0x000fe20000100800 */
[----:B-1----:R-:W-:-:S03]  /*5df10*/  MOV R6, R13 ;  /* 0x0000000d00067202 */ /* 0x002fc60000000f00 */
[----:B------:R-:W-:Y:S01]  /*5df20*/  STL [R1+0x71c], R10 ;  /* 0x00071c0a01007387 */ /* 0x000fe20000100800 */
[----:B------:R-:W-:-:S03]  /*5df30*/  IMAD.MOV.U32 R7, RZ, RZ, R18 ;  /* 0x000000ffff077224 */ /* 0x000fc600078e0012 */
[----:B------:R-:W5:Y:S04]  /*5df40*/  LDL.LU R20, [R1+0x85c] ;  /* 0x00085c0001147983 */ /* 0x000f680000300800 */
[----:B------:R1:W-:Y:S04]  /*5df50*/  STL [R1+0x718], R17 ;  /* 0x0007181101007387 */ /* 0x0003e80000100800 */
[----:B------:R-:W5:Y:S04]  /*5df60*/  LDL.LU R13, [R1+0x89c] ;  /* 0x00089c00010d7983 */ /* 0x000f680000300800 */
[----:B------:R-:W5:Y:S04]  /*5df70*/  LDL.LU R21, [R1+0x858] ;  /* 0x0008580001157983 */ /* 0x000f680000300800 */
[----:B------:R1:W-:Y:S02]  /*5df80*/  LDGSTS.E [R5+-0x1ee80], desc[UR16][R6.64], P3 ;  /* 0xe118000006057fae */ /* 0x0003e400099a1010 */
[----:B-1----:R-:W-:-:S02]  /*5df90*/  IMAD.MOV.U32 R7, RZ, RZ, R17 ;  /* 0x000000ffff077224 */ /* 0x002fc400078e0011 */
[----:B------:R-:W5:Y:S01]  /*5dfa0*/  LDL.LU R17, [R1+0x898] ;  /* 0x0008980001117983 */ /* 0x000f620000300800 */
[----:B------:R-:W-:-:S03]  /*5dfb0*/  MOV R6, R10 ;  /* 0x0000000a00067202 */ /* 0x000fc60000000f00 */
[----:B------:R-:W5:Y:S04]  /*5dfc0*/  LDL.LU R10, [R1+0x8dc] ;  /* 0x0008dc00010a7983 */ /* 0x000f680000300800 */
[----:B------:R-:W5:Y:S04]  /*5dfd0*/  LDL.LU R18, [R1+0x91c] ;  /* 0x00091c0001127983 */ /* 0x000f680000300800 */
[----:B------:R1:W-:Y:S01]  /*5dfe0*/  LDGSTS.E [R5+-0x1ea80], desc[UR16][R6.64], P3 ;  /* 0xe158000006057fae */ /* 0x0003e200099a1010 */
[-C--:B------:R-:W-:Y:S02]  /*5dff0*/  IADD3 R15, P4, PT, R15, R80.reuse, RZ ;  /* 0x000000500f0f7210 */ /* 0x080fe40007f9e0ff */
[----:B------:R-:W-:-:S03]  /*5e000*/  IADD3 R11, P5, PT, R11, R80, RZ ;  /* 0x000000500b0b7210 */ /* 0x000fc60007fbe0ff */
[----:B------:R1:W-:Y:S02]  /*5e010*/  STL [R1+0x75c], R15 ;  /* 0x00075c0f01007387 */ /* 0x0003e40000100800 */
[----:B-1----:R-:W-:Y:S02]  /*5e020*/  MOV R6, R15 ;  /* 0x0000000f00067202 */ /* 0x002fe40000000f00 */
[----:B------:R-:W-:Y:S01]  /*5e030*/  IADD3.X R19, PT, PT, R19, R3, RZ, P4, !PT ;  /* 0x0000000313137210 */ /* 0x000fe200027fe4ff */
[----:B------:R-:W-:-:S04]  /*5e040*/  IMAD.X R12, R12, 0x1, R3, P5 ;  /* 0x000000010c0c7824 */ /* 0x000fc800028e0603 */
[----:B------:R1:W-:Y:S04]  /*5e050*/  STL [R1+0x758], R19 ;  /* 0x0007581301007387 */ /* 0x0003e80000100800 */
[----:B------:R1:W-:Y:S04]  /*5e060*/  STL [R1+0x79c], R11 ;  /* 0x00079c0b01007387 */ /* 0x0003e80000100800 */
[----:B------:R-:W5:Y:S01]  /*5e070*/  LDL.LU R15, [R1+0x8d8] ;  /* 0x0008d800010f7983 */ /* 0x000f620000300800 */
[----:B------:R-:W-:-:S03]  /*5e080*/  IMAD.MOV.U32 R7, RZ, RZ, R19 ;  /* 0x000000ffff077224 */ /* 0x000fc600078e0013 */
[----:B------:R1:W-:Y:S04]  /*5e090*/  STL [R1+0x798], R12 ;  /* 0x0007980c01007387 */ /* 0x0003e80000100800 */
[----:B-1----:R-:W5:Y:S04]  /*5e0a0*/  LDL.LU R19, [R1+0x918] ;  /* 0x0009180001137983 */ /* 0x002f680000300800 */
[----:B------:R1:W-:Y:S02]  /*5e0b0*/  LDGSTS.E [R5+-0x1e680], desc[UR16][R6.64], P3 ;  /* 0xe198000006057fae */ /* 0x0003e400099a1010 */
[----:B-1----:R-:W-:Y:S01]  /*5e0c0*/  MOV R6, R11 ;  /* 0x0000000b00067202 */ /* 0x002fe20000000f00 */
[----:B------:R-:W-:Y:S01]  /*5e0d0*/  IMAD.MOV.U32 R7, RZ, RZ, R12 ;  /* 0x000000ffff077224 */ /* 0x000fe200078e000c */
[----:B------:R-:W5:Y:S04]  /*5e0e0*/  LDL.LU R11, [R1+0x95c] ;  /* 0x00095c00010b7983 */ /* 0x000f680000300800 */
[----:B------:R-:W5:Y:S04]  /*5e0f0*/  LDL.LU R12, [R1+0x99c] ;  /* 0x00099c00010c7983 */ /* 0x000f680000300800 */
[----:B------:R1:W-:Y:S01]  /*5e100*/  LDGSTS.E [R5+-0x1e280], desc[UR16][R6.64], P3 ;  /* 0xe1d8000006057fae */ /* 0x0003e200099a1010 */
[----:B---3--:R-:W-:-:S04]  /*5e110*/  IADD3 R14, P4, PT, R14, R80, RZ ;  /* 0x000000500e0e7210 */ /* 0x008fc80007f9e0ff */
[----:B-1----:R-:W-:Y:S01]  /*5e120*/  MOV R6, R14 ;  /* 0x0000000e00067202 */ /* 0x002fe20000000f00 */
[----:B------:R1:W-:Y:S01]  /*5e130*/  STL [R1+0x7dc], R14 ;  /* 0x0007dc0e01007387 */ /* 0x0003e20000100800 */
[----:B----4-:R-:W-:Y:S02]  /*5e140*/  IADD3 R8, P5, PT, R8, R80, RZ ;  /* 0x0000005008087210 */ /* 0x010fe40007fbe0ff */
[----:B--2---:R-:W-:-:S03]  /*5e150*/  IADD3.X R16, PT, PT, R16, R3, RZ, P4, !PT ;  /* 0x0000000310107210 */ /* 0x004fc600027fe4ff */
[----:B------:R-:W-:Y:S02]  /*5e160*/  IMAD.X R9, R9, 0x1, R3, P5 ;  /* 0x0000000109097824 */ /* 0x000fe400028e0603 */
[----:B------:R2:W-:Y:S01]  /*5e170*/  STL [R1+0x7d8], R16 ;  /* 0x0007d81001007387 */ /* 0x0005e20000100800 */
[----:B------:R-:W-:-:S03]  /*5e180*/  IMAD.MOV.U32 R7, RZ, RZ, R16 ;  /* 0x000000ffff077224 */ /* 0x000fc600078e0010 */
[----:B------:R3:W-:Y:S04]  /*5e190*/  STL [R1+0x81c], R8 ;  /* 0x00081c0801007387 */ /* 0x0007e80000100800 */
[----:B-1----:R-:W4:Y:S04]  /*5e1a0*/  LDL.LU R14, [R1+0x958] ;  /* 0x00095800010e7983 */ /* 0x002f280000300800 */
[----:B------:R1:W-:Y:S04]  /*5e1b0*/  LDGSTS.E [R5+-0x1de80], desc[UR16][R6.64], P3 ;  /* 0xe218000006057fae */ /* 0x0003e800099a1010 */
[----:B------:R3:W-:Y:S04]  /*5e1c0*/  STL [R1+0x818], R9 ;  /* 0x0008180901007387 */ /* 0x0007e80000100800 */
[----:B--2---:R-:W2:Y:S01]  /*5e1d0*/  LDL.LU R16, [R1+0x998] ;  /* 0x0009980001107983 */ /* 0x004ea20000300800 */
[----:B-1----:R-:W-:Y:S01]  /*5e1e0*/  MOV R6, R8 ;  /* 0x0000000800067202 */ /* 0x002fe20000000f00 */
[----:B------:R-:W-:-:S02]  /*5e1f0*/  IMAD.MOV.U32 R7, RZ, RZ, R9 ;  /* 0x000000ffff077224 */ /* 0x000fc400078e0009 */
[----:B---3--:R-:W3:Y:S01]  /*5e200*/  LDL.LU R8, [R1+0x5e4] ;  /* 0x0005e40001087983 */ /* 0x008ee20000300800 */
[----:B-----5:R-:W-:-:S03]  /*5e210*/  IADD3 R20, P4, PT, R20, R80, RZ ;  /* 0x0000005014147210 */ /* 0x020fc60007f9e0ff */
[----:B------:R1:W-:Y:S04]  /*5e220*/  LDGSTS.E [R5+-0x1da80], desc[UR16][R6.64], P3 ;  /* 0xe258000006057fae */ /* 0x0003e800099a1010 */
[----:B------:R-:W5:Y:S01]  /*5e230*/  LDL.LU R9, [R1+0x624] ;  /* 0x0006240001097983 */ /* 0x000f620000300800 */
[----:B------:R-:W-:Y:S02]  /*5e240*/  IADD3 R13, P5, PT, R13, R80, RZ ;  /* 0x000000500d0d7210 */ /* 0x000fe40007fbe0ff */
[----:B------:R-:W-:Y:S02]  /*5e250*/  IADD3.X R21, PT, PT, R21, R3, RZ, P4, !PT ;  /* 0x0000000315157210 */ /* 0x000fe400027fe4ff */
[----:B-1----:R-:W-:-:S03]  /*5e260*/  MOV R6, R20 ;  /* 0x0000001400067202 */ /* 0x002fc60000000f00 */
[----:B------:R-:W-:Y:S01]  /*5e270*/  IMAD.MOV.U32 R7, RZ, RZ, R21 ;  /* 0x000000ffff077224 */ /* 0x000fe200078e0015 */
[----:B------:R-:W-:Y:S04]  /*5e280*/  STL [R1+0x85c], R20 ;  /* 0x00085c1401007387 */ /* 0x000fe80000100800 */
[----:B------:R-:W-:Y:S04]  /*5e290*/  STL [R1+0x858], R21 ;  /* 0x0008581501007387 */ /* 0x000fe80000100800 */
[----:B------:R1:W-:Y:S01]  /*5e2a0*/  STL [R1+0x89c], R13 ;  /* 0x00089c0d01007387 */ /* 0x0003e20000100800 */
[----:B------:R-:W-:-:S03]  /*5e2b0*/  IMAD.X R17, R17, 0x1, R3, P5 ;  /* 0x0000000111117824 */ /* 0x000fc600028e0603 */
[----:B------:R1:W-:Y:S04]  /*5e2c0*/  LDGSTS.E [R5+-0x1d680], desc[UR16][R6.64], P3 ;  /* 0xe298000006057fae */ /* 0x0003e800099a1010 */
[----:B------:R1:W-:Y:S02]  /*5e2d0*/  STL [R1+0x898], R17 ;  /* 0x0008981101007387 */ /* 0x0003e40000100800 */
[----:B-1----:R-:W-:Y:S02]  /*5e2e0*/  MOV R6, R13 ;  /* 0x0000000d00067202 */ /* 0x002fe40000000f00 */
[----:B------:R-:W5:Y:S01]  /*5e2f0*/  LDL.LU R13, [R1+0x5e0] ;  /* 0x0005e000010d7983 */ /* 0x000f620000300800 */
[----:B------:R-:W-:-:S03]  /*5e300*/  IMAD.MOV.U32 R7, RZ, RZ, R17 ;  /* 0x000000ffff077224 */ /* 0x000fc600078e0011 */
[----:B------:R-:W5:Y:S01]  /*5e310*/  LDL.LU R17, [R1+0x620] ;  /* 0x0006200001117983 */ /* 0x000f620000300800 */
[-C--:B------:R-:W-:Y:S02]  /*5e320*/  IADD3 R10, P4, PT, R10, R80.reuse, RZ ;  /* 0x000000500a0a7210 */ /* 0x080fe40007f9e0ff */
[----:B------:R-:W-:Y:S01]  /*5e330*/  IADD3 R18, P5, PT, R18, R80, RZ ;  /* 0x0000005012127210 */ /* 0x000fe20007fbe0ff */
[----:B------:R1:W-:Y:S04]  /*5e340*/  LDGSTS.E [R5+-0x1d280], desc[UR16][R6.64], P3 ;  /* 0xe2d8000006057fae */ /* 0x0003e800099a1010 */
[----:B------:R1:W-:Y:S02]  /*5e350*/  STL [R1+0x8dc], R10 ;  /* 0x0008dc0a01007387 */ /* 0x0003e40000100800 */
[----:B-1----:R-:W-:-:S02]  /*5e360*/  MOV R6, R10 ;  /* 0x0000000a00067202 */ /* 0x002fc40000000f00 */
[----:B------:R-:W-:-:S05]  /*5e370*/  IADD3.X R15, PT, PT, R15, R3, RZ, P4, !PT ;  /* 0x000000030f0f7210 */ /* 0x000fca00027fe4ff */
        /* <DEDUP_REMOVED lines=17> */
[----:B----4-:R-:W-:-:S05]  /*5e490*/  IADD3.X R14, PT, PT, R14, R3, RZ, P4, !PT ;  /* 0x000000030e0e7210 */ /* 0x010fca00027fe4ff */
[----:B------:R-:W-:Y:S01]  /*5e4a0*/  IMAD.MOV.U32 R7, RZ, RZ, R14 ;  /* 0x000000ffff077224 */ /* 0x000fe200078e000e */
[----:B------:R1:W-:Y:S04]  /*5e4b0*/  STL [R1+0x958], R14 ;  /* 0x0009580e01007387 */ /* 0x0003e80000100800 */
[----:B------:R-:W-:Y:S01]  /*5e4c0*/  STL [R1+0x99c], R12 ;  /* 0x00099c0c01007387 */ /* 0x000fe20000100800 */
[----:B--2---:R-:W-:-:S03]  /*5e4d0*/  IMAD.X R16, R16, 0x1, R3, P5 ;  /* 0x0000000110107824 */ /* 0x004fc600028e0603 */
[----:B------:R2:W-:Y:S04]  /*5e4e0*/  LDGSTS.E [R5+-0x1c680], desc[UR16][R6.64], P3 ;  /* 0xe398000006057fae */ /* 0x0005e800099a1010 */
[----:B-1----:R-:W4:Y:S01]  /*5e4f0*/  LDL.LU R14, [R1+0x6e4] ;  /* 0x0006e400010e7983 */ /* 0x002f220000300800 */
[----:B---3--:R-:W-:-:S03]  /*5e500*/  IADD3 R8, P4, PT, R8, R80, RZ ;  /* 0x0000005008087210 */ /* 0x008fc60007f9e0ff */
[----:B------:R1:W-:Y:S04]  /*5e510*/  STL [R1+0x998], R16 ;  /* 0x0009981001007387 */ /* 0x0003e80000100800 */
[----:B------:R-:W3:Y:S01]  /*5e520*/  LDL.LU R11, [R1+0x724] ;  /* 0x00072400010b7983 */ /* 0x000ee20000300800 */
[----:B--2---:R-:W-:Y:S01]  /*5e530*/  IMAD.MOV.U32 R7, RZ, RZ, R16 ;  /* 0x000000ffff077224 */ /* 0x004fe200078e0010 */
[----:B------:R-:W-:Y:S02]  /*5e540*/  MOV R6, R12 ;  /* 0x0000000c00067202 */ /* 0x000fe40000000f00 */
[----:B-1----:R-:W2:Y:S01]  /*5e550*/  LDL.LU R16, [R1+0x6e0] ;  /* 0x0006e00001107983 */ /* 0x002ea20000300800 */
[----:B-----5:R-:W-:-:S03]  /*5e560*/  IADD3 R9, P5, PT, R9, R80, RZ ;  /* 0x0000005009097210 */ /* 0x020fc60007fbe0ff */
[----:B------:R-:W5:Y:S04]  /*5e570*/  LDL.LU R12, [R1+0x720] ;  /* 0x00072000010c7983 */ /* 0x000f680000300800 */
[----:B------:R1:W-:Y:S04]  /*5e580*/  LDGSTS.E [R5+-0x1c280], desc[UR16][R6.64], P3 ;  /* 0xe3d8000006057fae */ /* 0x0003e800099a1010 */
[----:B------:R-:W-:Y:S01]  /*5e590*/  STL [R1+0x5e4], R8 ;  /* 0x0005e40801007387 */ /* 0x000fe20000100800 */
[----:B-1----:R-:W-:-:S03]  /*5e5a0*/  LOP3.LUT R5, R92, 0x40, RZ, 0x3c, !PT ;  /* 0x000000405c057812 */ /* 0x002fc600078e3cff */
[----:B------:R-:W-:Y:S01]  /*5e5b0*/  STL [R1+0x624], R9 ;  /* 0x0006240901007387 */ /* 0x000fe20000100800 */
[----:B------:R-:W-:Y:S02]  /*5e5c0*/  MOV R6, R8 ;  /* 0x0000000800067202 */ /* 0x000fe40000000f00 */
[----:B------:R-:W-:Y:S02]  /*5e5d0*/  IADD3 R5, PT, PT, R5, 0x100000, R4 ;  /* 0x0010000005057810 */ /* 0x000fe40007ffe004 */
[----:B------:R-:W-:Y:S01]  /*5e5e0*/  IADD3.X R13, PT, PT, R13, R3, RZ, P4, !PT ;  /* 0x000000030d0d7210 */ /* 0x000fe200027fe4ff */
[----:B------:R-:W-:-:S04]  /*5e5f0*/  IMAD.X R17, R17, 0x1, R3, P5 ;  /* 0x0000000111117824 */ /* 0x000fc800028e0603 */
[----:B------:R-:W-:Y:S01]  /*5e600*/  IMAD.MOV.U32 R7, RZ, RZ, R13 ;  /* 0x000000ffff077224 */ /* 0x000fe200078e000d */
[----:B------:R1:W-:Y:S04]  /*5e610*/  STL [R1+0x5e0], R13 ;  /* 0x0005e00d01007387 */ /* 0x0003e80000100800 */
        /* <DEDUP_REMOVED lines=13> */
[----:B------:R-:W-:-:S03]  /*5e6f0*/  IADD3.X R18, PT, PT, R18, R3, RZ, P4, !PT ;  /* 0x0000000312127210 */ /* 0x000fc600027fe4ff */
        /* <DEDUP_REMOVED lines=13> */
[-C--:B----4-:R-:W-:Y:S02]  /*5e7d0*/  IADD3 R14, P4, PT, R14, R80.reuse, RZ ;  /* 0x000000500e0e7210 */ /* 0x090fe40007f9e0ff */
[----:B---3--:R-:W-:-:S03]  /*5e7e0*/  IADD3 R11, P5, PT, R11, R80, RZ ;  /* 0x000000500b0b7210 */ /* 0x008fc60007fbe0ff */
[----:B------:R3:W-:Y:S01]  /*5e7f0*/  STL [R1+0x6e4], R14 ;  /* 0x0006e40e01007387 */ /* 0x0007e20000100800 */
[----:B--2---:R-:W-:Y:S01]  /*5e800*/  IADD3.X R16, PT, PT, R16, R3, RZ, P4, !PT ;  /* 0x0000000310107210 */ /* 0x004fe200027fe4ff */
[----:B-----5:R-:W-:-:S04]  /*5e810*/  IMAD.X R12, R12, 0x1, R3, P5 ;  /* 0x000000010c0c7824 */ /* 0x020fc800028e0603 */
[----:B------:R2:W-:Y:S01]  /*5e820*/  STL [R1+0x6e0], R16 ;  /* 0x0006e01001007387 */ /* 0x0005e20000100800 */
[----:B-1----:R-:W-:-:S03]  /*5e830*/  MOV R6, R14 ;  /* 0x0000000e00067202 */ /* 0x002fc60000000f00 */
[----:B------:R1:W-:Y:S04]  /*5e840*/  STL [R1+0x724], R11 ;  /* 0x0007240b01007387 */ /* 0x0003e80000100800 */
[----:B------:R-:W4:Y:S01]  /*5e850*/  LDL.LU R20, [R1+0x864] ;  /* 0x0008640001147983 */ /* 0x000f220000300800 */
[----:B------:R-:W-:-:S03]  /*5e860*/  IMAD.MOV.U32 R7, RZ, RZ, R16 ;  /* 0x000000ffff077224 */ /* 0x000fc600078e0010 */
[----:B------:R5:W-:Y:S04]  /*5e870*/  STL [R1+0x720], R12 ;  /* 0x0007200c01007387 */ /* 0x000be80000100800 */
[----:B---3--:R-:W3:Y:S04]  /*5e880*/  LDL.LU R14, [R1+0x8a4] ;  /* 0x0008a400010e7983 */ /* 0x008ee80000300800 */
[----:B------:R-:W3:Y:S04]  /*5e890*/  LDL.LU R21, [R1+0x860] ;  /* 0x0008600001157983 */ /* 0x000ee80000300800 */
[----:B------:R1:W-:Y:S04]  /*5e8a0*/  LDGSTS.E [R5+-0x1ee00], desc[UR16][R6.64], P3 ;  /* 0xe120000006057fae */ /* 0x0003e800099a1010 */
[----:B--2---:R-:W2:Y:S01]  /*5e8b0*/  LDL.LU R16, [R1+0x8a0] ;  /* 0x0008a00001107983 */ /* 0x004ea20000300800 */
[----:B-1----:R-:W-:Y:S01]  /*5e8c0*/  MOV R6, R11 ;  /* 0x0000000b00067202 */ /* 0x002fe20000000f00 */
[----:B------:R-:W-:-:S02]  /*5e8d0*/  IMAD.MOV.U32 R7, RZ, RZ, R12 ;  /* 0x000000ffff077224 */ /* 0x000fc400078e000c */
[----:B------:R-:W2:Y:S04]  /*5e8e0*/  LDL.LU R11, [R1+0x8e4] ;  /* 0x0008e400010b7983 */ /* 0x000ea80000300800 */
[----:B-----5:R-:W5:Y:S04]  /*5e8f0*/  LDL.LU R12, [R1+0x924] ;  /* 0x00092400010c7983 */ /* 0x020f680000300800 */
        /* <DEDUP_REMOVED lines=19> */
[----:B------:R-:W-:-:S05]  /*5ea30*/  IADD3 R18, P4, PT, R18, R80, RZ ;  /* 0x0000005012127210 */ /* 0x000fca0007f9e0ff */
[----:B------:R1:W-:Y:S01]  /*5ea40*/  STL [R1+0x7e4], R18 ;  /* 0x0007e41201007387 */ /* 0x0003e20000100800 */
[----:B------:R-:W-:Y:S02]  /*5ea50*/  IADD3 R10, P5, PT, R10, R80, RZ ;  /* 0x000000500a0a7210 */ /* 0x000fe40007fbe0ff */
[----:B------:R-:W-:Y:S02]  /*5ea60*/  IADD3.X R19, PT, PT, R19, R3, RZ, P4, !PT ;  /* 0x0000000313137210 */ /* 0x000fe400027fe4ff */
[----:B-1----:R-:W-:Y:S01]  /*5ea70*/  MOV R6, R18 ;  /* 0x0000001200067202 */ /* 0x002fe20000000f00 */
[----:B------:R-:W-:Y:S02]  /*5ea80*/  IMAD.X R15, R15, 0x1, R3, P5 ;  /* 0x000000010f0f7824 */ /* 0x000fe400028e0603 */
        /* <DEDUP_REMOVED lines=10> */
[----:B------:R1:W-:Y:S04]  /*5eb30*/  LDGSTS.E [R5+-0x1da00], desc[UR16][R6.64], P3 ;  /* 0xe260000006057fae */ /* 0x0003e800099a1010 */
[----:B------:R-:W5:Y:S01]  /*5eb40*/  LDL.LU R15, [R1+0x62c] ;  /* 0x00062c00010f7983 */ /* 0x000f620000300800 */
[----:B----4-:R-:W-:-:S04]  /*5eb50*/  IADD3 R20, P4, PT, R20, R80, RZ ;  /* 0x0000005014147210 */ /* 0x010fc80007f9e0ff */
[----:B-1----:R-:W-:Y:S02]  /*5eb60*/  MOV R6, R20 ;  /* 0x0000001400067202 */ /* 0x002fe40000000f00 */
[-C--:B---3--:R-:W-:Y:S02]  /*5eb70*/  IADD3 R14, P5, PT, R14, R80.reuse, RZ ;  /* 0x000000500e0e7210 */ /* 0x088fe40007fbe0ff */
[----:B------:R-:W-:Y:S01]  /*5eb80*/  IADD3.X R21, PT, PT, R21, R3, RZ, P4, !PT ;  /* 0x0000000315157210 */ /* 0x000fe200027fe4ff */
[----:B------:R-:W-:Y:S04]  /*5eb90*/  STL [R1+0x864], R20 ;  /* 0x0008641401007387 */ /* 0x000fe80000100800 */
[----:B------:R-:W-:Y:S02]  /*5eba0*/  IMAD.MOV.U32 R7, RZ, RZ, R21 ;  /* 0x000000ffff077224 */ /* 0x000fe400078e0015 */
[----:B--2---:R-:W-:Y:S01]  /*5ebb0*/  IMAD.X R16, R16, 0x1, R3, P5 ;  /* 0x0000000110107824 */ /* 0x004fe200028e0603 */
[----:B------:R-:W-:Y:S04]  /*5ebc0*/  STL [R1+0x860], R21 ;  /* 0x0008601501007387 */ /* 0x000fe80000100800 */
[----:B------:R1:W-:Y:S04]  /*5ebd0*/  STL [R1+0x8a4], R14 ;  /* 0x0008a40e01007387 */ /* 0x0003e80000100800 */
[----:B------:R2:W-:Y:S01]  /*5ebe0*/  LDGSTS.E [R5+-0x1d600], desc[UR16][R6.64], P3 ;  /* 0xe2a0000006057fae */ /* 0x0005e200099a1010 */
[----:B------:R-:W-:-:S03]  /*5ebf0*/  IADD3 R11, P4, PT, R11, R80, RZ ;  /* 0x000000500b0b7210 */ /* 0x000fc60007f9e0ff */
[----:B------:R3:W-:Y:S01]  /*5ec00*/  STL [R1+0x8a0], R16 ;  /* 0x0008a01001007387 */ /* 0x0007e20000100800 */
[----:B-----5:R-:W-:Y:S02]  /*5ec10*/  IADD3 R12, P5, PT, R12, R80, RZ ;  /* 0x000000500c0c7210 */ /* 0x020fe40007fbe0ff */
[----:B--2---:R-:W-:Y:S01]  /*5ec20*/  MOV R6, R14 ;  /* 0x0000000e00067202 */ /* 0x004fe20000000f00 */
[----:B------:R-:W-:Y:S01]  /*5ec30*/  IMAD.MOV.U32 R7, RZ, RZ, R16 ;  /* 0x000000ffff077224 */ /* 0x000fe200078e0010 */
[----:B-1----:R-:W2:Y:S04]  /*5ec40*/  LDL.LU R14, [R1+0x5e8] ;  /* 0x0005e800010e7983 */ /* 0x002ea80000300800 */
[----:B---3--:R-:W3:Y:S04]  /*5ec50*/  LDL.LU R16, [R1+0x628] ;  /* 0x0006280001107983 */ /* 0x008ee80000300800 */
[----:B------:R1:W-:Y:S04]  /*5ec60*/  LDGSTS.E [R5+-0x1d200], desc[UR16][R6.64], P3 ;  /* 0xe2e0000006057fae */ /* 0x0003e800099a1010 */
[----:B------:R4:W-:Y:S01]  /*5ec70*/  STL [R1+0x8e4], R11 ;  /* 0x0008e40b01007387 */ /* 0x0009e20000100800 */
[----:B-1----:R-:W-:-:S02]  /*5ec80*/  MOV R6, R11 ;  /* 0x0000000b00067202 */ /* 0x002fc40000000f00 */
[----:B------:R-:W-:-:S05]  /*5ec90*/  IADD3.X R13, PT, PT, R13, R3, RZ, P4, !PT ;  /* 0x000000030d0d7210 */ /* 0x000fca00027fe4ff */
[----:B------:R-:W-:Y:S01]  /*5eca0*/  IMAD.MOV.U32 R7, RZ, RZ, R13 ;  /* 0x000000ffff077224 */ /* 0x000fe200078e000d */
[----:B------:R1:W-:Y:S01]  /*5ecb0*/  STL [R1+0x8e0], R13 ;  /* 0x0008e00d01007387 */ /* 0x0003e20000100800 */
[----:B------:R-:W-:-:S03]  /*5ecc0*/  IMAD.X R17, R17, 0x1, R3, P5 ;  /* 0x0000000111117824 */ /* 0x000fc600028e0603 */
[----:B------:R5:W-:Y:S04]  /*5ecd0*/  STL [R1+0x924], R12 ;  /* 0x0009240c01007387 */ /* 0x000be80000100800 */
[----:B----4-:R-:W4:Y:S04]  /*5ece0*/  LDL.LU R11, [R1+0x66c] ;  /* 0x00066c00010b7983 */ /* 0x010f280000300800 */
[----:B------:R5:W-:Y:S04]  /*5ecf0*/  STL [R1+0x920], R17 ;  /* 0x0009201101007387 */ /* 0x000be80000100800 */
[----:B------:R5:W-:Y:S04]  /*5ed00*/  LDGSTS.E [R5+-0x1ce00], desc[UR16][R6.64], P3 ;  /* 0xe320000006057fae */ /* 0x000be800099a1010 */
[----:B-1----:R-:W4:Y:S01]  /*5ed10*/  LDL.LU R13, [R1+0x6ac] ;  /* 0x0006ac00010d7983 */ /* 0x002f220000300800 */
[----:B-----5:R-:W-:-:S03]  /*5ed20*/  MOV R6, R12 ;  /* 0x0000000c00067202 */ /* 0x020fc60000000f00 */
        /* <DEDUP_REMOVED lines=17> */
[----:B------:R-:W-:Y:S01]  /*5ee40*/  IMAD.MOV.U32 R7, RZ, RZ, R19 ;  /* 0x000000ffff077224 */ /* 0x000fe200078e0013 */
        /* <DEDUP_REMOVED lines=15> */
[----:B------:R2:W-:Y:S04]  /*5ef40*/  LDGSTS.E [R5+-0x1fd80], desc[UR16][R6.64], P3 ;  /* 0xe028000006057fae */ /* 0x0005e800099a1010 */
[----:B-1----:R-:W3:Y:S04]  /*5ef50*/  LDL.LU R14, [R1+0x76c] ;  /* 0x00076c00010e7983 */ /* 0x002ee80000300800 */
[----:B------:R-:W3:Y:S01]  /*5ef60*/  LDL.LU R10, [R1+0x7ac] ;  /* 0x0007ac00010a7983 */ /* 0x000ee20000300800 */
[----:B--2---:R-:W-:Y:S01]  /*5ef70*/  MOV R6, R15 ;  /* 0x0000000f00067202 */ /* 0x004fe20000000f00 */
[----:B------:R-:W-:-:S02]  /*5ef80*/  IMAD.MOV.U32 R7, RZ, RZ, R16 ;  /* 0x000000ffff077224 */ /* 0x000fc400078e0010 */
[----:B------:R1:W-:Y:S04]  /*5ef90*/  STL [R1+0x628], R16 ;  /* 0x0006281001007387 */ /* 0x0003e80000100800 */
[----:B------:R-:W2:Y:S04]  /*5efa0*/  LDL.LU R15, [R1+0x768] ;  /* 0x00076800010f7983 */ /* 0x000ea80000300800 */
[----:B------:R4:W-:Y:S04]  /*5efb0*/  LDGSTS.E [R5+-0x1f980], desc[UR16][R6.64], P3 ;  /* 0xe068000006057fae */ /* 0x0009e800099a1010 */
[----:B-1----:R-:W2:Y:S01]  /*5efc0*/  LDL.LU R16, [R1+0x7a8] ;  /* 0x0007a80001107983 */ /* 0x002ea20000300800 */
[----:B----4-:R-:W-:-:S04]  /*5efd0*/  IADD3 R11, P4, PT, R11, R80, RZ ;  /* 0x000000500b0b7210 */ /* 0x010fc80007f9e0ff */
[----:B------:R-:W-:Y:S01]  /*5efe0*/  MOV R6, R11 ;  /* 0x0000000b00067202 */ /* 0x000fe20000000f00 */
[----:B------:R1:W-:Y:S01]  /*5eff0*/  STL [R1+0x66c], R11 ;  /* 0x00066c0b01007387 */ /* 0x0003e20000100800 */
[----:B------:R-:W-:Y:S02]  /*5f000*/  IADD3 R13, P5, PT, R13, R80, RZ ;  /* 0x000000500d0d7210 */ /* 0x000fe40007fbe0ff */
[----:B-----5:R-:W-:-:S03]  /*5f010*/  IADD3.X R12, PT, PT, R12, R3, RZ, P4, !PT ;  /* 0x000000030c0c7210 */ /* 0x020fc600027fe4ff */
[----:B------:R-:W-:Y:S02]  /*5f020*/  IMAD.X R17, R17, 0x1, R3, P5 ;  /* 0x0000000111117824 */ /* 0x000fe400028e0603 */
[----:B------:R4:W-:Y:S01]  /*5f030*/  STL [R1+0x668], R12 ;  /* 0x0006680c01007387 */ /* 0x0009e20000100800 */
[----:B------:R-:W-:-:S03]  /*5f040*/  IMAD.MOV.U32 R7, RZ, RZ, R12 ;  /* 0x000000ffff077224 */ /* 0x000fc600078e000c */
[----:B------:R-:W-:Y:S04]  /*5f050*/  STL [R1+0x6ac], R13 ;  /* 0x0006ac0d01007387 */ /* 0x000fe80000100800 */
[----:B-1----:R-:W5:Y:S04]  /*5f060*/  LDL.LU R11, [R1+0x7ec] ;  /* 0x0007ec00010b7983 */ /* 0x002f680000300800 */
[----:B------:R1:W-:Y:S04]  /*5f070*/  STL [R1+0x6a8], R17 ;  /* 0x0006a81101007387 */ /* 0x0003e80000100800 */
[----:B------:R1:W-:Y:S04]  /*5f080*/  LDGSTS.E [R5+-0x1f580], desc[UR16][R6.64], P3 ;  /* 0xe0a8000006057fae */ /* 0x0003e800099a1010 */
[----:B----4-:R-:W4:Y:S01]  /*5f090*/  LDL.LU R12, [R1+0x82c] ;  /* 0x00082c00010c7983 */ /* 0x010f220000300800 */
[----:B-1----:R-:W-:-:S03]  /*5f0a0*/  IMAD.MOV.U32 R7, RZ, RZ, R17 ;  /* 0x000000ffff077224 */ /* 0x002fc600078e0011 */
[----:B------:R-:W4:Y:S01]  /*5f0b0*/  LDL.LU R17, [R1+0x7e8] ;  /* 0x0007e80001117983 */ /* 0x000f220000300800 */
[----:B------:R-:W-:-:S03]  /*5f0c0*/  MOV R6, R13 ;  /* 0x0000000d00067202 */ /* 0x000fc60000000f00 */
[----:B------:R-:W4:Y:S04]  /*5f0d0*/  LDL.LU R13, [R1+0x828] ;  /* 0x00082800010d7983 */ /* 0x000f280000300800 */
[----:B------:R1:W-:Y:S01]  /*5f0e0*/  LDGSTS.E [R5+-0x1f180], desc[UR16][R6.64], P3 ;  /* 0xe0e8000006057fae */ /* 0x0003e200099a1010 */
[-C--:B------:R-:W-:Y:S02]  /*5f0f0*/  IADD3 R18, P4, PT, R18, R80.reuse, RZ ;  /* 0x0000005012127210 */ /* 0x080fe40007f9e0ff */
[----:B------:R-:W-:-:S03]  /*5f100*/  IADD3 R8, P5, PT, R8, R80, RZ ;  /* 0x0000005008087210 */ /* 0x000fc60007fbe0ff */
[----:B------:R1:W-:Y:S01]  /*5f110*/  STL [R1+0x6ec], R18 ;  /* 0x0006ec1201007387 */ /* 0x0003e20000100800 */
[----:B------:R-:W-:Y:S01]  /*5f120*/  IADD3.X R19, PT, PT, R19, R3, RZ, P4, !PT ;  /* 0x0000000313137210 */ /* 0x000fe200027fe4ff */
[----:B------:R-:W-:-:S04]  /*5f130*/  IMAD.X R9, R9, 0x1, R3, P5 ;  /* 0x0000000109097824 */ /* 0x000fc800028e0603 */
[----:B------:R1:W-:Y:S02]  /*5f140*/  STL [R1+0x6e8], R19 ;  /* 0x0006e81301007387 */ /* 0x0003e40000100800 */
[----:B-1----:R-:W-:Y:S02]  /*5f150*/  MOV R6, R18 ;  /* 0x0000001200067202 */ /* 0x002fe40000000f00 */
[----:B------:R1:W-:Y:S04]  /*5f160*/  STL [R1+0x72c], R8 ;  /* 0x00072c0801007387 */ /* 0x0003e80000100800 */
[----:B------:R-:W4:Y:S04]  /*5f170*/  LDL.LU R20, [R1+0x86c] ;  /* 0x00086c0001147983 */ /* 0x000f280000300800 */
[----:B------:R1:W-:Y:S04]  /*5f180*/  STL [R1+0x728], R9 ;  /* 0x0007280901007387 */ /* 0x0003e80000100800 */
[----:B------:R-:W4:Y:S04]  /*5f190*/  LDL.LU R18, [R1+0x8ac] ;  /* 0x0008ac0001127983 */ /* 0x000f280000300800 */
[----:B------:R-:W4:Y:S01]  /*5f1a0*/  LDL.LU R21, [R1+0x868] ;  /* 0x0008680001157983 */ /* 0x000f220000300800 */
[----:B------:R-:W-:-:S03]  /*5f1b0*/  IMAD.MOV.U32 R7, RZ, RZ, R19 ;  /* 0x000000ffff077224 */ /* 0x000fc600078e0013 */
[----:B------:R-:W4:Y:S04]  /*5f1c0*/  LDL.LU R19, [R1+0x8a8] ;  /* 0x0008a80001137983 */ /* 0x000f280000300800 */
[----:B------:R1:W-:Y:S02]  /*5f1d0*/  LDGSTS.E [R5+-0x1ed80], desc[UR16][R6.64], P3 ;  /* 0xe128000006057fae */ /* 0x0003e400099a1010 */
[----:B-1----:R-:W-:Y:S01]  /*5f1e0*/  MOV R6, R8 ;  /* 0x0000000800067202 */ /* 0x002fe20000000f00 */
[----:B------:R-:W-:Y:S01]  /*5f1f0*/  IMAD.MOV.U32 R7, RZ, RZ, R9 ;  /* 0x000000ffff077224 */ /* 0x000fe200078e0009 */
[----:B------:R-:W4:Y:S04]  /*5f200*/  LDL.LU R8, [R1+0x8ec] ;  /* 0x0008ec0001087983 */ /* 0x000f280000300800 */
[----:B------:R-:W4:Y:S04]  /*5f210*/  LDL.LU R9, [R1+0x92c] ;  /* 0x00092c0001097983 */ /* 0x000f280000300800 */
[----:B------:R1:W-:Y:S01]  /*5f220*/  LDGSTS.E [R5+-0x1e980], desc[UR16][R6.64], P3 ;  /* 0xe168000006057fae */ /* 0x0003e200099a1010 */
[----:B---3--:R-:W-:-:S02]  /*5f230*/  IADD3 R14, P4, PT, R14, R80, RZ ;  /* 0x000000500e0e7210 */ /* 0x008fc40007f9e0ff */
[----:B------:R-:W-:-:S03]  /*5f240*/  IADD3 R10, P5, PT, R10, R80, RZ ;  /* 0x000000500a0a7210 */ /* 0x000fc60007fbe0ff */
[----:B------:R3:W-:Y:S01]  /*5f250*/  STL [R1+0x76c], R14 ;  /* 0x00076c0e01007387 */ /* 0x0007e20000100800 */
[----:B-1----:R-:W-:Y:S02]  /*5f260*/  MOV R6, R14 ;  /* 0x0000000e00067202 */ /* 0x002fe40000000f00 */
[----:B--2---:R-:W-:-:S05]  /*5f270*/  IADD3.X R15, PT, PT, R15, R3, RZ, P4, !PT ;  /* 0x000000030f0f7210 */ /* 0x004fca00027fe4ff */
[----:B------:R1:W-:Y:S01]  /*5f280*/  STL [R1+0x768], R15 ;  /* 0x0007680f01007387 */ /* 0x0003e20000100800 */
[----:B------:R-:W-:Y:S02]  /*5f290*/  IMAD.MOV.U32 R7, RZ, RZ, R15 ;  /* 0x000000ffff077224 */ /* 0x000fe400078e000f */
[----:B------:R-:W-:Y:S01]  /*5f2a0*/  IMAD.X R16, R16, 0x1, R3, P5 ;  /* 0x0000000110107824 */ /* 0x000fe200028e0603 */
[----:B------:R-:W-:Y:S04]  /*5f2b0*/  STL [R1+0x7ac], R10 ;  /* 0x0007ac0a01007387 */ /* 0x000fe80000100800 */
[----:B---3--:R-:W2:Y:S04]  /*5f2c0*/  LDL.LU R14, [R1+0x8e8] ;  /* 0x0008e800010e7983 */ /* 0x008ea80000300800 */
[----:B------:R3:W-:Y:S04]  /*5f2d0*/  STL [R1+0x7a8], R16 ;  /* 0x0007a81001007387 */ /* 0x0007e80000100800 */
[----:B-1----:R-:W2:Y:S04]  /*5f2e0*/  LDL.LU R15, [R1+0x928] ;  /* 0x00092800010f7983 */ /* 0x002ea80000300800 */
[----:B------:R1:W-:Y:S02]  /*5f2f0*/  LDGSTS.E [R5+-0x1e580], desc[UR16][R6.64], P3 ;  /* 0xe1a8000006057fae */ /* 0x0003e400099a1010 */
[----:B-1----:R-:W-:Y:S01]  /*5f300*/  MOV R6, R10 ;  /* 0x0000000a00067202 */ /* 0x002fe20000000f00 */
[----:B------:R-:W-:-:S02]  /*5f310*/  IMAD.MOV.U32 R7, RZ, RZ, R16 ;  /* 0x000000ffff077224 */ /* 0x000fc400078e0010 */
[----:B---3--:R-:W3:Y:S04]  /*5f320*/  LDL.LU R16, [R1+0x96c] ;  /* 0x00096c0001107983 */ /* 0x008ee80000300800 */
[----:B------:R-:W3:Y:S01]  /*5f330*/  LDL.LU R10, [R1+0x9ac] ;  /* 0x0009ac00010a7983 */ /* 0x000ee20000300800 */
[----:B-----5:R-:W-:-:S03]  /*5f340*/  IADD3 R11, P4, PT, R11, R80, RZ ;  /* 0x000000500b0b7210 */ /* 0x020fc60007f9e0ff */
[----:B------:R1:W-:Y:S04]  /*5f350*/  LDGSTS.E [R5+-0x1e180], desc[UR16][R6.64], P3 ;  /* 0xe1e8000006057fae */ /* 0x0003e800099a1010 */
[----:B------:R-:W-:Y:S01]  /*5f360*/  STL [R1+0x7ec], R11 ;  /* 0x0007ec0b01007387 */ /* 0x000fe20000100800 */
[----:B----4-:R-:W-:Y:S02]  /*5f370*/  IADD3 R12, P5, PT, R12, R80, RZ ;  /* 0x000000500c0c7210 */ /* 0x010fe40007fbe0ff */
[----:B------:R-:W-:-:S05]  /*5f380*/  IADD3.X R17, PT, PT, R17, R3, RZ, P4, !PT ;  /* 0x0000000311117210 */ /* 0x000fca00027fe4ff */
[----:B------:R4:W-:Y:S01]  /*5f390*/  STL [R1+0x7e8], R17 ;  /* 0x0007e81101007387 */ /* 0x0009e20000100800 */
[----:B-1----:R-:W-:Y:S02]  /*5f3a0*/  IMAD.MOV.U32 R7, RZ, RZ, R17 ;  /* 0x000000ffff077224 */ /* 0x002fe400078e0011 */
[----:B------:R-:W-:Y:S01]  /*5f3b0*/  IMAD.X R13, R13, 0x1, R3, P5 ;  /* 0x000000010d0d7824 */ /* 0x000fe200028e0603 */
[----:B------:R1:W-:Y:S01]  /*5f3c0*/  STL [R1+0x82c], R12 ;  /* 0x00082c0c01007387 */ /* 0x0003e20000100800 */
[----:B------:R-:W-:-:S03]  /*5f3d0*/  MOV R6, R11 ;  /* 0x0000000b00067202 */ /* 0x000fc60000000f00 */
[----:B----4-:R-:W4:Y:S04]  /*5f3e0*/  LDL.LU R17, [R1+0x968] ;  /* 0x0009680001117983 */ /* 0x010f280000300800 */
[----:B------:R5:W-:Y:S04]  /*5f3f0*/  STL [R1+0x828], R13 ;  /* 0x0008280d01007387 */ /* 0x000be80000100800 */
[----:B------:R-:W4:Y:S04]  /*5f400*/  LDL.LU R11, [R1+0x9a8] ;  /* 0x0009a800010b7983 */ /* 0x000f280000300800 */
[----:B------:R1:W-:Y:S02]  /*5f410*/  LDGSTS.E [R5+-0x1dd80], desc[UR16][R6.64], P3 ;  /* 0xe228000006057fae */ /* 0x0003e400099a1010 */
[----:B-1----:R-:W-:Y:S01]  /*5f420*/  MOV R6, R12 ;  /* 0x0000000c00067202 */ /* 0x002fe20000000f00 */
[----:B------:R-:W-:Y:S01]  /*5f430*/  IMAD.MOV.U32 R7, RZ, RZ, R13 ;  /* 0x000000ffff077224 */ /* 0x000fe200078e000d */
[----:B------:R-:W4:Y:S04]  /*5f440*/  LDL.LU R12, [R1+0x5f4] ;  /* 0x0005f400010c7983 */ /* 0x000f280000300800 */
[----:B------:R1:W-:Y:S04]  /*5f450*/  LDGSTS.E [R5+-0x1d980], desc[UR16][R6.64], P3 ;  /* 0xe268000006057fae */ /* 0x0003e800099a1010 */
[----:B-----5:R-:W5:Y:S01]  /*5f460*/  LDL.LU R13, [R1+0x634] ;  /* 0x00063400010d7983 */ /* 0x020f620000300800 */
[----:B------:R-:W-:-:S04]  /*5f470*/  IADD3 R20, P4, PT, R20, R80, RZ ;  /* 0x0000005014147210 */ /* 0x000fc80007f9e0ff */
[----:B-1----:R-:W-:Y:S02]  /*5f480*/  MOV R6, R20 ;  /* 0x0000001400067202 */ /* 0x002fe40000000f00 */
[----:B------:R-:W-:Y:S02]  /*5f490*/  IADD3 R18, P5, PT, R18, R80, RZ ;  /* 0x0000005012127210 */ /* 0x000fe40007fbe0ff */
[----:B------:R-:W-:Y:S01]  /*5f4a0*/  IADD3.X R21, PT, PT, R21, R3, RZ, P4, !PT ;  /* 0x0000000315157210 */ /* 0x000fe200027fe4ff */
[----:B------:R-:W-:Y:S02]  /*5f4b0*/  STL [R1+0x86c], R20 ;  /* 0x00086c1401007387 */ /* 0x000fe40000100800 */
[----:B------:R-:W-:Y:S02]  /*5f4c0*/  IMAD.X R19, R19, 0x1, R3, P5 ;  /* 0x0000000113137824 */ /* 0x000fe400028e0603 */
        /* <DEDUP_REMOVED lines=14> */
[----:B--2---:R-:W-:-:S05]  /*5f5b0*/  IADD3.X R14, PT, PT, R14, R3, RZ, P4, !PT ;  /* 0x000000030e0e7210 */ /* 0x004fca00027fe4ff */
        /* <DEDUP_REMOVED lines=8> */
[-C--:B---3--:R-:W-:Y:S01]  /*5f640*/  IADD3 R16, P4, PT, R16, R80.reuse, RZ ;  /* 0x0000005010107210 */ /* 0x088fe20007f9e0ff */
[----:B--2---:R-:W-:Y:S01]  /*5f650*/  IMAD.MOV.U32 R7, RZ, RZ, R15 ;  /* 0x000000ffff077224 */ /* 0x004fe200078e000f */
[----:B------:R-:W-:Y:S01]  /*5f660*/  MOV R6, R9 ;  /* 0x0000000900067202 */ /* 0x000fe20000000f00 */
[----:B-1----:R-:W2:Y:S01]  /*5f670*/  LDL.LU R15, [R1+0x670] ;  /* 0x00067000010f7983 */ /* 0x002ea20000300800 */
[----:B------:R-:W-:-:S03]  /*5f680*/  IADD3 R10, P5, PT, R10, R80, RZ ;  /* 0x000000500a0a7210 */ /* 0x000fc60007fbe0ff */
[----:B------:R-:W3:Y:S04]  /*5f690*/  LDL.LU R9, [R1+0x6b0] ;  /* 0x0006b00001097983 */ /* 0x000ee80000300800 */
[----:B------:R1:W-:Y:S04]  /*5f6a0*/  LDGSTS.E [R5+-0x1c980], desc[UR16][R6.64], P3 ;  /* 0xe368000006057fae */ /* 0x0003e800099a1010 */
[----:B------:R-:W-:Y:S01]  /*5f6b0*/  STL [R1+0x96c], R16 ;  /* 0x00096c1001007387 */ /* 0x000fe20000100800 */
[----:B-1----:R-:W-:Y:S02]  /*5f6c0*/  MOV R6, R16 ;  /* 0x0000001000067202 */ /* 0x002fe40000000f00 */
[----:B----4-:R-:W-:-:S05]  /*5f6d0*/  IADD3.X R17, PT, PT, R17, R3, RZ, P4, !PT ;  /* 0x0000000311117210 */ /* 0x010fca00027fe4ff */
[----:B------:R-:W-:Y:S02]  /*5f6e0*/  IMAD.MOV.U32 R7, RZ, RZ, R17 ;  /* 0x000000ffff077224 */ /* 0x000fe400078e0011 */
[----:B------:R-:W-:Y:S01]  /*5f6f0*/  IMAD.X R11, R11, 0x1, R3, P5 ;  /* 0x000000010b0b7824 */ /* 0x000fe200028e0603 */
[----:B------:R-:W-:Y:S04]  /*5f700*/  STL [R1+0x968], R17 ;  /* 0x0009681101007387 */ /* 0x000fe80000100800 */
[----:B------:R-:W-:Y:S04]  /*5f710*/  STL [R1+0x9ac], R10 ;  /* 0x0009ac0a01007387 */ /* 0x000fe80000100800 */
[----:B------:R1:W-:Y:S04]  /*5f720*/  LDGSTS.E [R5+-0x1c580], desc[UR16][R6.64], P3 ;  /* 0xe3a8000006057fae */ /* 0x0003e800099a1010 */
[----:B------:R4:W-:Y:S01]  /*5f730*/  STL [R1+0x9a8], R11 ;  /* 0x0009a80b01007387 */ /* 0x0009e20000100800 */
[----:B-1----:R-:W-:Y:S01]  /*5f740*/  IMAD.MOV.U32 R7, RZ, RZ, R11 ;  /* 0x000000ffff077224 */ /* 0x002fe200078e000b */
[----:B------:R-:W-:-:S02]  /*5f750*/  MOV R6, R10 ;  /* 0x0000000a00067202 */ /* 0x000fc40000000f00 */
[----:B----4-:R-:W4:Y:S04]  /*5f760*/  LDL.LU R11, [R1+0x6f0] ;  /* 0x0006f000010b7983 */ /* 0x010f280000300800 */
[----:B------:R-:W4:Y:S04]  /*5f770*/  LDL.LU R10, [R1+0x6f4] ;  /* 0x0006f400010a7983 */ /* 0x000f280000300800 */
[----:B------:R-:W4:Y:S04]  /*5f780*/  LDL.LU R17, [R1+0x730] ;  /* 0x0007300001117983 */ /* 0x000f280000300800 */
[----:B------:R-:W4:Y:S01]  /*5f790*/  LDL.LU R16, [R1+0x734] ;  /* 0x0007340001107983 */ /* 0x000f220000300800 */
[----:B------:R-:W-:-:S02]  /*5f7a0*/  IADD3 R12, P4, PT, R12, R80, RZ ;  /* 0x000000500c0c7210 */ /* 0x000fc40007f9e0ff */
[----:B-----5:R-:W-:Y:S01]  /*5f7b0*/  IADD3 R13, P5, PT, R13, R80, RZ ;  /* 0x000000500d0d7210 */ /* 0x020fe20007fbe0ff */
        /* <DEDUP_REMOVED lines=11> */
[----:B-1----:R-:W4:Y:S04]  /*5f870*/  LDL.LU R18, [R1+0x774] ;  /* 0x0007740001127983 */ /* 0x002f280000300800 */
[----:B------:R-:W4:Y:S01]  /*5f880*/  LDL.LU R12, [R1+0x7b4] ;  /* 0x0007b400010c7983 */ /* 0x000f220000300800 */
[----:B-----5:R-:W-:-:S03]  /*5f890*/  IMAD.MOV.U32 R7, RZ, RZ, R19 ;  /* 0x000000ffff077224 */ /* 0x020fc600078e0013 */
[----:B------:R1:W-:Y:S01]  /*5f8a0*/  STL [R1+0x630], R19 ;  /* 0x0006301301007387 */ /* 0x0003e20000100800 */
[----:B------:R-:W-:-:S05]  /*5f8b0*/  MOV R6, R13 ;  /* 0x0000000d00067202 */ /* 0x000fca0000000f00 */
[----:B------:R5:W-:Y:S04]  /*5f8c0*/  LDGSTS.E [R5+-0x1f900], desc[UR16][R6.64], P3 ;  /* 0xe070000006057fae */ /* 0x000be800099a1010 */
[----:B-1----:R-:W4:Y:S04]  /*5f8d0*/  LDL.LU R19, [R1+0x770] ;  /* 0x0007700001137983 */ /* 0x002f280000300800 */
[----:B------:R-:W4:Y:S01]  /*5f8e0*/  LDL.LU R13, [R1+0x7b0] ;  /* 0x0007b000010d7983 */ /* 0x000f220000300800 */
[-C--:B------:R-:W-:Y:S02]  /*5f8f0*/  IADD3 R14, P4, PT, R14, R80.reuse, RZ ;  /* 0x000000500e0e7210 */ /* 0x080fe40007f9e0ff */
[----:B------:R-:W-:-:S03]  /*5f900*/  IADD3 R8, P5, PT, R8, R80, RZ ;  /* 0x0000005008087210 */ /* 0x000fc60007fbe0ff */
[----:B------:R1:W-:Y:S01]  /*5f910*/  STL [R1+0x674], R14 ;  /* 0x0006740e01007387 */ /* 0x0003e20000100800 */
[----:B--2---:R-:W-:Y:S02]  /*5f920*/  IADD3.X R15, PT, PT, R15, R3, RZ, P4, !PT ;  /* 0x000000030f0f7210 */ /* 0x004fe400027fe4ff */
[----:B-----5:R-:W-:Y:S01]  /*5f930*/  MOV R6, R14 ;  /* 0x0000000e00067202 */ /* 0x020fe20000000f00 */
[----:B---3--:R-:W-:Y:S02]  /*5f940*/  IMAD.X R9, R9, 0x1, R3, P5 ;  /* 0x0000000109097824 */ /* 0x008fe400028e0603 */
[----:B------:R2:W-:Y:S04]  /*5f950*/  STL [R1+0x670], R15 ;  /* 0x0006700f01007387 */ /* 0x0005e80000100800 */
[----:B------:R3:W-:Y:S01]  /*5f960*/  STL [R1+0x6b4], R8 ;  /* 0x0006b40801007387 */ /* 0x0007e20000100800 */
[----:B------:R-:W-:-:S03]  /*5f970*/  IMAD.MOV.U32 R7, RZ, RZ, R15 ;  /* 0x000000ffff077224 */ /* 0x000fc600078e000f */
[----:B-1----:R-:W5:Y:S04]  /*5f980*/  LDL.LU R14, [R1+0x7f4] ;  /* 0x0007f400010e7983 */ /* 0x002f680000300800 */
[----:B------:R1:W-:Y:S04]  /*5f990*/  STL [R1+0x6b0], R9 ;  /* 0x0006b00901007387 */ /* 0x0003e80000100800 */
[----:B------:R-:W5:Y:S04]  /*5f9a0*/  LDL.LU R20, [R1+0x834] ;  /* 0x0008340001147983 */ /* 0x000f680000300800 */
[----:B--2---:R-:W2:Y:S04]  /*5f9b0*/  LDL.LU R15, [R1+0x7f0] ;  /* 0x0007f000010f7983 */ /* 0x004ea80000300800 */
[----:B------:R1:W-:Y:S04]  /*5f9c0*/  LDGSTS.E [R5+-0x1f500], desc[UR16][R6.64], P3 ;  /* 0xe0b0000006057fae */ /* 0x0003e800099a1010 */
[----:B------:R-:W2:Y:S01]  /*5f9d0*/  LDL.LU R21, [R1+0x830] ;  /* 0x0008300001157983 */ /* 0x000ea20000300800 */
[----:B-1----:R-:W-:Y:S01]  /*5f9e0*/  MOV R6, R8 ;  /* 0x0000000800067202 */ /* 0x002fe20000000f00 */
[----:B------:R-:W-:-:S02]  /*5f9f0*/  IMAD.MOV.U32 R7, RZ, RZ, R9 ;  /* 0x000000ffff077224 */ /* 0x000fc400078e0009 */
[----:B---3--:R-:W3:Y:S04]  /*5fa00*/  LDL.LU R8, [R1+0x874] ;  /* 0x0008740001087983 */ /* 0x008ee80000300800 */
[----:B------:R-:W3:Y:S04]  /*5fa10*/  LDL.LU R9, [R1+0x8b4] ;  /* 0x0008b40001097983 */ /* 0x000ee80000300800 */
[----:B------:R1:W-:Y:S01]  /*5fa20*/  LDGSTS.E [R5+-0x1f100], desc[UR16][R6.64], P3 ;  /* 0xe0f0000006057fae */ /* 0x0003e200099a1010 */
[----:B----4-:R-:W-:-:S04]  /*5fa30*/  IADD3 R10, P4, PT, R10, R80, RZ ;  /* 0x000000500a0a7210 */ /* 0x010fc80007f9e0ff */
[----:B------:R-:W-:Y:S01]  /*5fa40*/  IADD3.X R11, PT, PT, R11, R3, RZ, P4, !PT ;  /* 0x000000030b0b7210 */ /* 0x000fe200027fe4ff */
[----:B------:R4:W-:Y:S01]  /*5fa50*/  STL [R1+0x6f4], R10 ;  /* 0x0006f40a01007387 */ /* 0x0009e20000100800 */
[----:B------:R-:W-:-:S03]  /*5fa60*/  IADD3 R16, P5, PT, R16, R80, RZ ;  /* 0x0000005010107210 */ /* 0x000fc60007fbe0ff */
[----:B------:R4:W-:Y:S01]  /*5fa70*/  STL [R1+0x6f0], R11 ;  /* 0x0006f00b01007387 */ /* 0x0009e20000100800 */
[----:B-1----:R-:W-:Y:S01]  /*5fa80*/  MOV R6, R10 ;  /* 0x0000000a00067202 */ /* 0x002fe20000000f00 */
[----:B------:R-:W-:Y:S02]  /*5fa90*/  IMAD.X R17, R17, 0x1, R3, P5 ;  /* 0x0000000111117824 */ /* 0x000fe400028e0603 */
[----:B------:R1:W-:Y:S04]  /*5faa0*/  STL [R1+0x734], R16 ;  /* 0x0007341001007387 */ /* 0x0003e80000100800 */
[----:B----4-:R-:W4:Y:S01]  /*5fab0*/  LDL.LU R10, [R1+0x870] ;  /* 0x00087000010a7983 */ /* 0x010f220000300800 */
[----:B------:R-:W-:-:S03]  /*5fac0*/  IMAD.MOV.U32 R7, RZ, RZ, R11 ;  /* 0x000000ffff077224 */ /* 0x000fc600078e000b */
[----:B------:R1:W-:Y:S04]  /*5fad0*/  STL [R1+0x730], R17 ;  /* 0x0007301101007387 */ /* 0x0003e80000100800 */
[----:B------:R-:W4:Y:S04]  /*5fae0*/  LDL.LU R11, [R1+0x8b0] ;  /* 0x0008b000010b7983 */ /* 0x000f280000300800 */
[----:B------:R1:W-:Y:S02]  /*5faf0*/  LDGSTS.E [R5+-0x1ed00], desc[UR16][R6.64], P3 ;  /* 0xe130000006057fae */ /* 0x0003e400099a1010 */
[----:B-1----:R-:W-:Y:S01]  /*5fb00*/  MOV R6, R16 ;  /* 0x0000001000067202 */ /* 0x002fe20000000f00 */
[----:B------:R-:W-:Y:S01]  /*5fb10*/  IMAD.MOV.U32 R7, RZ, RZ, R17 ;  /* 0x000000ffff077224 */ /* 0x000fe200078e0011 */
[----:B------:R-:W4:Y:S04]  /*5fb20*/  LDL.LU R16, [R1+0x8f4] ;  /* 0x0008f40001107983 */ /* 0x000f280000300800 */
[----:B------:R-:W4:Y:S04]  /*5fb30*/  LDL.LU R17, [R1+0x934] ;  /* 0x0009340001117983 */ /* 0x000f280000300800 */
[----:B------:R1:W-:Y:S01]  /*5fb40*/  LDGSTS.E [R5+-0x1e900], desc[UR16][R6.64], P3 ;  /* 0xe170000006057fae */ /* 0x0003e200099a1010 */
[----:B------:R-:W-:-:S02]  /*5fb50*/  IADD3 R18, P4, PT, R18, R80, RZ ;  /* 0x0000005012127210 */ /* 0x000fc40007f9e0ff */
[----:B------:R-:W-:-:S03]  /*5fb60*/  IADD3 R12, P5, PT, R12, R80, RZ ;  /* 0x000000500c0c7210 */ /* 0x000fc60007fbe0ff */
[----:B------:R1:W-:Y:S02]  /*5fb70*/  STL [R1+0x774], R18 ;  /* 0x0007741201007387 */ /* 0x0003e40000100800 */
[----:B-1----:R-:W-:Y:S02]  /*5fb80*/  MOV R6, R18 ;  /* 0x0000001200067202 */ /* 0x002fe40000000f00 */
[----:B------:R-:W-:Y:S01]  /*5fb90*/  IADD3.X R19, PT, PT, R19, R3, RZ, P4, !PT ;  /* 0x0000000313137210 */ /* 0x000fe200027fe4ff */
[----:B------:R-:W-:-:S04]  /*5fba0*/  IMAD.X R13, R13, 0x1, R3, P5 ;  /* 0x000000010d0d7824 */ /* 0x000fc800028e0603 */
[----:B------:R1:W-:Y:S01]  /*5fbb0*/  STL [R1+0x770], R19 ;  /* 0x0007701301007387 */ /* 0x0003e20000100800 */
[----:B------:R-:W-:-:S03]  /*5fbc0*/  IMAD.MOV.U32 R7, RZ, RZ, R19 ;  /* 0x000000ffff077224 */ /* 0x000fc600078e0013 */
[----:B------:R1:W-:Y:S04]  /*5fbd0*/  STL [R1+0x7b4], R12 ;  /* 0x0007b40c01007387 */ /* 0x0003e80000100800 */
[----:B------:R-:W4:Y:S04]  /*5fbe0*/  LDL.LU R18, [R1+0x8f0] ;  /* 0x0008f00001127983 */ /* 0x000f280000300800 */
[----:B------:R1:W-:Y:S04]  /*5fbf0*/  STL [R1+0x7b0], R13 ;  /* 0x0007b00d01007387 */ /* 0x0003e80000100800 */
[----:B-1----:R-:W4:Y:S04]  /*5fc00*/  LDL.LU R19, [R1+0x930] ;  /* 0x0009300001137983 */ /* 0x002f280000300800 */
[----:B------:R1:W-:Y:S02]  /*5fc10*/  LDGSTS.E [R5+-0x1e500], desc[UR16][R6.64], P3 ;  /* 0xe1b0000006057fae */ /* 0x0003e400099a1010 */
[----:B-1----:R-:W-:Y:S01]  /*5fc20*/  MOV R6, R12 ;  /* 0x0000000c00067202 */ /* 0x002fe20000000f00 */
[----:B------:R-:W-:Y:S01]  /*5fc30*/  IMAD.MOV.U32 R7, RZ, RZ, R13 ;  /* 0x000000ffff077224 */ /* 0x000fe200078e000d */
[----:B------:R-:W4:Y:S04]  /*5fc40*/  LDL.LU R12, [R1+0x974] ;  /* 0x00097400010c7983 */ /* 0x000f280000300800 */
[----:B------:R-:W4:Y:S04]  /*5fc50*/  LDL.LU R13, [R1+0x9b4] ;  /* 0x0009b400010d7983 */ /* 0x000f280000300800 */
[----:B------:R1:W-:Y:S01]  /*5fc60*/  LDGSTS.E [R5+-0x1e100], desc[UR16][R6.64], P3 ;  /* 0xe1f0000006057fae */ /* 0x0003e200099a1010 */
[----:B-----5:R-:W-:-:S05]  /*5fc70*/  IADD3 R14, P4, PT, R14, R80, RZ ;  /* 0x000000500e0e7210 */ /* 0x020fca0007f9e0ff */
[----:B------:R5:W-:Y:S01]  /*5fc80*/  STL [R1+0x7f4], R14 ;  /* 0x0007f40e01007387 */ /* 0x000be20000100800 */
[----:B------:R-:W-:Y:S02]  /*5fc90*/  IADD3 R20, P5, PT, R20, R80, RZ ;  /* 0x0000005014147210 */ /* 0x000fe40007fbe0ff */
[----:B--2---:R-:W-:Y:S02]  /*5fca0*/  IADD3.X R15, PT, PT, R15, R3, RZ, P4, !PT ;  /* 0x000000030f0f7210 */ /* 0x004fe400027fe4ff */
[----:B-1----:R-:W-:-:S03]  /*5fcb0*/  MOV R6, R14 ;  /* 0x0000000e00067202 */ /* 0x002fc60000000f00 */
[----:B------:R1:W-:Y:S01]  /*5fcc0*/  STL [R1+0x7f0], R15 ;  /* 0x0007f00f01007387 */ /* 0x0003e20000100800 */
[----:B------:R-:W-:Y:S02]  /*5fcd0*/  IMAD.MOV.U32 R7, RZ, RZ, R15 ;  /* 0x000000ffff077224 */ /* 0x000fe400078e000f */
[----:B------:R-:W-:Y:S01]  /*5fce0*/  IMAD.X R21, R21, 0x1, R3, P5 ;  /* 0x0000000115157824 */ /* 0x000fe200028e0603 */
[----:B------:R-:W-:Y:S04]  /*5fcf0*/  STL [R1+0x834], R20 ;  /* 0x0008341401007387 */ /* 0x000fe80000100800 */
[----:B-----5:R-:W2:Y:S04]  /*5fd00*/  LDL.LU R14, [R1+0x970] ;  /* 0x00097000010e7983 */ /* 0x020ea80000300800 */
[----:B------:R-:W-:Y:S01]  /*5fd10*/  STL [R1+0x830], R21 ;  /* 0x0008301501007387 */ /* 0x000fe20000100800 */
[----:B---3--:R-:W-:-:S03]  /*5fd20*/  IADD3 R8, P4, PT, R8, R80, RZ ;  /* 0x0000005008087210 */ /* 0x008fc60007f9e0ff */
[----:B-1----:R-:W3:Y:S01]  /*5fd30*/  LDL.LU R15, [R1+0x9b0] ;  /* 0x0009b000010f7983 */ /* 0x002ee20000300800 */
[----:B------:R-:W-:-:S03]  /*5fd40*/  IADD3 R9, P5, PT, R9, R80, RZ ;  /* 0x0000005009097210 */ /* 0x000fc60007fbe0ff */
[----:B------:R1:W-:Y:S04]  /*5fd50*/  LDGSTS.E [R5+-0x1dd00], desc[UR16][R6.64], P3 ;  /* 0xe230000006057fae */ /* 0x0003e800099a1010 */
[----:B------:R-:W-:Y:S01]  /*5fd60*/  STL [R1+0x874], R8 ;  /* 0x0008740801007387 */ /* 0x000fe20000100800 */
[----:B-1----:R-:W-:Y:S01]  /*5fd70*/  MOV R6, R20 ;  /* 0x0000001400067202 */ /* 0x002fe20000000f00 */
[----:B------:R-:W-:-:S05]  /*5fd80*/  IMAD.MOV.U32 R7, RZ, RZ, R21 ;  /* 0x000000ffff077224 */ /* 0x000fca00078e0015 */
[----:B------:R1:W-:Y:S02]  /*5fd90*/  LDGSTS.E [R5+-0x1d900], desc[UR16][R6.64], P3 ;  /* 0xe270000006057fae */ /* 0x0003e400099a1010 */
[----:B-1----:R-:W-:Y:S02]  /*5fda0*/  MOV R6, R8 ;  /* 0x0000000800067202 */ /* 0x002fe40000000f00 */
[----:B----4-:R-:W-:-:S05]  /*5fdb0*/  IADD3.X R10, PT, PT, R10, R3, RZ, P4, !PT ;  /* 0x000000030a0a7210 */ /* 0x010fca00027fe4ff */
        /* <DEDUP_REMOVED lines=15> */
[----:B------:R-:W-:Y:S01]  /*5feb0*/  STL [R1+0x8f4], R16 ;  /* 0x0008f41001007387 */ /* 0x000fe20000100800 */
[----:B-1----:R-:W-:-:S02]  /*5fec0*/  MOV R6, R16 ;  /* 0x0000001000067202 */ /* 0x002fc40000000f00 */
[----:B------:R-:W-:-:S05]  /*5fed0*/  IADD3.X R18, PT, PT, R18, R3, RZ, P4, !PT ;  /* 0x0000000312127210 */ /* 0x000fca00027fe4ff */
[----:B------:R1:W-:Y:S01]  /*5fee0*/  STL [R1+0x8f0], R18 ;  /* 0x0008f01201007387 */ /* 0x0003e20000100800 */
[----:B------:R-:W-:Y:S02]  /*5fef0*/  IMAD.MOV.U32 R7, RZ, RZ, R18 ;  /* 0x000000ffff077224 */ /* 0x000fe400078e0012 */
[----:B------:R-:W-:Y:S01]  /*5ff00*/  IMAD.X R19, R19, 0x1, R3, P5 ;  /* 0x0000000113137824 */ /* 0x000fe200028e0603 */
[----:B------:R-:W-:Y:S04]  /*5ff10*/  STL [R1+0x934], R17 ;  /* 0x0009341101007387 */ /* 0x000fe80000100800 */
[----:B------:R1:W-:Y:S04]  /*5ff20*/  LDGSTS.E [R5+-0x1cd00], desc[UR16][R6.64], P3 ;  /* 0xe330000006057fae */ /* 0x0003e800099a1010 */
[----:B-1----:R-:W4:Y:S04]  /*5ff30*/  LDL.LU R18, [R1+0x67c] ;  /* 0x00067c0001127983 */ /* 0x002f280000300800 */
[----:B------:R1:W-:Y:S04]  /*5ff40*/  STL [R1+0x930], R19 ;  /* 0x0009301301007387 */ /* 0x0003e80000100800 */
[----:B------:R-:W4:Y:S01]  /*5ff50*/  LDL.LU R16, [R1+0x6bc] ;  /* 0x0006bc0001107983 */ /* 0x000f220000300800 */
[----:B------:R-:W-:Y:S01]  /*5ff60*/  IMAD.MOV.U32 R7, RZ, RZ, R19 ;  /* 0x000000ffff077224 */ /* 0x000fe200078e0013 */
        /* <DEDUP_REMOVED lines=8> */
[----:B--2---:R-:W-:-:S05]  /*5fff0*/  IADD3.X R14, PT, PT, R14, R3, RZ, P4, !PT ;  /* 0x000000030e0e7210 */ /* 0x004fca00027fe4ff */
[----:B------:R-:W-:Y:S01]  /*60000*/  IMAD.MOV.U32 R7, RZ, RZ, R14 ;  /* 0x000000ffff077224 */ /* 0x000fe200078e000e */
[----:B------:R1:W-:Y:S01]  /*60010*/  STL [R1+0x970], R14 ;  /* 0x0009700e01007387 */ /* 0x0003e20000100800 */
[----:B---3--:R-:W-:-:S03]  /*60020*/  IMAD.X R15, R15, 0x1, R3, P5 ;  /* 0x000000010f0f7824 */ /* 0x008fc600028e0603 */
[----:B------:R-:W-:Y:S04]  /*60030*/  STL [R1+0x9b4], R13 ;  /* 0x0009b40d01007387 */ /* 0x000fe80000100800 */
[----:B------:R2:W-:Y:S04]  /*60040*/  LDGSTS.E [R5+-0x1c500], desc[UR16][R6.64], P3 ;  /* 0xe3b0000006057fae */ /* 0x0005e800099a1010 */
[----:B-1----:R-:W3:Y:S04]  /*60050*/  LDL.LU R14, [R1+0x6fc] ;  /* 0x0006fc00010e7983 */ /* 0x002ee80000300800 */
[----:B------:R1:W-:Y:S04]  /*60060*/  STL [R1+0x9b0], R15 ;  /* 0x0009b00f01007387 */ /* 0x0003e80000100800 */
[----:B------:R-:W3:Y:S01]  /*60070*/  LDL.LU R12, [R1+0x73c] ;  /* 0x00073c00010c7983 */ /* 0x000ee20000300800 */
[----:B--2---:R-:W-:Y:S01]  /*60080*/  IMAD.MOV.U32 R7, RZ, RZ, R15 ;  /* 0x000000ffff077224 */ /* 0x004fe200078e000f */
[----:B------:R-:W-:-:S02]  /*60090*/  MOV R6, R13 ;  /* 0x0000000d00067202 */ /* 0x000fc40000000f00 */
[----:B-1----:R-:W2:Y:S04]  /*600a0*/  LDL.LU R15, [R1+0x6f8] ;  /* 0x0006f800010f7983 */ /* 0x002ea80000300800 */
[----:B------:R-:W2:Y:S04]  /*600b0*/  LDL.LU R13, [R1+0x738] ;  /* 0x00073800010d7983 */ /* 0x000ea80000300800 */
[----:B------:R1:W-:Y:S02]  /*600c0*/  LDGSTS.E [R5+-0x1c100], desc[UR16][R6.64], P3 ;  /* 0xe3f0000006057fae */ /* 0x0003e400099a1010 */
[----:B-1----:R-:W-:-:S04]  /*600d0*/  LOP3.LUT R6, R92, 0x70, RZ, 0x3c, !PT ;  /* 0x000000705c067812 */ /* 0x002fc800078e3cff */
[----:B------:R-:W-:Y:S02]  /*600e0*/  IADD3 R6, PT, PT, R6, 0x100000, R4 ;  /* 0x0010000006067810 */ /* 0x000fe40007ffe004 */
[-C--:B-----5:R-:W-:Y:S02]  /*600f0*/  IADD3 R10, P4, PT, R10, R80.reuse, RZ ;  /* 0x000000500a0a7210 */ /* 0x0a0fe40007f9e0ff */
[----:B------:R-:W-:Y:S02]  /*60100*/  IADD3 R8, P5, PT, R8, R80, RZ ;  /* 0x0000005008087210 */ /* 0x000fe40007fbe0ff */
[----:B----4-:R-:W-:Y:S02]  /*60110*/  IADD3.X R11, PT, PT, R11, R3, RZ, P4, !PT ;  /* 0x000000030b0b7210 */ /* 0x010fe400027fe4ff */
[----:B------:R-:W-:Y:S01]  /*60120*/  MOV R4, R10 ;  /* 0x0000000a00047202 */ /* 0x000fe20000000f00 */
[----:B------:R-:W-:Y:S02]  /*60130*/  IMAD.X R9, R9, 0x1, R3, P5 ;  /* 0x0000000109097824 */ /* 0x000fe400028e0603 */
[----:B------:R-:W-:Y:S01]  /*60140*/  IMAD.MOV.U32 R5, RZ, RZ, R11 ;  /* 0x000000ffff057224 */ /* 0x000fe200078e000b */
[----:B------:R1:W-:Y:S04]  /*60150*/  STL [R1+0x5fc], R10 ;  /* 0x0005fc0a01007387 */ /* 0x0003e80000100800 */
[----:B------:R-:W-:Y:S04]  /*60160*/  STL [R1+0x5f8], R11 ;  /* 0x0005f80b01007387 */ /* 0x000fe80000100800 */
[----:B------:R4:W-:Y:S04]  /*60170*/  STL [R1+0x63c], R8 ;  /* 0x00063c0801007387 */ /* 0x0009e80000100800 */
[----:B------:R5:W-:Y:S04]  /*60180*/  LDGSTS.E [R6+-0x1fc80], desc[UR16][R4.64], P3 ;  /* 0xe038000004067fae */ /* 0x000be800099a1010 */
[----:B------:R4:W-:Y:S04]  /*60190*/  STL [R1+0x638], R9 ;  /* 0x0006380901007387 */ /* 0x0009e80000100800 */
[----:B-1----:R-:W2:Y:S01]  /*601a0*/  LDL.LU R10, [R1+0x778] ;  /* 0x00077800010a7983 */ /* 0x002ea20000300800 */
[----:B-----5:R-:W-:-:S03]  /*601b0*/  MOV R4, R8 ;  /* 0x0000000800047202 */ /* 0x020fc60000000f00 */
[----:B----4-:R-:W4:Y:S01]  /*601c0*/  LDL.LU R8, [R1+0x77c] ;  /* 0x00077c0001087983 */ /* 0x010f220000300800 */
[----:B------:R-:W-:-:S03]  /*601d0*/  IMAD.MOV.U32 R5, RZ, RZ, R9 ;  /* 0x000000ffff057224 */ /* 0x000fc600078e0009 */
[----:B------:R-:W5:Y:S04]  /*601e0*/  LDL.LU R11, [R1+0x7b8] ;  /* 0x0007b800010b7983 */ /* 0x000f680000300800 */
[----:B------:R-:W5:Y:S04]  /*601f0*/  LDL.LU R9, [R1+0x7bc] ;  /* 0x0007bc0001097983 */ /* 0x000f680000300800 */
[----:B------:R1:W-:Y:S01]  /*60200*/  LDGSTS.E [R6+-0x1f880], desc[UR16][R4.64], P3 ;  /* 0xe078000004067fae */ /* 0x0003e200099a1010 */
[-C--:B------:R-:W-:Y:S02]  /*60210*/  IADD3 R18, P4, PT, R18, R80.reuse, RZ ;  /* 0x0000005012127210 */ /* 0x080fe40007f9e0ff */
[----:B------:R-:W-:-:S03]  /*60220*/  IADD3 R16, P5, PT, R16, R80, RZ ;  /* 0x0000005010107210 */ /* 0x000fc60007fbe0ff */
[----:B------:R1:W-:Y:S01]  /*60230*/  STL [R1+0x67c], R18 ;  /* 0x00067c1201007387 */ /* 0x0003e20000100800 */
[----:B------:R-:W-:Y:S01]  /*60240*/  IADD3.X R19, PT, PT, R19, R3, RZ, P4, !PT ;  /* 0x0000000313137210 */ /* 0x000fe200027fe4ff */
[----:B------:R-:W-:-:S04]  /*60250*/  IMAD.X R17, R17, 0x1, R3, P5 ;  /* 0x0000000111117824 */ /* 0x000fc800028e0603 */
[----:B------:R-:W-:Y:S04]  /*60260*/  STL [R1+0x678], R19 ;  /* 0x0006781301007387 */ /* 0x000fe80000100800 */
[----:B------:R1:W-:Y:S04]  /*60270*/  STL [R1+0x6bc], R16 ;  /* 0x0006bc1001007387 */ /* 0x0003e80000100800 */
[----:B------:R1:W-:Y:S04]  /*60280*/  STL [R1+0x6b8], R17 ;  /* 0x0006b81101007387 */ /* 0x0003e80000100800 */
[----:B------:R-:W5:Y:S04]  /*60290*/  LDL.LU R22, [R1+0x7f8] ;  /* 0x0007f80001167983 */ /* 0x000f680000300800 */
[----:B------:R-:W5:Y:S04]  /*602a0*/  LDL.LU R7, [R1+0x7fc] ;  /* 0x0007fc0001077983 */ /* 0x000f680000300800 */
[----:B------:R-:W5:Y:S04]  /*602b0*/  LDL.LU R21, [R1+0x838] ;  /* 0x0008380001157983 */ /* 0x000f680000300800 */
[----:B------:R-:W5:Y:S01]  /*602c0*/  LDL.LU R20, [R1+0x83c] ;  /* 0x00083c0001147983 */ /* 0x000f620000300800 */
[----:B-1----:R-:W-:Y:S01]  /*602d0*/  MOV R4, R18 ;  /* 0x0000001200047202 */ /* 0x002fe20000000f00 */
[----:B------:R-:W-:-:S05]  /*602e0*/  IMAD.MOV.U32 R5, RZ, RZ, R19 ;  /* 0x000000ffff057224 */ /* 0x000fca00078e0013 */
[----:B------:R1:W-:Y:S02]  /*602f0*/  LDGSTS.E [R6+-0x1f480], desc[UR16][R4.64], P3 ;  /* 0xe0b8000004067fae */ /* 0x0003e400099a1010 */
[----:B-1----:R-:W-:Y:S01]  /*60300*/  MOV R4, R16 ;  /* 0x0000001000047202 */ /* 0x002fe20000000f00 */
[----:B------:R-:W-:-:S05]  /*60310*/  IMAD.MOV.U32 R5, RZ, RZ, R17 ;  /* 0x000000ffff057224 */ /* 0x000fca00078e0011 */
[----:B------:R1:W-:Y:S01]  /*60320*/  LDGSTS.E [R6+-0x1f080], desc[UR16][R4.64], P3 ;  /* 0xe0f8000004067fae */ /* 0x0003e200099a1010 */
[-C--:B---3--:R-:W-:Y:S02]  /*60330*/  IADD3 R14, P4, PT, R14, R80.reuse, RZ ;  /* 0x000000500e0e7210 */ /* 0x088fe40007f9e0ff */
[----:B------:R-:W-:-:S03]  /*60340*/  IADD3 R12, P5, PT, R12, R80, RZ ;  /* 0x000000500c0c7210 */ /* 0x000fc60007fbe0ff */
[----:B------:R-:W-:Y:S01]  /*60350*/  STL [R1+0x6fc], R14 ;  /* 0x0006fc0e01007387 */ /* 0x000fe20000100800 */
[----:B--2---:R-:W-:Y:S01]  /*60360*/  IADD3.X R15, PT, PT, R15, R3, RZ, P4, !PT ;  /* 0x000000030f0f7210 */ /* 0x004fe200027fe4ff */
[----:B------:R-:W-:-:S04]  /*60370*/  IMAD.X R13, R13, 0x1, R3, P5 ;  /* 0x000000010d0d7824 */ /* 0x000fc800028e0603 */
[----:B------:R2:W-:Y:S04]  /*60380*/  STL [R1+0x6f8], R15 ;  /* 0x0006f80f01007387 */ /* 0x0005e80000100800 */
[----:B------:R-:W-:Y:S04]  /*60390*/  STL [R1+0x73c], R12 ;  /* 0x00073c0c01007387 */ /* 0x000fe80000100800 */
[----:B------:R-:W3:Y:S04]  /*603a0*/  LDL.LU R18, [R1+0x87c] ;  /* 0x00087c0001127983 */ /* 0x000ee80000300800 */
[----:B------:R2:W-:Y:S04]  /*603b0*/  STL [R1+0x738], R13 ;  /* 0x0007380d01007387 */ /* 0x0005e80000100800 */
[----:B------:R-:W3:Y:S04]  /*603c0*/  LDL.LU R16, [R1+0x8bc] ;  /* 0x0008bc0001107983 */ /* 0x000ee80000300800 */
[----:B------:R-:W3:Y:S01]  /*603d0*/  LDL.LU R19, [R1+0x878] ;  /* 0x0008780001137983 */ /* 0x000ee20000300800 */
[----:B-1----:R-:W-:Y:S01]  /*603e0*/  MOV R4, R14 ;  /* 0x0000000e00047202 */ /* 0x002fe20000000f00 */
[----:B------:R-:W-:-:S02]  /*603f0*/  IMAD.MOV.U32 R5, RZ, RZ, R15 ;  /* 0x000000ffff057224 */ /* 0x000fc400078e000f */
[----:B------:R-:W3:Y:S04]  /*60400*/  LDL.LU R17, [R1+0x8b8] ;  /* 0x0008b80001117983 */ /* 0x000ee80000300800 */
[----:B--2---:R-:W2:Y:S04]  /*60410*/  LDL.LU R15, [R1+0x8f8] ;  /* 0x0008f800010f7983 */ /* 0x004ea80000300800 */
[----:B------:R-:W2:Y:S04]  /*60420*/  LDL.LU R14, [R1+0x8fc] ;  /* 0x0008fc00010e7983 */ /* 0x000ea80000300800 */
[----:B------:R1:W-:Y:S02]  /*60430*/  LDGSTS.E [R6+-0x1ec80], desc[UR16][R4.64], P3 ;  /* 0xe138000004067fae */ /* 0x0003e400099a1010 */
[----:B-1----:R-:W-:Y:S01]  /*60440*/  MOV R4, R12 ;  /* 0x0000000c00047202 */ /* 0x002fe20000000f00 */
[----:B------:R-:W-:-:S02]  /*60450*/  IMAD.MOV.U32 R5, RZ, RZ, R13 ;  /* 0x000000ffff057224 */ /* 0x000fc400078e000d */
[----:B------:R-:W2:Y:S04]  /*60460*/  LDL.LU R13, [R1+0x938] ;  /* 0x00093800010d7983 */ /* 0x000ea80000300800 */
[----:B------:R-:W2:Y:S04]  /*60470*/  LDL.LU R12, [R1+0x93c] ;  /* 0x00093c00010c7983 */ /* 0x000ea80000300800 */
[----:B------:R1:W-:Y:S01]  /*60480*/  LDGSTS.E [R6+-0x1e880], desc[UR16][R4.64], P3 ;  /* 0xe178000004067fae */ /* 0x0003e200099a1010 */
[----:B----4-:R-:W-:-:S04]  /*60490*/  IADD3 R8, P4, PT, R8, R80, RZ ;  /* 0x0000005008087210 */ /* 0x010fc80007f9e0ff */
[----:B------:R-:W-:Y:S02]  /*604a0*/  IADD3.X R10, PT, PT, R10, R3, RZ, P4, !PT ;  /* 0x000000030a0a7210 */ /* 0x000fe400027fe4ff */
[----:B-----5:R-:W-:Y:S01]  /*604b0*/  IADD3 R9, P5, PT, R9, R80, RZ ;  /* 0x0000005009097210 */ /* 0x020fe20007fbe0ff */
[----:B------:R-:W-:Y:S01]  /*604c0*/  STL [R1+0x77c], R8 ;  /* 0x00077c0801007387 */ /* 0x000fe20000100800 */
[----:B-1----:R-:W-:Y:S01]  /*604d0*/  MOV R4, R8 ;  /* 0x0000000800047202 */ /* 0x002fe20000000f00 */
[----:B------:R-:W-:Y:S02]  /*604e0*/  IMAD.MOV.U32 R5, RZ, RZ, R10 ;  /* 0x000000ffff057224 */ /* 0x000fe400078e000a */
[----:B------:R-:W-:Y:S01]  /*604f0*/  IMAD.X R11, R11, 0x1, R3, P5 ;  /* 0x000000010b0b7824 */ /* 0x000fe200028e0603 */
[----:B------:R1:W-:Y:S04]  /*60500*/  STL [R1+0x778], R10 ;  /* 0x0007780a01007387 */ /* 0x0003e80000100800 */
        /* <DEDUP_REMOVED lines=10> */
[----:B------:R-:W-:-:S04]  /*605b0*/  IADD3 R7, P4, PT, R7, R80, RZ ;  /* 0x0000005007077210 */ /* 0x000fc80007f9e0ff */
[----:B------:R-:W-:Y:S01]  /*605c0*/  IADD3.X R22, PT, PT, R22, R3, RZ, P4, !PT ;  /* 0x0000000316167210 */ /* 0x000fe200027fe4ff */
[----:B------:R1:W-:Y:S01]  /*605d0*/  STL [R1+0x7fc], R7 ;  /* 0x0007fc0701007387 */ /* 0x0003e20000100800 */
[----:B------:R-:W-:-:S03]  /*605e0*/  IADD3 R20, P5, PT, R20, R80, RZ ;  /* 0x0000005014147210 */ /* 0x000fc60007fbe0ff */
[----:B------:R2:W-:Y:S01]  /*605f0*/  STL [R1+0x7f8], R22 ;  /* 0x0007f81601007387 */ /* 0x0005e20000100800 */
[----:B-1----:R-:W-:-:S03]  /*60600*/  MOV R4, R7 ;  /* 0x0000000700047202 */ /* 0x002fc60000000f00 */
[----:B------:R1:W-:Y:S04]  /*60610*/  STL [R1+0x83c], R20 ;  /* 0x00083c1401007387 */ /* 0x0003e80000100800 */
[----:B------:R-:W4:Y:S01]  /*60620*/  LDL R7, [R1+0xb6c] ;  /* 0x000b6c0001077983 */ /* 0x000f220000100800 */
[----:B------:R-:W-:Y:S02]  /*60630*/  IMAD.MOV.U32 R5, RZ, RZ, R22 ;  /* 0x000000ffff057224 */ /* 0x000fe400078e0016 */
[----:B------:R-:W-:-:S03]  /*60640*/  IMAD.X R21, R21, 0x1, R3, P5 ;  /* 0x0000000115157824 */ /* 0x000fc600028e0603 */
[----:B------:R1:W-:Y:S02]  /*60650*/  LDGSTS.E [R6+-0x1dc80], desc[UR16][R4.64], P3 ;  /* 0xe238000004067fae */ /* 0x0003e400099a1010 */
[----:B-1----:R-:W-:Y:S01]  /*60660*/  MOV R4, R20 ;  /* 0x0000001400047202 */ /* 0x002fe20000000f00 */
[----:B------:R-:W-:-:S05]  /*60670*/  IMAD.MOV.U32 R5, RZ, RZ, R21 ;  /* 0x000000ffff057224 */ /* 0x000fca00078e0015 */
[----:B------:R1:W-:Y:S01]  /*60680*/  LDGSTS.E [R6+-0x1d880], desc[UR16][R4.64], P3 ;  /* 0xe278000004067fae */ /* 0x0003e200099a1010 */
[----:B---3--:R-:W-:-:S04]  /*60690*/  IADD3 R18, P4, PT, R18, R80, RZ ;  /* 0x0000005012127210 */ /* 0x008fc80007f9e0ff */
[----:B-1----:R-:W-:Y:S02]  /*606a0*/  MOV R4, R18 ;  /* 0x0000001200047202 */ /* 0x002fe40000000f00 */
[----:B------:R-:W-:Y:S02]  /*606b0*/  IADD3 R16, P5, PT, R16, R80, RZ ;  /* 0x0000005010107210 */ /* 0x000fe40007fbe0ff */
[----:B------:R-:W-:-:S05]  /*606c0*/  IADD3.X R19, PT, PT, R19, R3, RZ, P4, !PT ;  /* 0x0000000313137210 */ /* 0x000fca00027fe4ff */
[----:B------:R-:W-:Y:S02]  /*606d0*/  IMAD.MOV.U32 R5, RZ, RZ, R19 ;  /* 0x000000ffff057224 */ /* 0x000fe400078e0013 */
[----:B------:R-:W-:-:S03]  /*606e0*/  IMAD.X R17, R17, 0x1, R3, P5 ;  /* 0x0000000111117824 */ /* 0x000fc600028e0603 */
[----:B------:R1:W-:Y:S01]  /*606f0*/  LDGSTS.E [R6+-0x1d480], desc[UR16][R4.64], P3 ;  /* 0xe2b8000004067fae */ /* 0x0003e200099a1010 */
[----:B--2---:R-:W-:-:S04]  /*60700*/  IADD3 R14, P4, PT, R14, R80, RZ ;  /* 0x000000500e0e7210 */ /* 0x004fc80007f9e0ff */
[----:B------:R-:W-:Y:S02]  /*60710*/  IADD3.X R15, PT, PT, R15, R3, RZ, P4, !PT ;  /* 0x000000030f0f7210 */ /* 0x000fe400027fe4ff */
[----:B-1----:R-:W-:Y:S01]  /*60720*/  MOV R4, R16 ;  /* 0x0000001000047202 */ /* 0x002fe20000000f00 */
[----:B------:R-:W-:-:S05]  /*60730*/  IMAD.MOV.U32 R5, RZ, RZ, R17 ;  /* 0x000000ffff057224 */ /* 0x000fca00078e0011 */
[----:B------:R1:W-:Y:S01]  /*60740*/  LDGSTS.E [R6+-0x1d080], desc[UR16][R4.64], P3 ;  /* 0xe2f8000004067fae */ /* 0x0003e200099a1010 */
[----:B------:R-:W-:Y:S02]  /*60750*/  IADD3 R12, P5, PT, R12, R80, RZ ;  /* 0x000000500c0c7210 */ /* 0x000fe40007fbe0ff */
[----:B-1----:R-:W-:Y:S01]  /*60760*/  MOV R4, R14 ;  /* 0x0000000e00047202 */ /* 0x002fe20000000f00 */
[----:B------:R-:W-:Y:S02]  /*60770*/  IMAD.MOV.U32 R5, RZ, RZ, R15 ;  /* 0x000000ffff057224 */ /* 0x000fe400078e000f */
[----:B------:R-:W-:Y:S01]  /*60780*/  IMAD.X R13, R13, 0x1, R3, P5 ;  /* 0x000000010d0d7824 */ /* 0x000fe200028e0603 */
[----:B------:R2:W-:Y:S04]  /*60790*/  STL [R1+0x838], R21 ;  /* 0x0008381501007387 */ /* 0x0005e80000100800 */
[----:B------:R1:W-:Y:S04]  /*607a0*/  LDGSTS.E [R6+-0x1cc80], desc[UR16][R4.64], P3 ;  /* 0xe338000004067fae */ /* 0x0003e800099a1010 */
[----:B------:R2:W-:Y:S04]  /*607b0*/  STL [R1+0x87c], R18 ;  /* 0x00087c1201007387 */ /* 0x0005e80000100800 */
[----:B------:R2:W-:Y:S01]  /*607c0*/  STL [R1+0x878], R19 ;  /* 0x0008781301007387 */ /* 0x0005e20000100800 */
[----:B-1----:R-:W-:Y:S01]  /*607d0*/  MOV R4, R12 ;  /* 0x0000000c00047202 */ /* 0x002fe20000000f00 */
[----:B------:R-:W-:-:S02]  /*607e0*/  IMAD.MOV.U32 R5, RZ, RZ, R13 ;  /* 0x000000ffff057224 */ /* 0x000fc400078e000d */
[----:B------:R2:W-:Y:S04]  /*607f0*/  STL [R1+0x8bc], R16 ;  /* 0x0008bc1001007387 */ /* 0x0005e80000100800 */
[----:B------:R2:W-:Y:S04]  /*60800*/  STL [R1+0x8b8], R17 ;  /* 0x0008b81101007387 */ /* 0x0005e80000100800 */
[----:B------:R1:W-:Y:S04]  /*60810*/  LDGSTS.E [R6+-0x1c880], desc[UR16][R4.64], P3 ;  /* 0xe378000004067fae */ /* 0x0003e800099a1010 */
[----:B------:R2:W-:Y:S04]  /*60820*/  STL [R1+0x8fc], R14 ;  /* 0x0008fc0e01007387 */ /* 0x0005e80000100800 */
[----:B------:R2:W-:Y:S01]  /*60830*/  STL [R1+0x8f8], R15 ;  /* 0x0008f80f01007387 */ /* 0x0005e20000100800 */
[----:B-----5:R-:W-:-:S03]  /*60840*/  IADD3 R10, P4, PT, R10, R80, RZ ;  /* 0x000000500a0a7210 */ /* 0x020fc60007f9e0ff */
[----:B------:R2:W-:Y:S01]  /*60850*/  STL [R1+0x93c], R12 ;  /* 0x00093c0c01007387 */ /* 0x0005e20000100800 */
[----:B-1----:R-:W-:Y:S02]  /*60860*/  MOV R4, R10 ;  /* 0x0000000a00047202 */ /* 0x002fe40000000f00 */
[----:B------:R-:W-:Y:S02]  /*60870*/  IADD3 R8, P5, PT, R8, R80, RZ ;  /* 0x0000005008087210 */ /* 0x000fe40007fbe0ff */
[----:B----4-:R-:W-:Y:S01]  /*60880*/  IADD3.X R11, PT, PT, R11, R3, RZ, P4, !PT ;  /* 0x000000030b0b7210 */ /* 0x010fe200027fe4ff */
[----:B------:R2:W-:Y:S04]  /*60890*/  STL [R1+0x938], R13 ;  /* 0x0009380d01007387 */ /* 0x0005e80000100800 */
[----:B------:R-:W-:-:S02]  /*608a0*/  IMAD.MOV.U32 R5, RZ, RZ, R11 ;  /* 0x000000ffff057224 */ /* 0x000fc400078e000b */
[----:B------:R-:W-:Y:S01]  /*608b0*/  IMAD.X R9, R9, 0x1, R3, P5 ;  /* 0x0000000109097824 */ /* 0x000fe200028e0603 */
[----:B------:R2:W-:Y:S04]  /*608c0*/  STL [R1+0x97c], R10 ;  /* 0x00097c0a01007387 */ /* 0x0005e80000100800 */
[----:B------:R2:W-:Y:S04]  /*608d0*/  STL [R1+0x978], R11 ;  /* 0x0009780b01007387 */ /* 0x0005e80000100800 */
[----:B------:R1:W-:Y:S04]  /*608e0*/  LDGSTS.E [R6+-0x1c480], desc[UR16][R4.64], P3 ;  /* 0xe3b8000004067fae */ /* 0x0003e800099a1010 */
[----:B------:R2:W-:Y:S04]  /*608f0*/  STL [R1+0x9bc], R8 ;  /* 0x0009bc0801007387 */ /* 0x0005e80000100800 */
[----:B------:R2:W-:Y:S01]  /*60900*/  STL [R1+0x9b8], R9 ;  /* 0x0009b80901007387 */ /* 0x0005e20000100800 */
[----:B-1----:R-:W-:Y:S01]  /*60910*/  MOV R4, R8 ;  /* 0x0000000800047202 */ /* 0x002fe20000000f00 */
[----:B------:R-:W-:Y:S01]  /*60920*/  IMAD.MOV.U32 R5, RZ, RZ, R9 ;  /* 0x000000ffff057224 */ /* 0x000fe200078e0009 */
[----:B------:R-:W-:-:S04]  /*60930*/  UIADD3 UR13, UPT, UPT, UR13, 0x1, URZ ;  /* 0x000000010d0d7890 */ /* 0x000fc8000fffe0ff */
[----:B------:R1:W-:Y:S01]  /*60940*/  LDGSTS.E [R6+-0x1c080], desc[UR16][R4.64], P3 ;  /* 0xe3f8000004067fae */ /* 0x0003e200099a1010 */
[----:B------:R-:W-:-:S03]  /*60950*/  UISETP.GT.AND UP1, UPT, UR13, 0x1, UPT ;  /* 0x000000010d00788c */ /* 0x000fc6000bf24270 */
[----:B------:R-:W0:Y:S01]  /*60960*/  LDGDEPBAR ;  /* 0x00000000000079af */ /* 0x000e220000000000 */
[----:B------:R-:W-:Y:S02]  /*60970*/  USEL UR9, URZ, 0x1, !UP1 ;  /* 0x00000001ff097887 */ /* 0x000fe4000c800000 */
[----:B------:R-:W-:Y:S02]  /*60980*/  USEL UR13, UR13, URZ, !UP1 ;  /* 0x000000ff0d0d7287 */ /* 0x000fe4000c800000 */
[----:B------:R-:W-:Y:S02]  /*60990*/  ULOP3.LUT UR9, UR4, UR9, URZ, 0x3c, !UPT ;  /* 0x0000000904097292 */ /* 0x000fe4000f8e3cff */
[----:B-1----:R-:W-:Y:S01]  /*609a0*/  IMAD.U32 R4, RZ, RZ, UR4 ;  /* 0x00000004ff047e24 */ /* 0x002fe2000f8e00ff */
[C---:B------:R-:W-:Y:S02]  /*609b0*/  ISETP.NE.U32.AND P3, PT, R82.reuse, R7, PT ;  /* 0x000000075200720c */ /* 0x040fe40003f65070 */
[----:B------:R-:W-:-:S11]  /*609c0*/  IADD3 R82, PT, PT, R82, 0x1, RZ ;  /* 0x0000000152527810 */ /* 0x000fd60007ffe0ff */
[----:B--2---:R-:W-:Y:S05]  /*609d0*/  @P3 BRA `(.L_x_12) ;  /* 0xfffffee800643947 */ /* 0x004fea000383ffff */
.L_x_9:
[----:B-1----:R-:W1:Y:S01]  /*609e0*/  LDC R4, c[0x0][0x3b4] ;  /* 0x0000ed00ff047b82 */ /* 0x002e620000000800 */
[----:B------:R-:W2:Y:S01]  /*609f0*/  LDCU UR30, c[0x0][0x3b8] ;  /* 0x00007700ff1e77ac */ /* 0x000ea20008000800 */
[----:B------:R-:W3:Y:S01]  /*60a00*/  LDCU.64 UR32, c[0x0][0x398] ;  /* 0x00007300ff2077ac */ /* 0x000ee20008000a00 */
[----:B------:R-:W4:Y:S01]  /*60a10*/  LDCU.64 UR34, c[0x0][0x398] ;  /* 0x00007300ff2277ac */ /* 0x000f220008000a00 */
[----:B------:R-:W1:Y:S01]  /*60a20*/  LDCU.128 UR12, c[0x0][0x390] ;  /* 0x00007200ff0c77ac */ /* 0x000e620008000c00 */
[----:B------:R-:W-:Y:S05]  /*60a30*/  @!P0 BRA `(.L_x_13) ;  /* 0x0000000000108947 */ /* 0x000fea0003800000 */
[----:B------:R-:W-:-:S06]  /*60a40*/  USHF.L.U32 UR4, UR4, 0x1f, URZ ;  /* 0x0000001f04047899 */ /* 0x000fcc00080006ff */
[----:B------:R-:W-:-:S04]  /*60a50*/  MOV R0, UR4 ;  /* 0x0000000400007c02 */ /* 0x000fc80008000f00 */
[----:B------:R-:W4:Y:S02]  /*60a60*/  SYNCS.PHASECHK.TRANS64.TRYWAIT P0, [UR8], R0 ;  /* 0x00000000ff0075a7 */ /* 0x000f240008001108 */
[----:B----4-:R-:W-:Y:S05]  /*60a70*/  @!P0 BRA `(.L_x_14) ;  /* 0x0000006400c08947 */ /* 0x010fea0003800000 */
.L_x_13:
[----:B------:R-:W-:-:S04]  /*60a80*/  DEPBAR.LE SB0, 0x0 ;  /* 0x000080000000791a */ /* 0x000fc80000000000 */
[----:B------:R-:W-:Y:S01]  /*60a90*/  BAR.SYNC.DEFER_BLOCKING 0x0 ;  /* 0x0000000000007b1d */ /* 0x000fe20000010000 */
[C---:B-1---5:R-:W-:Y:S01]  /*60aa0*/  IMAD R201, R199.reuse, R4, RZ ;  /* 0x00000004c7c97224 */ /* 0x062fe200078e02ff */
[----:B------:R-:W-:-:S04]  /*60ab0*/  ISETP.GE.AND P0, PT, R199, UR14, PT ;  /* 0x0000000ec7007c0c */ /* 0x000fc8000bf06270 */
[----:B------:R-:W1:Y:S01]  /*60ac0*/  LDCU.64 UR4, c[0x0][0x398] ;  /* 0x00007300ff0477ac */ /* 0x000e620008000a00 */
[C---:B--2---:R-:W-:Y:S02]  /*60ad0*/  IMAD R0, R198.reuse, UR30, RZ ;  /* 0x0000001ec6007c24 */ /* 0x044fe4000f8e02ff */
[----:B------:R-:W-:Y:S01]  /*60ae0*/  VIADD R5, R198, 0x7f ;  /* 0x0000007fc6057836 */ /* 0x000fe20000000000 */
[----:B------:R-:W2:Y:S01]  /*60af0*/  LDCU.64 UR22, c[0x0][0x398] ;  /* 0x00007300ff1677ac */ /* 0x000ea20008000a00 */
[----:B------:R-:W4:Y:S01]  /*60b00*/  LDCU.64 UR28, c[0x0][0x398] ;  /* 0x00007300ff1c77ac */ /* 0x000f220008000a00 */
[----:B------:R-:W3:Y:S01]  /*60b10*/  LDCU.64 UR26, c[0x0][0x398] ;  /* 0x00007300ff1a77ac */ /* 0x000ee20008000a00 */
[----:B------:R-:W1:Y:S01]  /*60b20*/  LDCU.64 UR8, c[0x0][0x398] ;  /* 0x00007300ff0877ac */ /* 0x000e620008000a00 */
[----:B------:R-:W1:Y:S02]  /*60b30*/  @!P2 SYNCS.CCTL.IV [UR7+0x160000] ;  /* 0x16000000ff00a9b1 */ /* 0x000e640008000007 */
[----:B-1----:R-:W-:Y:S01]  /*60b40*/  BAR.SYNC.DEFER_BLOCKING 0x0 ;  /* 0x0000000000007b1d */ /* 0x002fe20000010000 */
[----:B------:R-:W-:-:S05]  /*60b50*/  LEA R2, P1, R201, UR12, 0x2 ;  /* 0x0000000cc9027c11 */ /* 0x000fca000f8210ff */
[----:B------:R-:W1:Y:S01]  /*60b60*/  LDCU.64 UR24, c[0x0][0x398] ;  /* 0x00007300ff1877ac */ /* 0x000e620008000a00 */
[----:B------:R-:W1:Y:S01]  /*60b70*/  LDTM.x64 R8, tmem[UR11] ;  /* 0x0000000b000879ee */ /* 0x000e620008340000 */
[----:B----4-:R-:W-:Y:S01]  /*60b80*/  ISETP.LT.AND P0, PT, R198, UR35, !P0 ;  /* 0x00000023c6007c0c */ /* 0x010fe2000c701270 */
[----:B------:R-:W-:Y:S01]  /*60b90*/  LDTM.x64 R132, tmem[UR11+0x40] ;  /* 0x0000400b008479ee */ /* 0x000fe20008340000 */
[----:B------:R-:W-:Y:S01]  /*60ba0*/  LEA.HI.X.SX32 R3, R201, UR13, 0x2, P1 ;  /* 0x0000000dc9037c11 */ /* 0x000fe200088f16ff */
[----:B------:R-:W4:Y:S01]  /*60bb0*/  LDCU.64 UR18, c[0x0][0x398] ;  /* 0x00007300ff1277ac */ /* 0x000f220008000a00 */
[----:B---3--:R-:W-:Y:S01]  /*60bc0*/  ISETP.GE.AND P1, PT, R5, UR33, PT ;  /* 0x0000002105007c0c */ /* 0x008fe2000bf26270 */
[----:B------:R-:W-:Y:S01]  /*60bd0*/  IMAD.WIDE R196, R0, 0x4, R2 ;  /* 0x0000000400c47825 */ /* 0x000fe200078e0202 */
[----:B------:R-:W-:Y:S01]  /*60be0*/  LEA R201, R4, R201, 0x7 ;  /* 0x000000c904c97211 */ /* 0x000fe200078e38ff */
[----:B------:R-:W3:Y:S01]  /*60bf0*/  LDCU.64 UR20, c[0x0][0x398] ;  /* 0x00007300ff1477ac */ /* 0x000ee20008000a00 */
[----:B------:R-:W2:Y:S01]  /*60c00*/  LDCU UR51, c[0x0][0x398] ;  /* 0x00007300ff3377ac */ /* 0x000ea20008000800 */
[----:B------:R-:W2:Y:S01]  /*60c10*/  @!P2 SYNCS.CCTL.IV [UR7+0x160008] ;  /* 0x16000800ff00a9b1 */ /* 0x000ea20008000007 */
[----:B------:R-:W2:Y:S01]  /*60c20*/  LDCU.64 UR6, c[0x0][0x398] ;  /* 0x00007300ff0677ac */ /* 0x000ea20008000a00 */
[----:B------:R-:W2:Y:S01]  /*60c30*/  LDCU UR60, c[0x0][0x398] ;  /* 0x00007300ff3c77ac */ /* 0x000ea20008000800 */
[----:B-1----:R-:W-:Y:S01]  /*60c40*/  STL [R1+0x4], R9 ;  /* 0x0000040901007387 */ /* 0x002fe20000100800 */
[----:B------:R-:W-:Y:S01]  /*60c50*/  IMAD.MOV.U32 R207, RZ, RZ, R68 ;  /* 0x000000ffffcf7224 */ /* 0x000fe200078e0044 */
[----:B------:R-:W-:Y:S01]  /*60c60*/  MOV R206, R69 ;  /* 0x0000004500ce7202 */ /* 0x000fe20000000f00 */
[----:B------:R-:W-:Y:S01]  /*60c70*/  IMAD.MOV.U32 R205, RZ, RZ, R70 ;  /* 0x000000ffffcd7224 */ /* 0x000fe200078e0046 */
[----:B------:R-:W-:Y:S01]  /*60c80*/  STL.64 [R1+0x8], R10 ;  /* 0x0000080a01007387 */ /* 0x000fe20000100a00 */
[----:B------:R-:W-:Y:S01]  /*60c90*/  MOV R204, R71 ;  /* 0x0000004700cc7202 */ /* 0x000fe20000000f00 */
[----:B------:R-:W-:Y:S01]  /*60ca0*/  IMAD.MOV.U32 R202, RZ, RZ, R8 ;  /* 0x000000ffffca7224 */ /* 0x000fe200078e0008 */
[----:B------:R-:W-:Y:S01]  /*60cb0*/  MOV R252, R23 ;  /* 0x0000001700fc7202 */ /* 0x000fe20000000f00 */
[----:B------:R-:W-:Y:S01]  /*60cc0*/  STL.64 [R1+0x10], R12 ;  /* 0x0000100c01007387 */ /* 0x000fe20000100a00 */
        /* <DEDUP_REMOVED lines=11> */
[----:B------:R-:W1:Y:S01]  /*60d80*/  LDTM.x64 R68, tmem[UR11+0x80] ;  /* 0x0000800b004479ee */ /* 0x000e620008340000 */
        /* <DEDUP_REMOVED lines=37> */
[----:B------:R1:W-:Y:S01]  /*60fe0*/  STL [R1+0x38], R22 ;  /* 0x0000381601007387 */ /* 0x0003e20000100800 */
[----:B------:R-:W2:Y:S03]  /*60ff0*/  LDCU UR73, c[0x0][0x398] ;  /* 0x00007300ff4977ac */ /* 0x000ea60008000800 */
[----:B------:R3:W-:Y:S01]  /*61000*/  STL [R1+0x1224], R249 ;  /* 0x001224f901007387 */ /* 0x0007e20000100800 */
[----:B------:R-:W2:Y:S01]  /*61010*/  LDCU UR33, c[0x0][0x398] ;  /* 0x00007300ff2177ac */ /* 0x000ea20008000800 */
[----:B------:R-:W2:Y:S01]  /*61020*/  LDCU UR59, c[0x0][0x398] ;  /* 0x00007300ff3b77ac */ /* 0x000ea20008000800 */
[----:B-1----:R-:W1:Y:S01]  /*61030*/  LDTM.x64 R4, tmem[UR11+0xc0] ;  /* 0x0000c00b000479ee */ /* 0x002e620008340000 */
[----:B------:R-:W-:Y:S01]  /*61040*/  NOP ;  /* 0x0000000000007918 */ /* 0x000fe20000000000 */
[----:B------:R2:W-:Y:S01]  /*61050*/  @P0 STG.E desc[UR16][R196.64], R202 ;  /* 0x000000cac4000986 */ /* 0x0005e2000c101910 */
[----:B------:R-:W-:Y:S01]  /*61060*/  ISETP.GE.AND P0, PT, R198, UR15, PT ;  /* 0x0000000fc6007c0c */ /* 0x000fe2000bf06270 */
[----:B------:R-:W1:Y:S02]  /*61070*/  LDCU UR11, c[0x0][0x398] ;  /* 0x00007300ff0b77ac */ /* 0x000e640008000800 */
[----:B---3--:R-:W3:Y:S01]  /*61080*/  LDL.LU R249, [R1+0x8] ;  /* 0x0000080001f97983 */ /* 0x008ee20000300800 */
[----:B------:R-:W-:Y:S01]  /*61090*/  ISETP.LT.AND P0, PT, R200, UR4, !P0 ;  /* 0x00000004c8007c0c */ /* 0x000fe2000c701270 */
[----:B------:R-:W1:Y:S02]  /*610a0*/  LDCU UR4, c[0x0][0x398] ;  /* 0x00007300ff0477ac */ /* 0x000e640008000800 */
[----:B------:R4:W-:Y:S01]  /*610b0*/  STL [R1+0x1220], R250 ;  /* 0x001220fa01007387 */ /* 0x0009e20000100800 */
[----:B------:R-:W1:Y:S01]  /*610c0*/  LDCU UR50, c[0x0][0x398] ;  /* 0x00007300ff3277ac */ /* 0x000e620008000800 */
[C---:B--2---:R-:W-:Y:S01]  /*610d0*/  LEA R196, P2, R201.reuse, UR12, 0x2 ;  /* 0x0000000cc9c47c11 */ /* 0x044fe2000f8410ff */
[----:B------:R-:W2:Y:S03]  /*610e0*/  LDCU UR71, c[0x0][0x398] ;  /* 0x00007300ff4777ac */ /* 0x000ea60008000800 */
[----:B------:R-:W-:Y:S01]  /*610f0*/  LEA.HI.X.SX32 R197, R201, UR13, 0x2, P2 ;  /* 0x0000000dc9c57c11 */ /* 0x000fe200090f16ff */
[----:B----4-:R-:W4:Y:S01]  /*61100*/  LDL.LU R250, [R1+0xc] ;  /* 0x00000c0001fa7983 */ /* 0x010f220000300800 */
[----:B------:R-:W1:Y:S01]  /*61110*/  LDCU.64 UR12, c[0x0][0x398] ;  /* 0x00007300ff0c77ac */ /* 0x000e620008000a00 */
[----:B------:R-:W-:-:S02]  /*61120*/  IMAD.WIDE R202, R0, 0x4, R196 ;  /* 0x0000000400ca7825 */ /* 0x000fc400078e02c4 */
[----:B------:R2:W-:Y:S01]  /*61130*/  STL [R1+0x121c], R251 ;  /* 0x00121cfb01007387 */ /* 0x0005e20000100800 */
[----:B------:R-:W1:Y:S03]  /*61140*/  LDCU UR72, c[0x0][0x398] ;  /* 0x00007300ff4877ac */ /* 0x000e660008000800 */
[----:B------:R1:W-:Y:S01]  /*61150*/  @P0 STG.E desc[UR16][R202.64], R68 ;  /* 0x00000044ca000986 */ /* 0x0003e2000c101910 */
[----:B------:R-:W3:Y:S01]  /*61160*/  LDCU UR42, c[0x0][0x398] ;  /* 0x00007300ff2a77ac */ /* 0x000ee20008000800 */
[----:B------:R-:W3:Y:S02]  /*61170*/  LDCU UR48, c[0x0][0x398] ;  /* 0x00007300ff3077ac */ /* 0x000ee40008000800 */
[----:B--2---:R-:W2:Y:S01]  /*61180*/  LDL.LU R251, [R1+0x10] ;  /* 0x0000100001fb7983 */ /* 0x004ea20000300800 */
[----:B------:R-:W2:Y:S03]  /*61190*/  LDCU UR43, c[0x0][0x398] ;  /* 0x00007300ff2b77ac */ /* 0x000ea60008000800 */
[----:B------:R1:W-:Y:S02]  /*611a0*/  STL [R1+0x1218], R252 ;  /* 0x001218fc01007387 */ /* 0x0003e40000100800 */
[----:B-1----:R-:W-:Y:S01]  /*611b0*/  VIADD R68, R198, 0x1 ;  /* 0x00000001c6447836 */ /* 0x002fe20000000000 */
[----:B------:R-:W1:Y:S04]  /*611c0*/  LDCU UR77, c[0x0][0x398] ;  /* 0x00007300ff4d77ac */ /* 0x000e680008000800 */
[----:B------:R-:W-:Y:S01]  /*611d0*/  ISETP.GE.AND P0, PT, R68, UR15, PT ;  /* 0x0000000f44007c0c */ /* 0x000fe2000bf06270 */
[----:B------:R-:W1:Y:S01]  /*611e0*/  LDCU UR70, c[0x0][0x39c] ;  /* 0x00007380ff4677ac */ /* 0x000e620008000800 */
[----:B------:R-:W2:Y:S01]  /*611f0*/  LDL.LU R252, [R1+0x14] ;  /* 0x0000140001fc7983 */ /* 0x000ea20000300800 */
[----:B------:R-:W1:Y:S03]  /*61200*/  LDCU UR57, c[0x0][0x398] ;  /* 0x00007300ff3977ac */ /* 0x000e660008000800 */
[----:B------:R-:W2:Y:S01]  /*61210*/  LDL.LU R201, [R1+0x38] ;  /* 0x0000380001c97983 */ /* 0x000ea20000300800 */
[----:B------:R-:W1:Y:S03]  /*61220*/  LDCU UR49, c[0x0][0x39c] ;  /* 0x00007380ff3177ac */ /* 0x000e660008000800 */
[----:B------:R-:W2:Y:S01]  /*61230*/  LDL.LU R68, [R1+0x4] ;  /* 0x0000040001447983 */ /* 0x000ea20000300800 */
[----:B------:R-:W-:Y:S01]  /*61240*/  ISETP.LT.AND P2, PT, R199, UR22, !P0 ;  /* 0x00000016c7007c0c */ /* 0x000fe2000c741270 */
[----:B------:R-:W1:Y:S01]  /*61250*/  LDCU UR58, c[0x0][0x398] ;  /* 0x00007300ff3a77ac */ /* 0x000e620008000800 */
[----:B------:R-:W-:-:S02]  /*61260*/  IADD3 R0, PT, PT, R0, UR30, RZ ;  /* 0x0000001e00007c10 */ /* 0x000fc4000fffe0ff */
[----:B------:R-:W-:Y:S01]  /*61270*/  ISETP.LT.AND P0, PT, R200, UR28, !P0 ;  /* 0x0000001cc8007c0c */ /* 0x000fe2000c701270 */
[----:B------:R-:W1:Y:S02]  /*61280*/  LDCU UR69, c[0x0][0x39c] ;  /* 0x00007380ff4577ac */ /* 0x000e640008000800 */
[C---:B------:R-:W-:Y:S01]  /*61290*/  IMAD.WIDE R202, R0.reuse, 0x4, R2 ;  /* 0x0000000400ca7825 */ /* 0x040fe200078e0202 */
[----:B------:R-:W1:Y:S01]  /*612a0*/  LDCU UR68, c[0x0][0x398] ;  /* 0x00007300ff4477ac */ /* 0x000e620008000800 */
        /* <DEDUP_REMOVED lines=30> */
[----:B--2---:R2:W-:Y:S02]  /*61490*/  @P2 STG.E desc[UR16][R202.64], R68 ;  /* 0x00000044ca002986 */ /* 0x0045e4000c101910 */
[----:B--2---:R-:W-:-:S04]  /*614a0*/  IMAD.WIDE R202, R0, 0x4, R196 ;  /* 0x0000000400ca7825 */ /* 0x004fc800078e02c4 */
[----:B------:R-:W-:Y:S01]  /*614b0*/  VIADD R68, R198, 0x2 ;  /* 0x00000002c6447836 */ /* 0x000fe20000000000 */
[----:B------:R2:W-:Y:S04]  /*614c0*/  @P0 STG.E desc[UR16][R202.64], R69 ;  /* 0x00000045ca000986 */ /* 0x0005e8000c101910 */
[----:B------:R-:W-:-:S04]  /*614d0*/  ISETP.GE.AND P0, PT, R68, UR15, PT ;  /* 0x0000000f44007c0c */ /* 0x000fc8000bf06270 */
[----:B------:R-:W-:Y:S01]  /*614e0*/  ISETP.LT.AND P2, PT, R199, UR12, !P0 ;  /* 0x0000000cc7007c0c */ /* 0x000fe2000c741270 */
[----:B------:R-:W1:Y:S01]  /*614f0*/  LDCU UR12, c[0x0][0x39c] ;  /* 0x00007380ff0c77ac */ /* 0x000e620008000800 */
[----:B------:R-:W-:Y:S02]  /*61500*/  IADD3 R0, PT, PT, R0, UR30, RZ ;  /* 0x0000001e00007c10 */ /* 0x000fe4000fffe0ff */
[----:B------:R-:W-:Y:S01]  /*61510*/  ISETP.LT.AND P0, PT, R200, UR26, !P0 ;  /* 0x0000001ac8007c0c */ /* 0x000fe2000c701270 */
[----:B--2---:R-:W2:Y:S01]  /*61520*/  LDL.LU R202, [R1+0x30] ;  /* 0x0000300001ca7983 */ /* 0x004ea20000300800 */
[----:B------:R-:W1:Y:S01]  /*61530*/  LDCU UR26, c[0x0][0x398] ;  /* 0x00007300ff1a77ac */ /* 0x000e620008000800 */
[C---:B------:R-:W-:Y:S02]  /*61540*/  IMAD.WIDE R68, R0.reuse, 0x4, R2 ;  /* 0x0000000400447825 */ /* 0x040fe400078e0202 */
[----:B------:R-:W2:Y:S04]  /*61550*/  LDL.LU R203, [R1+0x34] ;  /* 0x0000340001cb7983 */ /* 0x000ea80000300800 */
[----:B---3--:R3:W-:Y:S02]  /*61560*/  @P2 STG.E desc[UR16][R68.64], R249 ;  /* 0x000000f944002986 */ /* 0x0087e4000c101910 */
[----:B---3--:R-:W-:-:S02]  /*61570*/  IMAD.WIDE R68, R0, 0x4, R196 ;  /* 0x0000000400447825 */ /* 0x008fc400078e02c4 */
[----:B------:R-:W3:Y:S04]  /*61580*/  LDL.LU R249, [R1+0x1224] ;  /* 0x0012240001f97983 */ /* 0x000ee80000300800 */
[----:B------:R1:W-:Y:S02]  /*61590*/  @P0 STG.E desc[UR16][R68.64], R70 ;  /* 0x0000004644000986 */ /* 0x0003e4000c101910 */
[----:B-1----:R-:W-:Y:S01]  /*615a0*/  VIADD R68, R198, 0x3 ;  /* 0x00000003c6447836 */ /* 0x002fe20000000000 */
[----:B------:R-:W-:Y:S01]  /*615b0*/  IADD3 R0, PT, PT, R0, UR30, RZ ;  /* 0x0000001e00007c10 */ /* 0x000fe2000fffe0ff */
[----:B------:R-:W2:Y:S03]  /*615c0*/  LDL.LU R70, [R1+0x18] ;  /* 0x0000180001467983 */ /* 0x000ea60000300800 */
[----:B------:R-:W-:Y:S01]  /*615d0*/  ISETP.GE.AND P0, PT, R68, UR15, PT ;  /* 0x0000000f44007c0c */ /* 0x000fe2000bf06270 */
[----:B------:R-:W-:-:S03]  /*615e0*/  IMAD.WIDE R68, R0, 0x4, R2 ;  /* 0x0000000400447825 */ /* 0x000fc600078e0202 */
[----:B------:R-:W-:Y:S01]  /*615f0*/  ISETP.LT.AND P2, PT, R199, UR8, !P0 ;  /* 0x00000008c7007c0c */ /* 0x000fe2000c741270 */
[----:B------:R-:W1:Y:S01]  /*61600*/  LDCU UR8, c[0x0][0x398] ;  /* 0x00007300ff0877ac */ /* 0x000e620008000800 */
[----:B------:R-:W-:Y:S01]  /*61610*/  ISETP.LT.AND P0, PT, R200, UR24, !P0 ;  /* 0x00000018c8007c0c */ /* 0x000fe2000c701270 */
[----:B------:R-:W1:Y:S10]  /*61620*/  LDCU UR24, c[0x0][0x398] ;  /* 0x00007300ff1877ac */ /* 0x000e740008000800 */
[----:B----4-:R4:W-:Y:S02]  /*61630*/  @P2 STG.E desc[UR16][R68.64], R250 ;  /* 0x000000fa44002986 */ /* 0x0109e4000c101910 */
[----:B----4-:R-:W-:-:S02]  /*61640*/  IMAD.WIDE R68, R0, 0x4, R196 ;  /* 0x0000000400447825 */ /* 0x010fc400078e02c4 */
[----:B------:R-:W4:Y:S04]  /*61650*/  LDL.LU R250, [R1+0x1220] ;  /* 0x0012200001fa7983 */ /* 0x000f280000300800 */
[----:B------:R1:W-:Y:S02]  /*61660*/  @P0 STG.E desc[UR16][R68.64], R71 ;  /* 0x0000004744000986 */ /* 0x0003e4000c101910 */
[----:B-1----:R-:W-:Y:S01]  /*61670*/  VIADD R68, R198, 0x4 ;  /* 0x00000004c6447836 */ /* 0x002fe20000000000 */
[----:B------:R-:W-:Y:S01]  /*61680*/  IADD3 R0, PT, PT, R0, UR30, RZ ;  /* 0x0000001e00007c10 */ /* 0x000fe2000fffe0ff */
[----:B------:R-:W3:Y:S03]  /*61690*/  LDL.LU R71, [R1+0x1c] ;  /* 0x00001c0001477983 */ /* 0x000ee60000300800 */
[----:B------:R-:W-:Y:S01]  /*616a0*/  ISETP.GE.AND P0, PT, R68, UR15, PT ;  /* 0x0000000f44007c0c */ /* 0x000fe2000bf06270 */
[----:B------:R-:W-:-:S03]  /*616b0*/  IMAD.WIDE R68, R0, 0x4, R2 ;  /* 0x0000000400447825 */ /* 0x000fc600078e0202 */
[----:B------:R-:W-:Y:S01]  /*616c0*/  ISETP.LT.AND P2, PT, R199, UR18, !P0 ;  /* 0x00000012c7007c0c */ /* 0x000fe2000c741270 */
[----:B------:R-:W1:Y:S01]  /*616d0*/  LDCU UR18, c[0x0][0x39c] ;  /* 0x00007380ff1277ac */ /* 0x000e620008000800 */
[----:B------:R-:W-:Y:S01]  /*616e0*/  ISETP.LT.AND P0, PT, R200, UR20, !P0 ;  /* 0x00000014c8007c0c */ /* 0x000fe2000c701270 */
[----:B------:R-:W1:Y:S10]  /*616f0*/  LDCU UR20, c[0x0][0x39c] ;  /* 0x00007380ff1477ac */ /* 0x000e740008000800 */
[----:B------:R1:W-:Y:S02]  /*61700*/  @P2 STG.E desc[UR16][R68.64], R251 ;  /* 0x000000fb44002986 */ /* 0x0003e4000c101910 */
[----:B-1----:R-:W-:-:S02]  /*61710*/  IMAD.WIDE R68, R0, 0x4, R196 ;  /* 0x0000000400447825 */ /* 0x002fc400078e02c4 */
[----:B------:R-:W4:Y:S04]  /*61720*/  LDL.LU R251, [R1+0x121c] ;  /* 0x00121c0001fb7983 */ /* 0x000f280000300800 */
[----:B------:R1:W-:Y:S02]  /*61730*/  @P0 STG.E desc[UR16][R68.64], R72 ;  /* 0x0000004844000986 */ /* 0x0003e4000c101910 */
[----:B-1----:R-:W-:Y:S01]  /*61740*/  VIADD R68, R198, 0x5 ;  /* 0x00000005c6447836 */ /* 0x002fe20000000000 */
[----:B------:R-:W-:Y:S01]  /*61750*/  IADD3 R0, PT, PT, R0, UR30, RZ ;  /* 0x0000001e00007c10 */ /* 0x000fe2000fffe0ff */
[----:B------:R-:W4:Y:S03]  /*61760*/  LDL.LU R72, [R1+0x24] ;  /* 0x0000240001487983 */ /* 0x000f260000300800 */
        /* <DEDUP_REMOVED lines=9> */
[----:B------:R1:W-:Y:S04]  /*61800*/  @P0 STG.E desc[UR16][R68.64], R73 ;  /* 0x0000004944000986 */ /* 0x0003e8000c101910 */
[----:B-1----:R-:W4:Y:S01]  /*61810*/  LDL.LU R73, [R1+0x20] ;  /* 0x0000200001497983 */ /* 0x002f220000300800 */
[----:B------:R-:W-:Y:S01]  /*61820*/  VIADD R68, R198, 0x6 ;  /* 0x00000006c6447836 */ /* 0x000fe20000000000 */
[----:B------:R-:W-:-:S04]  /*61830*/  IADD3 R0, PT, PT, R0, UR30, RZ ;  /* 0x0000001e00007c10 */ /* 0x000fc8000fffe0ff */
[----:B------:R-:W-:Y:S01]  /*61840*/  ISETP.GE.AND P0, PT, R68, UR15, PT ;  /* 0x0000000f44007c0c */ /* 0x000fe2000bf06270 */
[----:B------:R-:W-:-:S03]  /*61850*/  IMAD.WIDE R68, R0, 0x4, R2 ;  /* 0x0000000400447825 */ /* 0x000fc600078e0202 */
[----:B------:R-:W-:Y:S01]  /*61860*/  ISETP.LT.AND P2, PT, R199, UR34, !P0 ;  /* 0x00000022c7007c0c */ /* 0x000fe2000c741270 */
[----:B------:R-:W1:Y:S01]  /*61870*/  LDCU UR34, c[0x0][0x398] ;  /* 0x00007300ff2277ac */ /* 0x000e620008000800 */
[----:B------:R-:W-:Y:S01]  /*61880*/  ISETP.LT.AND P0, PT, R200, UR4, !P0 ;  /* 0x00000004c8007c0c */ /* 0x000fe2000c701270 */
[----:B------:R-:W1:Y:S10]  /*61890*/  LDCU UR4, c[0x0][0x398] ;  /* 0x00007300ff0477ac */ /* 0x000e740008000800 */
[----:B--2---:R2:W-:Y:S02]  /*618a0*/  @P2 STG.E desc[UR16][R68.64], R70 ;  /* 0x0000004644002986 */ /* 0x0045e4000c101910 */
[----:B--2---:R-:W-:-:S04]  /*618b0*/  IMAD.WIDE R68, R0, 0x4, R196 ;  /* 0x0000000400447825 */ /* 0x004fc800078e02c4 */
[----:B------:R-:W-:Y:S01]  /*618c0*/  VIADD R70, R198, 0x7 ;  /* 0x00000007c6467836 */ /* 0x000fe20000000000 */
[----:B------:R2:W-:Y:S04]  /*618d0*/  @P0 STG.E desc[UR16][R68.64], R74 ;  /* 0x0000004a44000986 */ /* 0x0005e8000c101910 */
[----:B------:R-:W-:-:S04]  /*618e0*/  ISETP.GE.AND P0, PT, R70, UR15, PT ;  /* 0x0000000f46007c0c */ /* 0x000fc8000bf06270 */
[----:B-1----:R-:W-:Y:S01]  /*618f0*/  ISETP.LT.AND P2, PT, R199, UR4, !P0 ;  /* 0x00000004c7007c0c */ /* 0x002fe2000c741270 */
[----:B------:R-:W1:Y:S01]  /*61900*/  LDCU UR4, c[0x0][0x398] ;  /* 0x00007300ff0477ac */ /* 0x000e620008000800 */
[----:B------:R-:W-:Y:S02]  /*61910*/  IADD3 R0, PT, PT, R0, UR30, RZ ;  /* 0x0000001e00007c10 */ /* 0x000fe4000fffe0ff */
[----:B------:R-:W-:Y:S01]  /*61920*/  ISETP.LT.AND P0, PT, R200, UR6, !P0 ;  /* 0x00000006c8007c0c */ /* 0x000fe2000c701270 */
[----:B------:R-:W1:Y:S01]  /*61930*/  LDCU UR6, c[0x0][0x398] ;  /* 0x00007300ff0677ac */ /* 0x000e620008000800 */
[----:B--2---:R-:W2:Y:S01]  /*61940*/  LDL.LU R74, [R1+0x2c] ;  /* 0x00002c00014a7983 */ /* 0x004ea20000300800 */
[----:B------:R-:W-:-:S04]  /*61950*/  IMAD.WIDE R68, R0, 0x4, R2 ;  /* 0x0000000400447825 */ /* 0x000fc800078e0202 */
[----:B------:R-:W-:Y:S02]  /*61960*/  VIADD R70, R198, 0x8 ;  /* 0x00000008c6467836 */ /* 0x000fe40000000000 */
[----:B---3--:R3:W-:Y:S02]  /*61970*/  @P2 STG.E desc[UR16][R68.64], R71 ;  /* 0x0000004744002986 */ /* 0x0087e4000c101910 */
[C---:B---3--:R-:W-:Y:S01]  /*61980*/  IMAD.WIDE R68, R0.reuse, 0x4, R196 ;  /* 0x0000000400447825 */ /* 0x048fe200078e02c4 */
[----:B------:R-:W-:-:S03]  /*61990*/  IADD3 R71, PT, PT, R0, UR30, RZ ;  /* 0x0000001e00477c10 */ /* 0x000fc6000fffe0ff */
[----:B------:R-:W-:Y:S01]  /*619a0*/  VIADD R0, R198, 0x9 ;  /* 0x00000009c6007836 */ /* 0x000fe20000000000 */
[----:B------:R3:W-:Y:S01]  /*619b0*/  @P0 STG.E desc[UR16][R68.64], R75 ;  /* 0x0000004b44000986 */ /* 0x0007e2000c101910 */
[----:B------:R-:W-:-:S04]  /*619c0*/  ISETP.GE.AND P0, PT, R70, UR15, PT ;  /* 0x0000000f46007c0c */ /* 0x000fc8000bf06270 */
[----:B-1----:R-:W-:Y:S01]  /*619d0*/  ISETP.LT.AND P2, PT, R199, UR4, !P0 ;  /* 0x00000004c7007c0c */ /* 0x002fe2000c741270 */
[----:B------:R-:W1:Y:S01]  /*619e0*/  LDCU UR4, c[0x0][0x398] ;  /* 0x00007300ff0477ac */ /* 0x000e620008000800 */
[----:B------:R-:W-:Y:S01]  /*619f0*/  ISETP.LT.AND P0, PT, R200, UR6, !P0 ;  /* 0x00000006c8007c0c */ /* 0x000fe2000c701270 */
[C---:B---3--:R-:W-:Y:S01]  /*61a00*/  IMAD.WIDE R68, R71.reuse, 0x4, R2 ;  /* 0x0000000447447825 */ /* 0x048fe200078e0202 */
[----:B------:R-:W3:Y:S09]  /*61a10*/  LDCU UR6, c[0x0][0x398] ;  /* 0x00007300ff0677ac */ /* 0x000ef20008000800 */
[----:B----4-:R4:W-:Y:S02]  /*61a20*/  @P2 STG.E desc[UR16][R68.64], R73 ;  /* 0x0000004944002986 */ /* 0x0109e4000c101910 */
[C---:B----4-:R-:W-:Y:S01]  /*61a30*/  IMAD.WIDE R68, R71.reuse, 0x4, R196 ;  /* 0x0000000447447825 */ /* 0x050fe200078e02c4 */
[----:B------:R-:W-:-:S04]  /*61a40*/  IADD3 R71, PT, PT, R71, UR30, RZ ;  /* 0x0000001e47477c10 */ /* 0x000fc8000fffe0ff */
[----:B------:R4:W-:Y:S01]  /*61a50*/  @P0 STG.E desc[UR16][R68.64], R76 ;  /* 0x0000004c44000986 */ /* 0x0009e2000c101910 */
[----:B------:R-:W-:-:S04]  /*61a60*/  ISETP.GE.AND P0, PT, R0, UR15, PT ;  /* 0x0000000f00007c0c */ /* 0x000fc8000bf06270 */
[----:B-1----:R-:W-:Y:S01]  /*61a70*/  ISETP.LT.AND P2, PT, R199, UR4, !P0 ;  /* 0x00000004c7007c0c */ /* 0x002fe2000c741270 */
[C---:B----4-:R-:W-:Y:S01]  /*61a80*/  IMAD.WIDE R68, R71.reuse, 0x4, R2 ;  /* 0x0000000447447825 */ /* 0x050fe200078e0202 */
[C---:B------:R-:W-:Y:S01]  /*61a90*/  IADD3 R73, PT, PT, R71.reuse, UR30, RZ ;  /* 0x0000001e47497c10 */ /* 0x040fe2000fffe0ff */
[----:B------:R-:W1:Y:S10]  /*61aa0*/  LDCU UR4, c[0x0][0x398] ;  /* 0x00007300ff0477ac */ /* 0x000e740008000800 */
[----:B------:R4:W-:Y:S04]  /*61ab0*/  @P2 STG.E desc[UR16][R68.64], R72 ;  /* 0x0000004844002986 */ /* 0x0009e8000c101910 */
[----:B----4-:R-:W4:Y:S01]  /*61ac0*/  LDL.LU R72, [R1+0x28] ;  /* 0x0000280001487983 */ /* 0x010f220000300800 */
[----:B------:R-:W-:Y:S01]  /*61ad0*/  ISETP.LT.AND P0, PT, R200, UR11, !P0 ;  /* 0x0000000bc8007c0c */ /* 0x000fe2000c701270 */
[----:B------:R-:W-:Y:S01]  /*61ae0*/  IMAD.WIDE R68, R71, 0x4, R196 ;  /* 0x0000000447447825 */ /* 0x000fe200078e02c4 */
[----:B------:R-:W1:Y:S03]  /*61af0*/  LDCU UR11, c[0x0][0x398] ;  /* 0x00007300ff0b77ac */ /* 0x000e660008000800 */
[----:B------:R-:W-:-:S02]  /*61b00*/  VIADD R0, R198, 0xa ;  /* 0x0000000ac6007836 */ /* 0x000fc40000000000 */
[----:B------:R-:W-:Y:S02]  /*61b10*/  VIADD R70, R198, 0xc ;  /* 0x0000000cc6467836 */ /* 0x000fe40000000000 */
[----:B------:R-:W-:-:S03]  /*61b20*/  VIADD R75, R73, UR30 ;  /* 0x0000001e494b7c36 */ /* 0x000fc60008000000 */
[----:B------:R-:W-:Y:S01]  /*61b30*/  ISETP.GE.AND P6, PT, R70, UR15, PT ;  /* 0x0000000f46007c0c */ /* 0x000fe2000bfc6270 */
[----:B------:R1:W-:Y:S01]  /*61b40*/  @P0 STG.E desc[UR16][R68.64], R77 ;  /* 0x0000004d44000986 */ /* 0x0003e2000c101910 */
[----:B------:R-:W-:Y:S01]  /*61b50*/  ISETP.GE.AND P0, PT, R0, UR15, PT ;  /* 0x0000000f00007c0c */ /* 0x000fe2000bf06270 */
[----:B------:R-:W-:Y:S01]  /*61b60*/  IMAD.WIDE R70, R73, 0x4, R196 ;  /* 0x0000000449467825 */ /* 0x000fe200078e02c4 */
[----:B------:R-:W-:Y:S02]  /*61b70*/  IADD3 R0, PT, PT, R198, 0xb, RZ ;  /* 0x0000000bc6007810 */ /* 0x000fe40007ffe0ff */
[----:B------:R-:W-:Y:S01]  /*61b80*/  ISETP.LT.AND P5, PT, R199, UR51, !P0 ;  /* 0x00000033c7007c0c */ /* 0x000fe2000c7a1270 */
[----:B------:R-:W2:Y:S01]  /*61b90*/  LDCU UR51, c[0x0][0x398] ;  /* 0x00007300ff3377ac */ /* 0x000ea20008000800 */
[----:B------:R-:W-:Y:S02]  /*61ba0*/  ISETP.LT.AND P0, PT, R200, UR60, !P0 ;  /* 0x0000003cc8007c0c */ /* 0x000fe4000c701270 */
[----:B------:R-:W-:Y:S01]  /*61bb0*/  ISETP.GE.AND P3, PT, R0, UR15, PT ;  /* 0x0000000f00007c0c */ /* 0x000fe2000bf66270 */
[----:B------:R-:W-:Y:S01]  /*61bc0*/  VIADD R0, R198, 0xd ;  /* 0x0000000dc6007836 */ /* 0x000fe20000000000 */
[----:B------:R-:W2:Y:S01]  /*61bd0*/  LDCU UR60, c[0x0][0x398] ;  /* 0x00007300ff3c77ac */ /* 0x000ea20008000800 */
[----:B-1----:R-:W-:Y:S01]  /*61be0*/  IMAD.WIDE R68, R73, 0x4, R2 ;  /* 0x0000000449447825 */ /* 0x002fe200078e0202 */
[----:B------:R-:W-:-:S02]  /*61bf0*/  ISETP.LT.AND P2, PT, R199, UR73, !P3 ;  /* 0x00000049c7007c0c */ /* 0x000fc4000df41270 */
[----:B------:R-:W-:Y:S01]  /*61c00*/  ISETP.LT.AND P3, PT, R200, UR26, !P3 ;  /* 0x0000001ac8007c0c */ /* 0x000fe2000df61270 */
[----:B------:R-:W1:Y:S01]  /*61c10*/  LDCU UR73, c[0x0][0x39c] ;  /* 0x00007380ff4977ac */ /* 0x000e620008000800 */
[----:B------:R-:W-:Y:S02]  /*61c20*/  IADD3 R77, PT, PT, R75, UR30, RZ ;  /* 0x0000001e4b4d7c10 */ /* 0x000fe4000fffe0ff */
[----:B------:R-:W-:Y:S01]  /*61c30*/  ISETP.GE.AND P4, PT, R0, UR15, PT ;  /* 0x0000000f00007c0c */ /* 0x000fe2000bf86270 */
[----:B------:R-:W1:Y:S01]  /*61c40*/  LDCU UR26, c[0x0][0x398] ;  /* 0x00007300ff1a77ac */ /* 0x000e620008000800 */
[----:B------:R-:W-:Y:S01]  /*61c50*/  IADD3 R0, PT, PT, R198, 0xe, RZ ;  /* 0x0000000ec6007810 */ /* 0x000fe20007ffe0ff */
[----:B----4-:R4:W-:Y:S03]  /*61c60*/  @P5 STG.E desc[UR16][R68.64], R72 ;  /* 0x0000004844005986 */ /* 0x0109e6000c101910 */
[----:B------:R-:W-:Y:S01]  /*61c70*/  ISETP.GE.AND P5, PT, R0, UR15, PT ;  /* 0x0000000f00007c0c */ /* 0x000fe2000bfa6270 */
[----:B------:R-:W-:Y:S01]  /*61c80*/  VIADD R0, R198, 0xf ;  /* 0x0000000fc6007836 */ /* 0x000fe20000000000 */
[----:B------:R1:W-:Y:S01]  /*61c90*/  @P0 STG.E desc[UR16][R70.64], R78 ;  /* 0x0000004e46000986 */ /* 0x0003e2000c101910 */
[----:B------:R-:W-:Y:S01]  /*61ca0*/  ISETP.LT.AND P0, PT, R199, UR33, !P6 ;  /* 0x00000021c7007c0c */ /* 0x000fe2000f701270 */
[----:B------:R-:W3:Y:S01]  /*61cb0*/  LDCU UR33, c[0x0][0x398] ;  /* 0x00007300ff2177ac */ /* 0x000ee20008000800 */
[----:B------:R-:W-:Y:S01]  /*61cc0*/  ISETP.LT.AND P6, PT, R200, UR59, !P6 ;  /* 0x0000003bc8007c0c */ /* 0x000fe2000f7c1270 */
[----:B------:R-:W3:Y:S01]  /*61cd0*/  LDCU UR59, c[0x0][0x39c] ;  /* 0x00007380ff3b77ac */ /* 0x000ee20008000800 */
[----:B----4-:R-:W-:-:S04]  /*61ce0*/  IMAD.WIDE R72, R75, 0x4, R2 ;  /* 0x000000044b487825 */ /* 0x010fc800078e0202 */
[----:B------:R-:W-:Y:S01]  /*61cf0*/  IMAD.WIDE R68, R75, 0x4, R196 ;  /* 0x000000044b447825 */ /* 0x000fe200078e02c4 */
[----:B--2---:R2:W-:Y:S01]  /*61d00*/  @P2 STG.E desc[UR16][R72.64], R74 ;  /* 0x0000004a48002986 */ /* 0x0045e2000c101910 */
[----:B------:R-:W-:Y:S01]  /*61d10*/  ISETP.LT.AND P2, PT, R199, UR50, !P4 ;  /* 0x00000032c7007c0c */ /* 0x000fe2000e741270 */
[----:B------:R-:W4:Y:S01]  /*61d20*/  LDCU UR50, c[0x0][0x398] ;  /* 0x00007300ff3277ac */ /* 0x000f220008000800 */
[----:B-1----:R-:W-:Y:S01]  /*61d30*/  IMAD.WIDE R70, R77, 0x4, R2 ;  /* 0x000000044d467825 */ /* 0x002fe200078e0202 */
[----:B------:R1:W-:Y:S01]  /*61d40*/  @P3 STG.E desc[UR16][R68.64], R79 ;  /* 0x0000004f44003986 */ /* 0x0003e2000c101910 */
[----:B------:R-:W-:Y:S01]  /*61d50*/  ISETP.LT.AND P4, PT, R200, UR71, !P4 ;  /* 0x00000047c8007c0c */ /* 0x000fe2000e781270 */
[----:B------:R-:W3:Y:S01]  /*61d60*/  LDCU UR71, c[0x0][0x398] ;  /* 0x00007300ff4777ac */ /* 0x000ee20008000800 */
[----:B------:R-:W-:Y:S01]  /*61d70*/  ISETP.GE.AND P3, PT, R0, UR15, PT ;  /* 0x0000000f00007c0c */ /* 0x000fe2000bf66270 */
[----:B------:R4:W-:Y:S01]  /*61d80*/  @P0 STG.E desc[UR16][R70.64], R202 ;  /* 0x000000ca46000986 */ /* 0x0009e2000c101910 */
[----:B------:R-:W-:Y:S01]  /*61d90*/  ISETP.LT.AND P0, PT, R199, UR72, !P5 ;  /* 0x00000048c7007c0c */ /* 0x000fe2000ef01270 */
[----:B------:R-:W-:Y:S01]  /*61da0*/  VIADD R0, R198, 0x10 ;  /* 0x00000010c6007836 */ /* 0x000fe20000000000 */
[C---:B------:R-:W-:Y:S01]  /*61db0*/  ISETP.LT.AND P5, PT, R200.reuse, UR42, !P5 ;  /* 0x0000002ac8007c0c */ /* 0x040fe2000efa1270 */
[C---:B--2---:R-:W-:Y:S01]  /*61dc0*/  IMAD.WIDE R72, R77.reuse, 0x4, R196 ;  /* 0x000000044d487825 */ /* 0x044fe200078e02c4 */
[----:B------:R-:W-:Y:S01]  /*61dd0*/  IADD3 R77, PT, PT, R77, UR30, RZ ;  /* 0x0000001e4d4d7c10 */ /* 0x000fe2000fffe0ff */
[----:B------:R-:W2:Y:S03]  /*61de0*/  LDCU UR72, c[0x0][0x39c] ;  /* 0x00007380ff4877ac */ /* 0x000ea60008000800 */
[----:B------:R3:W-:Y:S01]  /*61df0*/  @P6 STG.E desc[UR16][R72.64], R80 ;  /* 0x0000005048006986 */ /* 0x0007e2000c101910 */
[----:B-1----:R-:W-:Y:S01]  /*61e00*/  IMAD.WIDE R68, R77, 0x4, R2 ;  /* 0x000000044d447825 */ /* 0x002fe200078e0202 */
[----:B------:R-:W-:Y:S01]  /*61e10*/  ISETP.LT.AND P6, PT, R199, UR48, !P3 ;  /* 0x00000030c7007c0c */ /* 0x000fe2000dfc1270 */
[----:B------:R-:W1:Y:S01]  /*61e20*/  LDCU UR42, c[0x0][0x398] ;  /* 0x00007300ff2a77ac */ /* 0x000e620008000800 */
[----:B------:R-:W-:Y:S01]  /*61e30*/  ISETP.LT.AND P3, PT, R200, UR43, !P3 ;  /* 0x0000002bc8007c0c */ /* 0x000fe2000df61270 */
[C---:B----4-:R-:W-:Y:S01]  /*61e40*/  IMAD.WIDE R70, R77.reuse, 0x4, R196 ;  /* 0x000000044d467825 */ /* 0x050fe200078e02c4 */
[----:B------:R-:W-:Y:S01]  /*61e50*/  IADD3 R77, PT, PT, R77, UR30, RZ ;  /* 0x0000001e4d4d7c10 */ /* 0x000fe2000fffe0ff */
[----:B------:R4:W-:Y:S01]  /*61e60*/  @P2 STG.E desc[UR16][R68.64], R203 ;  /* 0x000000cb44002986 */ /* 0x0009e2000c101910 */
[----:B------:R-:W-:Y:S01]  /*61e70*/  ISETP.GE.AND P2, PT, R0, UR15, PT ;  /* 0x0000000f00007c0c */ /* 0x000fe2000bf46270 */
[----:B------:R-:W-:Y:S01]  /*61e80*/  VIADD R0, R198, 0x11 ;  /* 0x00000011c6007836 */ /* 0x000fe20000000000 */
[----:B------:R-:W1:Y:S01]  /*61e90*/  LDCU UR43, c[0x0][0x39c] ;  /* 0x00007380ff2b77ac */ /* 0x000e620008000800 */
[----:B------:R2:W-:Y:S01]  /*61ea0*/  @P4 STG.E desc[UR16][R70.64], R81 ;  /* 0x0000005146004986 */ /* 0x0005e2000c101910 */
[----:B---3--:R-:W-:Y:S01]  /*61eb0*/  IMAD.WIDE R72, R77, 0x4, R2 ;  /* 0x000000044d487825 */ /* 0x008fe200078e0202 */
[----:B------:R-:W-:Y:S01]  /*61ec0*/  ISETP.LT.AND P4, PT, R199, UR77, !P2 ;  /* 0x0000004dc7007c0c */ /* 0x000fe2000d781270 */
[----:B------:R-:W3:Y:S01]  /*61ed0*/  LDCU UR48, c[0x0][0x398] ;  /* 0x00007300ff3077ac */ /* 0x000ee20008000800 */
[----:B------:R-:W-:-:S02]  /*61ee0*/  ISETP.LT.AND P2, PT, R200, UR24, !P2 ;  /* 0x00000018c8007c0c */ /* 0x000fc4000d741270 */
[----:B------:R1:W-:Y:S01]  /*61ef0*/  @P0 STG.E desc[UR16][R72.64], R201 ;  /* 0x000000c948000986 */ /* 0x0003e2000c101910 */
[----:B------:R-:W-:Y:S01]  /*61f00*/  ISETP.GE.AND P0, PT, R0, UR70, PT ;  /* 0x0000004600007c0c */ /* 0x000fe2000bf06270 */
[C---:B----4-:R-:W-:Y:S01]  /*61f10*/  IMAD.WIDE R68, R77.reuse, 0x4, R196 ;  /* 0x000000044d447825 */ /* 0x050fe200078e02c4 */
[----:B------:R-:W-:Y:S01]  /*61f20*/  IADD3 R77, PT, PT, R77, UR30, RZ ;  /* 0x0000001e4d4d7c10 */ /* 0x000fe2000fffe0ff */
[----:B------:R-:W4:Y:S02]  /*61f30*/  LDCU UR15, c[0x0][0x398] ;  /* 0x00007300ff0f77ac */ /* 0x000f240008000800 */
[----:B------:R-:W-:Y:S01]  /*61f40*/  VIADD R0, R198, 0x12 ;  /* 0x00000012c6007836 */ /* 0x000fe20000000000 */
[----:B------:R3:W-:Y:S01]  /*61f50*/  @P5 STG.E desc[UR16][R68.64], R82 ;  /* 0x0000005244005986 */ /* 0x0007e2000c101910 */
[----:B--2---:R-:W-:Y:S01]  /*61f60*/  IMAD.WIDE R70, R77, 0x4, R2 ;  /* 0x000000044d467825 */ /* 0x004fe200078e0202 */
[----:B------:R-:W-:Y:S01]  /*61f70*/  ISETP.LT.AND P5, PT, R199, UR57, !P0 ;  /* 0x00000039c7007c0c */ /* 0x000fe2000c7a1270 */
[----:B------:R-:W2:Y:S01]  /*61f80*/  LDCU UR24, c[0x0][0x39c] ;  /* 0x00007380ff1877ac */ /* 0x000ea20008000800 */
[----:B------:R-:W-:Y:S01]  /*61f90*/  ISETP.LT.AND P0, PT, R200, UR58, !P0 ;  /* 0x0000003ac8007c0c */ /* 0x000fe2000c701270 */
[C---:B-1----:R-:W-:Y:S01]  /*61fa0*/  IMAD.WIDE R72, R77.reuse, 0x4, R196 ;  /* 0x000000044d487825 */ /* 0x042fe200078e02c4 */
[----:B------:R-:W-:Y:S01]  /*61fb0*/  IADD3 R77, PT, PT, R77, UR30, RZ ;  /* 0x0000001e4d4d7c10 */ /* 0x000fe2000fffe0ff */
[----:B------:R1:W-:Y:S01]  /*61fc0*/  @P6 STG.E desc[UR16][R70.64], R252 ;  /* 0x000000fc46006986 */ /* 0x0003e2000c101910 */
[----:B------:R-:W-:Y:S01]  /*61fd0*/  ISETP.GE.AND P6, PT, R0, UR49, PT ;  /* 0x0000003100007c0c */ /* 0x000fe2000bfc6270 */
[----:B------:R-:W-:Y:S01]  /*61fe0*/  VIADD R0, R198, 0x13 ;  /* 0x00000013c6007836 */ /* 0x000fe20000000000 */
[----:B------:R-:W2:Y:S01]  /*61ff0*/  LDCU UR77, c[0x0][0x398] ;  /* 0x00007300ff4d77ac */ /* 0x000ea20008000800 */
[----:B------:R4:W-:Y:S01]  /*62000*/  @P3 STG.E desc[UR16][R72.64], R83 ;  /* 0x0000005348003986 */ /* 0x0009e2000c101910 */
[----:B---3--:R-:W-:Y:S01]  /*62010*/  IMAD.WIDE R68, R77, 0x4, R2 ;  /* 0x000000044d447825 */ /* 0x008fe200078e0202 */
[----:B------:R-:W-:Y:S01]  /*62020*/  ISETP.LT.AND P3, PT, R199, UR6, !P6 ;  /* 0x00000006c7007c0c */ /* 0x000fe2000f761270 */
[----:B------:R-:W3:Y:S01]  /*62030*/  LDCU UR70, c[0x0][0x398] ;  /* 0x00007300ff4677ac */ /* 0x000ee20008000800 */
[----:B------:R-:W-:-:S02]  /*62040*/  ISETP.LT.AND P6, PT, R200, UR68, !P6 ;  /* 0x00000044c8007c0c */ /* 0x000fc4000f7c1270 */
[----:B------:R2:W-:Y:S01]  /*62050*/  @P4 STG.E desc[UR16][R68.64], R251 ;  /* 0x000000fb44004986 */ /* 0x0005e2000c101910 */
[----:B------:R-:W-:Y:S01]  /*62060*/  ISETP.GE.AND P4, PT, R0, UR69, PT ;  /* 0x0000004500007c0c */ /* 0x000fe2000bf86270 */
[C---:B-1----:R-:W-:Y:S01]  /*62070*/  IMAD.WIDE R70, R77.reuse, 0x4, R196 ;  /* 0x000000044d467825 */ /* 0x042fe200078e02c4 */
[----:B------:R-:W-:Y:S01]  /*62080*/  IADD3 R77, PT, PT, R77, UR30, RZ ;  /* 0x0000001e4d4d7c10 */ /* 0x000fe2000fffe0ff */
[----:B------:R-:W1:Y:S02]  /*62090*/  LDCU UR58, c[0x0][0x39c] ;  /* 0x00007380ff3a77ac */ /* 0x000e640008000800 */
[----:B------:R-:W-:Y:S01]  /*620a0*/  VIADD R0, R198, 0x14 ;  /* 0x00000014c6007836 */ /* 0x000fe20000000000 */
[----:B------:R3:W-:Y:S01]  /*620b0*/  @P2 STG.E desc[UR16][R70.64], R84 ;  /* 0x0000005446002986 */ /* 0x0007e2000c101910 */
[----:B----4-:R-:W-:Y:S01]  /*620c0*/  IMAD.WIDE R72, R77, 0x4, R2 ;  /* 0x000000044d487825 */ /* 0x010fe200078e0202 */
[----:B------:R-:W-:Y:S01]  /*620d0*/  ISETP.LT.AND P2, PT, R199, UR41, !P4 ;  /* 0x00000029c7007c0c */ /* 0x000fe2000e741270 */
[----:B------:R-:W4:Y:S01]  /*620e0*/  LDCU UR57, c[0x0][0x398] ;  /* 0x00007300ff3977ac */ /* 0x000f220008000800 */
[----:B------:R-:W-:Y:S01]  /*620f0*/  ISETP.LT.AND P4, PT, R200, UR36, !P4 ;  /* 0x00000024c8007c0c */ /* 0x000fe2000e781270 */
[C---:B--2---:R-:W-:Y:S01]  /*62100*/  IMAD.WIDE R68, R77.reuse, 0x4, R196 ;  /* 0x000000044d447825 */ /* 0x044fe200078e02c4 */
        /* <DEDUP_REMOVED lines=12> */
[C---:B--2---:R-:W-:Y:S01]  /*621d0*/  IMAD.WIDE R72, R77.reuse, 0x4, R196 ;  /* 0x000000044d487825 */ /* 0x044fe200078e02c4 */
[----:B------:R-:W-:Y:S01]  /*621e0*/  IADD3 R77, PT, PT, R77, UR30, RZ ;  /* 0x0000001e4d4d7c10 */ /* 0x000fe2000fffe0ff */
[----:B------:R-:W2:Y:S02]  /*621f0*/  LDCU UR6, c[0x0][0x398] ;  /* 0x00007300ff0677ac */ /* 0x000ea40008000800 */
[----:B------:R-:W-:Y:S01]  /*62200*/  VIADD R0, R198, 0x16 ;  /* 0x00000016c6007836 */ /* 0x000fe20000000000 */
[----:B------:R3:W-:Y:S01]  /*62210*/  @P6 STG.E desc[UR16][R72.64], R86 ;  /* 0x0000005648006986 */ /* 0x0007e2000c101910 */
[----:B----4-:R-:W-:Y:S01]  /*62220*/  IMAD.WIDE R68, R77, 0x4, R2 ;  /* 0x000000044d447825 */ /* 0x010fe200078e0202 */
[----:B------:R-:W-:Y:S01]  /*62230*/  ISETP.LT.AND P6, PT, R199, UR35, !P3 ;  /* 0x00000023c7007c0c */ /* 0x000fe2000dfc1270 */
[----:B------:R-:W4:Y:S01]  /*62240*/  LDCU UR69, c[0x0][0x398] ;  /* 0x00007300ff4577ac */ /* 0x000f220008000800 */
        /* <DEDUP_REMOVED lines=216> */
[C---:B------:R-:W-:Y:S01]  /*62fd0*/  IADD3 R79, PT, PT, R77.reuse, UR30, RZ ;  /* 0x0000001e4d4f7c10 */ /* 0x040fe2000fffe0ff */
[----:B----4-:R-:W-:Y:S01]  /*62fe0*/  IMAD.WIDE R70, R77, 0x4, R2 ;  /* 0x000000044d467825 */ /* 0x010fe200078e0202 */
[----:B------:R4:W-:Y:S01]  /*62ff0*/  @P5 STG.E desc[UR16][R68.64], R106 ;  /* 0x0000006a44005986 */ /* 0x0009e2000c101910 */
[----:B------:R-:W-:Y:S01]  /*63000*/  ISETP.LT.AND P5, PT, R199, UR47, !P0 ;  /* 0x0000002fc7007c0c */ /* 0x000fe2000c7a1270 */
[----:B------:R-:W2:Y:S01]  /*63010*/  LDCU UR73, c[0x0][0x398] ;  /* 0x00007300ff4977ac */ /* 0x000ea20008000800 */
[----:B-1----:R-:W-:Y:S01]  /*63020*/  IMAD.WIDE R72, R77, 0x4, R196 ;  /* 0x000000044d487825 */ /* 0x002fe200078e02c4 */
[----:B------:R-:W-:Y:S01]  /*63030*/  ISETP.LT.AND P0, PT, R200, UR31, !P0 ;  /* 0x0000001fc8007c0c */ /* 0x000fe2000c701270 */
[----:B------:R-:W-:Y:S01]  /*63040*/  @P6 STG.E desc[UR16][R70.64], R228 ;  /* 0x000000e446006986 */ /* 0x000fe2000c101910 */
[----:B------:R-:W-:Y:S01]  /*63050*/  ISETP.GE.AND P6, PT, R0, UR65, PT ;  /* 0x0000004100007c0c */ /* 0x000fe2000bfc6270 */
[C---:B------:R-:W-:Y:S01]  /*63060*/  IMAD.WIDE R74, R79.reuse, 0x4, R2 ;  /* 0x000000044f4a7825 */ /* 0x040fe200078e0202 */
[----:B------:R-:W-:Y:S01]  /*63070*/  IADD3 R0, PT, PT, R198, 0x2b, RZ ;  /* 0x0000002bc6007810 */ /* 0x000fe20007ffe0ff */
[----:B------:R1:W-:Y:S01]  /*63080*/  @P3 STG.E desc[UR16][R72.64], R107 ;  /* 0x0000006b48003986 */ /* 0x0003e2000c101910 */
[----:B------:R-:W2:Y:S01]  /*63090*/  LDCU UR26, c[0x0][0x398] ;  /* 0x00007300ff1a77ac */ /* 0x000ea20008000800 */
[----:B------:R-:W-:Y:S01]  /*630a0*/  VIADD R81, R79, UR30 ;  /* 0x0000001e4f517c36 */ /* 0x000fe20008000000 */
[----:B------:R-:W-:Y:S01]  /*630b0*/  ISETP.GE.AND P3, PT, R0, UR45, PT ;  /* 0x0000002d00007c0c */ /* 0x000fe2000bf66270 */
[----:B------:R-:W-:Y:S01]  /*630c0*/  @P4 STG.E desc[UR16][R74.64], R227 ;  /* 0x000000e34a004986 */ /* 0x000fe2000c101910 */
[----:B------:R-:W-:Y:S01]  /*630d0*/  ISETP.LT.AND P4, PT, R199, UR66, !P6 ;  /* 0x00000042c7007c0c */ /* 0x000fe2000f781270 */
[----:B----4-:R-:W-:Y:S01]  /*630e0*/  IMAD.WIDE R68, R79, 0x4, R196 ;  /* 0x000000044f447825 */ /* 0x010fe200078e02c4 */
[----:B------:R-:W-:Y:S01]  /*630f0*/  ISETP.LT.AND P6, PT, R200, UR54, !P6 ;  /* 0x00000036c8007c0c */ /* 0x000fe2000f7c1270 */
[----:B------:R-:W4:Y:S02]  /*63100*/  LDCU UR59, c[0x0][0x398] ;  /* 0x00007300ff3b77ac */ /* 0x000f240008000800 */
[C---:B------:R-:W-:Y:S01]  /*63110*/  IMAD.WIDE R76, R81.reuse, 0x4, R2 ;  /* 0x00000004514c7825 */ /* 0x040fe200078e0202 */
[----:B------:R2:W-:Y:S01]  /*63120*/  @P2 STG.E desc[UR16][R68.64], R108 ;  /* 0x0000006c44002986 */ /* 0x0005e2000c101910 */
[C---:B-1----:R-:W-:Y:S01]  /*63130*/  IADD3 R72, PT, PT, R198.reuse, 0x2d, RZ ;  /* 0x0000002dc6487810 */ /* 0x042fe20007ffe0ff */
[----:B------:R-:W1:Y:S01]  /*63140*/  LDCU UR71, c[0x0][0x39c] ;  /* 0x00007380ff4777ac */ /* 0x000e620008000800 */
[--C-:B------:R-:W-:Y:S01]  /*63150*/  IMAD.WIDE R70, R81, 0x4, R196.reuse ;  /* 0x0000000451467825 */ /* 0x100fe200078e02c4 */
[----:B------:R-:W-:Y:S01]  /*63160*/  @P5 STG.E desc[UR16][R76.64], R226 ;  /* 0x000000e24c005986 */ /* 0x000fe2000c101910 */
[----:B------:R-:W-:Y:S01]  /*63170*/  ISETP.LT.AND P5, PT, R199, UR40, !P3 ;  /* 0x00000028c7007c0c */ /* 0x000fe2000dfa1270 */
[----:B------:R-:W1:Y:S01]  /*63180*/  LDCU UR48, c[0x0][0x39c] ;  /* 0x00007380ff3077ac */ /* 0x000e620008000800 */
[----:B------:R-:W-:Y:S01]  /*63190*/  VIADD R81, R81, UR30 ;  /* 0x0000001e51517c36 */ /* 0x000fe20008000000 */
[----:B------:R3:W-:Y:S01]  /*631a0*/  @P0 STG.E desc[UR16][R70.64], R109 ;  /* 0x0000006d46000986 */ /* 0x0007e2000c101910 */
[----:B------:R-:W-:Y:S01]  /*631b0*/  VIADD R0, R198, 0x2c ;  /* 0x0000002cc6007836 */ /* 0x000fe20000000000 */
[----:B------:R-:W-:Y:S01]  /*631c0*/  ISETP.GE.AND P0, PT, R72, UR22, PT ;  /* 0x0000001648007c0c */ /* 0x000fe2000bf06270 */
[C---:B------:R-:W-:Y:S01]  /*631d0*/  IMAD.WIDE R72, R81.reuse, 0x4, R196 ;  /* 0x0000000451487825 */ /* 0x040fe200078e02c4 */
[----:B------:R-:W-:Y:S01]  /*631e0*/  ISETP.LT.AND P3, PT, R200, UR55, !P3 ;  /* 0x00000037c8007c0c */ /* 0x000fe2000df61270 */
[----:B------:R-:W1:Y:S01]  /*631f0*/  LDCU UR50, c[0x0][0x398] ;  /* 0x00007300ff3277ac */ /* 0x000e620008000800 */
[----:B------:R-:W-:Y:S01]  /*63200*/  ISETP.GE.AND P2, PT, R0, UR76, PT ;  /* 0x0000004c00007c0c */ /* 0x000fe2000bf46270 */
[C-C-:B--2---:R-:W-:Y:S01]  /*63210*/  IMAD.WIDE R68, R81.reuse, 0x4, R2.reuse ;  /* 0x0000000451447825 */ /* 0x144fe200078e0202 */
[----:B------:R-:W-:Y:S01]  /*63220*/  IADD3 R0, PT, PT, R198, 0x2e, RZ ;  /* 0x0000002ec6007810 */ /* 0x000fe20007ffe0ff */
[----:B------:R-:W2:Y:S02]  /*63230*/  LDCU UR72, c[0x0][0x398] ;  /* 0x00007300ff4877ac */ /* 0x000ea40008000800 */
[----:B------:R-:W-:Y:S01]  /*63240*/  VIADD R81, R81, UR30 ;  /* 0x0000001e51517c36 */ /* 0x000fe20008000000 */
[----:B------:R1:W-:Y:S01]  /*63250*/  @P4 STG.E desc[UR16][R68.64], R225 ;  /* 0x000000e144004986 */ /* 0x0003e2000c101910 */
[----:B------:R-:W-:Y:S01]  /*63260*/  ISETP.GE.AND P4, PT, R0, UR63, PT ;  /* 0x0000003f00007c0c */ /* 0x000fe2000bf86270 */
[----:B------:R-:W2:Y:S01]  /*63270*/  LDCU UR42, c[0x0][0x398] ;  /* 0x00007300ff2a77ac */ /* 0x000ea20008000800 */
[----:B---3--:R-:W-:Y:S01]  /*63280*/  IMAD.WIDE R70, R81, 0x4, R2 ;  /* 0x0000000451467825 */ /* 0x008fe200078e0202 */
[----:B------:R3:W-:Y:S01]  /*63290*/  @P6 STG.E desc[UR16][R72.64], R110 ;  /* 0x0000006e48006986 */ /* 0x0007e2000c101910 */
[----:B------:R-:W-:Y:S01]  /*632a0*/  ISETP.LT.AND P6, PT, R199, UR39, !P2 ;  /* 0x00000027c7007c0c */ /* 0x000fe2000d7c1270 */
[----:B------:R-:W2:Y:S01]  /*632b0*/  LDCU UR43, c[0x0][0x398] ;  /* 0x00007300ff2b77ac */ /* 0x000ea20008000800 */
[----:B------:R-:W-:Y:S01]  /*632c0*/  VIADD R77, R81, UR30 ;  /* 0x0000001e514d7c36 */ /* 0x000fe20008000000 */
[----:B------:R2:W-:Y:S01]  /*632d0*/  @P5 STG.E desc[UR16][R70.64], R224 ;  /* 0x000000e046005986 */ /* 0x0005e2000c101910 */
[----:B------:R-:W-:Y:S01]  /*632e0*/  ISETP.LT.AND P2, PT, R200, UR28, !P2 ;  /* 0x0000001cc8007c0c */ /* 0x000fe2000d741270 */
[----:B------:R-:W2:Y:S01]  /*632f0*/  LDCU UR15, c[0x0][0x398] ;  /* 0x00007300ff0f77ac */ /* 0x000ea20008000800 */
[--C-:B------:R-:W-:Y:S01]  /*63300*/  IMAD.WIDE R74, R77, 0x4, R196.reuse ;  /* 0x000000044d4a7825 */ /* 0x100fe200078e02c4 */
[----:B------:R-:W-:Y:S01]  /*63310*/  IADD3 R0, PT, PT, R198, 0x2f, RZ ;  /* 0x0000002fc6007810 */ /* 0x000fe20007ffe0ff */
[----:B------:R-:W4:Y:S02]  /*63320*/  LDCU UR77, c[0x0][0x39c] ;  /* 0x00007380ff4d77ac */ /* 0x000f240008000800 */
[----:B-1----:R-:W-:Y:S01]  /*63330*/  IMAD.WIDE R68, R81, 0x4, R196 ;  /* 0x0000000451447825 */ /* 0x002fe200078e02c4 */
[----:B------:R-:W-:Y:S01]  /*63340*/  ISETP.GE.AND P5, PT, R0, UR46, PT ;  /* 0x0000002e00007c0c */ /* 0x000fe2000bfa6270 */
[----:B------:R-:W1:Y:S02]  /*63350*/  LDCU UR24, c[0x0][0x398] ;  /* 0x00007300ff1877ac */ /* 0x000e640008000800 */
[----:B---3--:R-:W-:Y:S01]  /*63360*/  IMAD.WIDE R72, R77, 0x4, R2 ;  /* 0x000000044d487825 */ /* 0x008fe200078e0202 */
[----:B------:R3:W-:Y:S01]  /*63370*/  @P3 STG.E desc[UR16][R68.64], R111 ;  /* 0x0000006f44003986 */ /* 0x0007e2000c101910 */
[----:B------:R-:W-:Y:S01]  /*63380*/  ISETP.LT.AND P3, PT, R199, UR64, !P0 ;  /* 0x00000040c7007c0c */ /* 0x000fe2000c761270 */
[----:B------:R-:W1:Y:S01]  /*63390*/  LDCU UR70, c[0x0][0x398] ;  /* 0x00007300ff4677ac */ /* 0x000e620008000800 */
[----:B------:R-:W-:Y:S01]  /*633a0*/  ISETP.LT.AND P0, PT, R200, UR62, !P0 ;  /* 0x0000003ec8007c0c */ /* 0x000fe2000c701270 */
[----:B------:R4:W-:Y:S01]  /*633b0*/  @P6 STG.E desc[UR16][R72.64], R223 ;  /* 0x000000df48006986 */ /* 0x0009e2000c101910 */
[----:B------:R-:W-:Y:S01]  /*633c0*/  IADD3 R77, PT, PT, R77, UR30, RZ ;  /* 0x0000001e4d4d7c10 */ /* 0x000fe2000fffe0ff */
[----:B------:R-:W-:Y:S01]  /*633d0*/  VIADD R0, R198, 0x30 ;  /* 0x00000030c6007836 */ /* 0x000fe20000000000 */
[----:B------:R-:W-:Y:S01]  /*633e0*/  ISETP.LT.AND P6, PT, R199, UR53, !P4 ;  /* 0x00000035c7007c0c */ /* 0x000fe2000e7c1270 */
[----:B------:R-:W-:Y:S01]  /*633f0*/  @P2 STG.E desc[UR16][R74.64], R112 ;  /* 0x000000704a002986 */ /* 0x000fe2000c101910 */
[----:B------:R-:W-:Y:S01]  /*63400*/  ISETP.LT.AND P4, PT, R200, UR44, !P4 ;  /* 0x0000002cc8007c0c */ /* 0x000fe2000e781270 */
[C---:B--2---:R-:W-:Y:S01]  /*63410*/  IMAD.WIDE R70, R77.reuse, 0x4, R196 ;  /* 0x000000044d467825 */ /* 0x044fe200078e02c4 */
[C---:B------:R-:W-:Y:S01]  /*63420*/  IADD3 R79, PT, PT, R77.reuse, UR30, RZ ;  /* 0x0000001e4d4f7c10 */ /* 0x040fe2000fffe0ff */
[----:B------:R-:W2:Y:S01]  /*63430*/  LDCU UR57, c[0x0][0x39c] ;  /* 0x00007380ff3977ac */ /* 0x000ea20008000800 */
[----:B------:R-:W-:Y:S01]  /*63440*/  ISETP.GE.AND P2, PT, R0, UR61, PT ;  /* 0x0000003d00007c0c */ /* 0x000fe2000bf46270 */
[--C-:B---3--:R-:W-:Y:S01]  /*63450*/  IMAD.WIDE R68, R77, 0x4, R2.reuse ;  /* 0x000000044d447825 */ /* 0x108fe200078e0202 */
[----:B------:R-:W3:Y:S03]  /*63460*/  LDCU UR58, c[0x0][0x398] ;  /* 0x00007300ff3a77ac */ /* 0x000ee60008000800 */
[----:B----4-:R-:W-:Y:S01]  /*63470*/  IMAD.WIDE R72, R79, 0x4, R2 ;  /* 0x000000044f487825 */ /* 0x010fe200078e0202 */
[----:B------:R4:W-:Y:S01]  /*63480*/  @P3 STG.E desc[UR16][R68.64], R222 ;  /* 0x000000de44003986 */ /* 0x0009e2000c101910 */
[----:B------:R-:W1:Y:S02]  /*63490*/  LDCU UR6, c[0x0][0x39c] ;  /* 0x00007380ff0677ac */ /* 0x000e640008000800 */
[----:B------:R-:W-:Y:S01]  /*634a0*/  VIADD R0, R198, 0x31 ;  /* 0x00000031c6007836 */ /* 0x000fe20000000000 */
[----:B------:R1:W-:Y:S01]  /*634b0*/  @P0 STG.E desc[UR16][R70.64], R113 ;  /* 0x0000007146000986 */ /* 0x0003e2000c101910 */
[----:B------:R-:W-:Y:S01]  /*634c0*/  ISETP.LT.AND P0, PT, R199, UR38, !P5 ;  /* 0x00000026c7007c0c */ /* 0x000fe2000ef01270 */
[----:B------:R-:W2:Y:S01]  /*634d0*/  LDCU UR49, c[0x0][0x398] ;  /* 0x00007300ff3177ac */ /* 0x000ea20008000800 */
[----:B------:R-:W-:Y:S01]  /*634e0*/  ISETP.LT.AND P5, PT, R200, UR52, !P5 ;  /* 0x00000034c8007c0c */ /* 0x000fe2000efa1270 */
[----:B------:R1:W-:Y:S01]  /*634f0*/  @P6 STG.E desc[UR16][R72.64], R221 ;  /* 0x000000dd48006986 */ /* 0x0003e2000c101910 */
[----:B------:R-:W-:Y:S01]  /*63500*/  ISETP.GE.AND P3, PT, R0, UR74, PT ;  /* 0x0000004a00007c0c */ /* 0x000fe2000bf66270 */
[----:B------:R-:W2:Y:S01]  /*63510*/  LDCU UR68, c[0x0][0x398] ;  /* 0x00007300ff4477ac */ /* 0x000ea20008000800 */
[----:B------:R-:W-:Y:S01]  /*63520*/  IADD3 R0, PT, PT, R198, 0x32, RZ ;  /* 0x00000032c6007810 */ /* 0x000fe20007ffe0ff */
[C---:B----4-:R-:W-:Y:S01]  /*63530*/  IMAD.WIDE R68, R79.reuse, 0x4, R196 ;  /* 0x000000044f447825 */ /* 0x050fe200078e02c4 */
[----:B------:R-:W4:Y:S02]  /*63540*/  LDCU UR41, c[0x0][0x39c] ;  /* 0x00007380ff2977ac */ /* 0x000f240008000800 */
[----:B------:R-:W-:Y:S01]  /*63550*/  ISETP.GE.AND P6, PT, R0, UR34, PT ;  /* 0x0000002200007c0c */ /* 0x000fe2000bfc6270 */
[----:B------:R-:W-:Y:S01]  /*63560*/  VIADD R79, R79, UR30 ;  /* 0x0000001e4f4f7c36 */ /* 0x000fe20008000000 */
[----:B------:R2:W-:Y:S01]  /*63570*/  @P4 STG.E desc[UR16][R68.64], R114 ;  /* 0x0000007244004986 */ /* 0x0005e2000c101910 */
[----:B------:R-:W-:Y:S01]  /*63580*/  ISETP.LT.AND P4, PT, R199, UR18, !P2 ;  /* 0x00000012c7007c0c */ /* 0x000fe2000d781270 */
[----:B------:R-:W3:Y:S01]  /*63590*/  LDCU UR69, c[0x0][0x398] ;  /* 0x00007300ff4577ac */ /* 0x000ee20008000800 */
[----:B-1----:R-:W-:Y:S01]  /*635a0*/  IMAD.WIDE R70, R79, 0x4, R2 ;  /* 0x000000044f467825 */ /* 0x002fe200078e0202 */
[----:B------:R-:W-:-:S02]  /*635b0*/  ISETP.LT.AND P2, PT, R200, UR11, !P2 ;  /* 0x0000000bc8007c0c */ /* 0x000fc4000d741270 */
[----:B------:R-:W-:Y:S01]  /*635c0*/  IADD3 R0, PT, PT, R198, 0x33, RZ ;  /* 0x00000033c6007810 */ /* 0x000fe20007ffe0ff */
[C---:B------:R-:W-:Y:S01]  /*635d0*/  IMAD.WIDE R72, R79.reuse, 0x4, R196 ;  /* 0x000000044f487825 */ /* 0x040fe200078e02c4 */
[----:B------:R1:W-:Y:S01]  /*635e0*/  @P0 STG.E desc[UR16][R70.64], R220 ;  /* 0x000000dc46000986 */ /* 0x0003e2000c101910 */
[----:B------:R-:W3:Y:S01]  /*635f0*/  LDCU UR36, c[0x0][0x398] ;  /* 0x00007300ff2477ac */ /* 0x000ee20008000800 */
[----:B------:R-:W-:Y:S01]  /*63600*/  ISETP.GE.AND P0, PT, R0, UR60, PT ;  /* 0x0000003c00007c0c */ /* 0x000fe2000bf06270 */
[----:B------:R-:W-:Y:S01]  /*63610*/  VIADD R77, R79, UR30 ;  /* 0x0000001e4f4d7c36 */ /* 0x000fe20008000000 */
[----:B------:R1:W-:Y:S01]  /*63620*/  @P5 STG.E desc[UR16][R72.64], R115 ;  /* 0x0000007348005986 */ /* 0x0003e2000c101910 */
[----:B------:R-:W-:Y:S01]  /*63630*/  ISETP.LT.AND P5, PT, R199, UR75, !P3 ;  /* 0x0000004bc7007c0c */ /* 0x000fe2000dfa1270 */
[----:B------:R-:W-:Y:S01]  /*63640*/  VIADD R0, R198, 0x34 ;  /* 0x00000034c6007836 */ /* 0x000fe20000000000 */
[C---:B------:R-:W-:Y:S01]  /*63650*/  ISETP.LT.AND P3, PT, R200.reuse, UR32, !P3 ;  /* 0x00000020c8007c0c */ /* 0x040fe2000df61270 */
[C---:B--2---:R-:W-:Y:S01]  /*63660*/  IMAD.WIDE R68, R77.reuse, 0x4, R2 ;  /* 0x000000044d447825 */ /* 0x044fe200078e0202 */
[----:B------:R-:W2:Y:S03]  /*63670*/  LDCU UR20, c[0x0][0x398] ;  /* 0x00007300ff1477ac */ /* 0x000ea60008000800 */
[C---:B------:R-:W-:Y:S01]  /*63680*/  IMAD.WIDE R74, R77.reuse, 0x4, R196 ;  /* 0x000000044d4a7825 */ /* 0x040fe200078e02c4 */
[----:B------:R-:W-:Y:S01]  /*63690*/  IADD3 R77, PT, PT, R77, UR30, RZ ;  /* 0x0000001e4d4d7c10 */ /* 0x000fe2000fffe0ff */
[----:B------:R2:W-:Y:S01]  /*636a0*/  @P4 STG.E desc[UR16][R68.64], R219 ;  /* 0x000000db44004986 */ /* 0x0005e2000c101910 */
[----:B------:R-:W-:Y:S01]  /*636b0*/  ISETP.LT.AND P4, PT, R199, UR12, !P6 ;  /* 0x0000000cc7007c0c */ /* 0x000fe2000f781270 */
[----:B------:R-:W3:Y:S01]  /*636c0*/  LDCU UR37, c[0x0][0x39c] ;  /* 0x00007380ff2577ac */ /* 0x000ee20008000800 */
[----:B------:R-:W-:Y:S01]  /*636d0*/  ISETP.LT.AND P6, PT, R200, UR51, !P6 ;  /* 0x00000033c8007c0c */ /* 0x000fe2000f7c1270 */
[C-C-:B-1----:R-:W-:Y:S01]  /*636e0*/  IMAD.WIDE R70, R77.reuse, 0x4, R2.reuse ;  /* 0x000000044d467825 */ /* 0x142fe200078e0202 */
[----:B------:R-:W-:Y:S01]  /*636f0*/  IADD3 R79, PT, PT, R77, UR30, RZ ;  /* 0x0000001e4d4f7c10 */ /* 0x000fe2000fffe0ff */
[----:B------:R-:W-:Y:S01]  /*63700*/  @P2 STG.E desc[UR16][R74.64], R116 ;  /* 0x000000744a002986 */ /* 0x000fe2000c101910 */
[----:B------:R-:W-:Y:S01]  /*63710*/  ISETP.GE.AND P2, PT, R0, UR33, PT ;  /* 0x0000002100007c0c */ /* 0x000fe2000bf46270 */
[----:B------:R-:W-:Y:S01]  /*63720*/  VIADD R0, R198, 0x35 ;  /* 0x00000035c6007836 */ /* 0x000fe20000000000 */
[----:B------:R-:W1:Y:S01]  /*63730*/  LDCU UR35, c[0x0][0x39c] ;  /* 0x00007380ff2377ac */ /* 0x000e620008000800 */
[----:B------:R3:W-:Y:S01]  /*63740*/  @P5 STG.E desc[UR16][R70.64], R218 ;  /* 0x000000da46005986 */ /* 0x0007e2000c101910 */
[----:B------:R-:W-:-:S02]  /*63750*/  IMAD.WIDE R72, R79, 0x4, R2 ;  /* 0x000000044f487825 */ /* 0x000fc400078e0202 */
[----:B------:R-:W-:Y:S01]  /*63760*/  ISETP.GE.AND P5, PT, R0, UR71, PT ;  /* 0x0000004700007c0c */ /* 0x000fe2000bfa6270 */
[----:B------:R-:W1:Y:S01]  /*63770*/  LDCU UR56, c[0x0][0x398] ;  /* 0x00007300ff3877ac */ /* 0x000e620008000800 */
[--C-:B--2---:R-:W-:Y:S01]  /*63780*/  IMAD.WIDE R68, R77, 0x4, R196.reuse ;  /* 0x000000044d447825 */ /* 0x104fe200078e02c4 */
[----:B------:R-:W-:Y:S01]  /*63790*/  IADD3 R0, PT, PT, R198, 0x36, RZ ;  /* 0x00000036c6007810 */ /* 0x000fe20007ffe0ff */
[----:B------:R-:W2:Y:S03]  /*637a0*/  LDCU UR67, c[0x0][0x398] ;  /* 0x00007300ff4377ac */ /* 0x000ea60008000800 */
[----:B------:R1:W-:Y:S01]  /*637b0*/  @P3 STG.E desc[UR16][R68.64], R117 ;  /* 0x0000007544003986 */ /* 0x0003e2000c101910 */
[----:B------:R-:W-:Y:S01]  /*637c0*/  ISETP.LT.AND P3, PT, R199, UR73, !P0 ;  /* 0x00000049c7007c0c */ /* 0x000fe2000c761270 */
[C---:B---3--:R-:W-:Y:S01]  /*637d0*/  IMAD.WIDE R70, R79.reuse, 0x4, R196 ;  /* 0x000000044f467825 */ /* 0x048fe200078e02c4 */
[----:B------:R-:W-:Y:S01]  /*637e0*/  ISETP.LT.AND P0, PT, R200, UR26, !P0 ;  /* 0x0000001ac8007c0c */ /* 0x000fe2000c701270 */
[----:B------:R3:W-:Y:S01]  /*637f0*/  @P4 STG.E desc[UR16][R72.64], R217 ;  /* 0x000000d948004986 */ /* 0x0007e2000c101910 */
[----:B------:R-:W-:Y:S01]  /*63800*/  ISETP.GE.AND P4, PT, R0, UR48, PT ;  /* 0x0000003000007c0c */ /* 0x000fe2000bf86270 */
[----:B------:R-:W-:Y:S01]  /*63810*/  VIADD R79, R79, UR30 ;  /* 0x0000001e4f4f7c36 */ /* 0x000fe20008000000 */
[----:B------:R-:W-:Y:S01]  /*63820*/  IADD3 R0, PT, PT, R198, 0x37, RZ ;  /* 0x00000037c6007810 */ /* 0x000fe20007ffe0ff */
[----:B------:R2:W-:Y:S01]  /*63830*/  @P6 STG.E desc[UR16][R70.64], R118 ;  /* 0x0000007646006986 */ /* 0x0005e2000c101910 */
[----:B------:R-:W-:Y:S01]  /*63840*/  ISETP.LT.AND P6, PT, R199, UR59, !P2 ;  /* 0x0000003bc7007c0c */ /* 0x000fe2000d7c1270 */
[C---:B------:R-:W-:Y:S01]  /*63850*/  VIADD R77, R79.reuse, UR30 ;  /* 0x0000001e4f4d7c36 */ /* 0x040fe20008000000 */
[----:B------:R-:W-:Y:S01]  /*63860*/  ISETP.LT.AND P2, PT, R200, UR50, !P2 ;  /* 0x00000032c8007c0c */ /* 0x000fe2000d741270 */
[C---:B-1----:R-:W-:Y:S01]  /*63870*/  IMAD.WIDE R68, R79.reuse, 0x4, R2 ;  /* 0x000000044f447825 */ /* 0x042fe200078e0202 */
[----:B------:R-:W1:Y:S03]  /*63880*/  LDCU UR14, c[0x0][0x398] ;  /* 0x00007300ff0e77ac */ /* 0x000e660008000800 */
[----:B---3--:R-:W-:Y:S01]  /*63890*/  IMAD.WIDE R72, R79, 0x4, R196 ;  /* 0x000000044f487825 */ /* 0x008fe200078e02c4 */
[----:B------:R3:W-:Y:S01]  /*638a0*/  @P3 STG.E desc[UR16][R68.64], R216 ;  /* 0x000000d844003986 */ /* 0x0007e2000c101910 */
[----:B------:R-:W-:Y:S01]  /*638b0*/  ISETP.GE.AND P3, PT, R0, UR77, PT ;  /* 0x0000004d00007c0c */ /* 0x000fe2000bf66270 */
[----:B------:R-:W1:Y:S01]  /*638c0*/  LDCU UR31, c[0x0][0x39c] ;  /* 0x00007380ff1f77ac */ /* 0x000e620008000800 */
[----:B--2---:R-:W-:Y:S01]  /*638d0*/  IMAD.WIDE R70, R77, 0x4, R2 ;  /* 0x000000044d467825 */ /* 0x004fe200078e0202 */
[----:B------:R-:W-:Y:S01]  /*638e0*/  @P0 STG.E desc[UR16][R72.64], R119 ;  /* 0x0000007748000986 */ /* 0x000fe2000c101910 */
[----:B------:R-:W-:Y:S01]  /*638f0*/  ISETP.LT.AND P0, PT, R199, UR72, !P5 ;  /* 0x00000048c7007c0c */ /* 0x000fe2000ef01270 */
[----:B------:R-:W2:Y:S01]  /*63900*/  LDCU UR54, c[0x0][0x39c] ;  /* 0x00007380ff3677ac */ /* 0x000ea20008000800 */
[C---:B------:R-:W-:Y:S01]  /*63910*/  IMAD.WIDE R74, R77.reuse, 0x4, R196 ;  /* 0x000000044d4a7825 */ /* 0x040fe200078e02c4 */
[----:B------:R1:W-:Y:S01]  /*63920*/  @P6 STG.E desc[UR16][R70.64], R215 ;  /* 0x000000d746006986 */ /* 0x0003e2000c101910 */
[----:B------:R-:W-:Y:S01]  /*63930*/  IADD3 R77, PT, PT, R77, UR30, RZ ;  /* 0x0000001e4d4d7c10 */ /* 0x000fe2000fffe0ff */
[----:B------:R-:W2:Y:S01]  /*63940*/  LDCU UR47, c[0x0][0x398] ;  /* 0x00007300ff2f77ac */ /* 0x000ea20008000800 */
[C---:B------:R-:W-:Y:S01]  /*63950*/  ISETP.LT.AND P5, PT, R200.reuse, UR42, !P5 ;  /* 0x0000002ac8007c0c */ /* 0x040fe2000efa1270 */
[----:B------:R-:W-:Y:S01]  /*63960*/  @P2 STG.E desc[UR16][R74.64], R120 ;  /* 0x000000784a002986 */ /* 0x000fe2000c101910 */
[----:B------:R-:W-:Y:S01]  /*63970*/  ISETP.LT.AND P6, PT, R199, UR43, !P4 ;  /* 0x0000002bc7007c0c */ /* 0x000fe2000e7c1270 */
[C---:B---3--:R-:W-:Y:S01]  /*63980*/  IMAD.WIDE R68, R77.reuse, 0x4, R2 ;  /* 0x000000044d447825 */ /* 0x048fe200078e0202 */
[C---:B------:R-:W-:Y:S01]  /*63990*/  IADD3 R79, PT, PT, R77.reuse, UR30, RZ ;  /* 0x0000001e4d4f7c10 */ /* 0x040fe2000fffe0ff */
[----:B------:R-:W3:Y:S01]  /*639a0*/  LDCU UR65, c[0x0][0x398] ;  /* 0x00007300ff4177ac */ /* 0x000ee20008000800 */
[----:B------:R-:W-:Y:S01]  /*639b0*/  ISETP.LT.AND P4, PT, R200, UR15, !P4 ;  /* 0x0000000fc8007c0c */ /* 0x000fe2000e781270 */
[----:B------:R-:W-:Y:S01]  /*639c0*/  VIADD R0, R198, 0x38 ;  /* 0x00000038c6007836 */ /* 0x000fe20000000000 */
[----:B------:R2:W-:Y:S01]  /*639d0*/  @P0 STG.E desc[UR16][R68.64], R214 ;  /* 0x000000d644000986 */ /* 0x0005e2000c101910 */
[----:B-1----:R-:W-:Y:S01]  /*639e0*/  IMAD.WIDE R70, R77, 0x4, R196 ;  /* 0x000000044d467825 */ /* 0x002fe200078e02c4 */
[----:B------:R-:W1:Y:S02]  /*639f0*/  LDCU UR66, c[0x0][0x398] ;  /* 0x00007300ff4277ac */ /* 0x000e640008000800 */
[----:B------:R-:W-:Y:S01]  /*63a00*/  ISETP.GE.AND P2, PT, R0, UR57, PT ;  /* 0x0000003900007c0c */ /* 0x000fe2000bf46270 */
[----:B------:R-:W-:Y:S01]  /*63a10*/  IMAD.WIDE R72, R79, 0x4, R2 ;  /* 0x000000044f487825 */ /* 0x000fe200078e0202 */
[----:B------:R1:W-:Y:S01]  /*63a20*/  @P5 STG.E desc[UR16][R70.64], R121 ;  /* 0x0000007946005986 */ /* 0x0003e2000c101910 */
[----:B------:R-:W3:Y:S02]  /*63a30*/  LDCU UR45, c[0x0][0x398] ;  /* 0x00007300ff2d77ac */ /* 0x000ee40008000800 */
[----:B------:R-:W-:Y:S01]  /*63a40*/  VIADD R0, R198, 0x39 ;  /* 0x00000039c6007836 */ /* 0x000fe20000000000 */
[----:B------:R4:W-:Y:S01]  /*63a50*/  @P6 STG.E desc[UR16][R72.64], R213 ;  /* 0x000000d548006986 */ /* 0x0009e2000c101910 */
[----:B------:R-:W-:Y:S01]  /*63a60*/  ISETP.LT.AND P6, PT, R199, UR24, !P3 ;  /* 0x00000018c7007c0c */ /* 0x000fe2000dfc1270 */
[C---:B--2---:R-:W-:Y:S01]  /*63a70*/  IMAD.WIDE R68, R79.reuse, 0x4, R196 ;  /* 0x000000044f447825 */ /* 0x044fe200078e02c4 */
[----:B------:R-:W-:Y:S01]  /*63a80*/  ISETP.LT.AND P3, PT, R200, UR70, !P3 ;  /* 0x00000046c8007c0c */ /* 0x000fe2000df61270 */
[----:B------:R-:W2:Y:S01]  /*63a90*/  LDCU UR40, c[0x0][0x398] ;  /* 0x00007300ff2877ac */ /* 0x000ea20008000800 */
[----:B------:R-:W-:Y:S01]  /*63aa0*/  ISETP.GE.AND P0, PT, R0, UR6, PT ;  /* 0x0000000600007c0c */ /* 0x000fe2000bf06270 */
[----:B------:R-:W-:Y:S01]  /*63ab0*/  VIADD R79, R79, UR30 ;  /* 0x0000001e4f4f7c36 */ /* 0x000fe20008000000 */
[----:B------:R2:W-:Y:S01]  /*63ac0*/  @P4 STG.E desc[UR16][R68.64], R122 ;  /* 0x0000007a44004986 */ /* 0x0005e2000c101910 */
[----:B------:R-:W-:Y:S01]  /*63ad0*/  ISETP.LT.AND P4, PT, R199, UR58, !P2 ;  /* 0x0000003ac7007c0c */ /* 0x000fe2000d781270 */
[----:B------:R-:W3:Y:S01]  /*63ae0*/  LDCU UR76, c[0x0][0x39c] ;  /* 0x00007380ff4c77ac */ /* 0x000ee20008000800 */
[----:B-1----:R-:W-:Y:S01]  /*63af0*/  IMAD.WIDE R70, R79, 0x4, R2 ;  /* 0x000000044f467825 */ /* 0x002fe200078e0202 */
[----:B------:R-:W-:-:S02]  /*63b00*/  IADD3 R0, PT, PT, R198, 0x3a, RZ ;  /* 0x0000003ac6007810 */ /* 0x000fc40007ffe0ff */
[----:B------:R-:W-:Y:S01]  /*63b10*/  ISETP.LT.AND P2, PT, R200, UR49, !P2 ;  /* 0x00000031c8007c0c */ /* 0x000fe2000d741270 */
[C---:B----4-:R-:W-:Y:S01]  /*63b20*/  IMAD.WIDE R72, R79.reuse, 0x4, R196 ;  /* 0x000000044f487825 */ /* 0x050fe200078e02c4 */
[----:B------:R1:W-:Y:S01]  /*63b30*/  @P6 STG.E desc[UR16][R70.64], R212 ;  /* 0x000000d446006986 */ /* 0x0003e2000c101910 */
[----:B------:R-:W-:Y:S01]  /*63b40*/  ISETP.GE.AND P5, PT, R0, UR41, PT ;  /* 0x0000002900007c0c */ /* 0x000fe2000bfa6270 */
[----:B------:R-:W4:Y:S01]  /*63b50*/  LDCU UR22, c[0x0][0x398] ;  /* 0x00007300ff1677ac */ /* 0x000f220008000800 */
[----:B------:R-:W-:Y:S01]  /*63b60*/  VIADD R77, R79, UR30 ;  /* 0x0000001e4f4d7c36 */ /* 0x000fe20008000000 */
[----:B------:R1:W-:Y:S01]  /*63b70*/  @P3 STG.E desc[UR16][R72.64], R123 ;  /* 0x0000007b48003986 */ /* 0x0003e2000c101910 */
[----:B------:R-:W-:Y:S01]  /*63b80*/  ISETP.LT.AND P3, PT, R199, UR68, !P0 ;  /* 0x00000044c7007c0c */ /* 0x000fe2000c761270 */
[----:B------:R-:W3:Y:S01]  /*63b90*/  LDCU UR55, c[0x0][0x398] ;  /* 0x00007300ff3777ac */ /* 0x000ee20008000800 */
[----:B--2---:R-:W-:Y:S01]  /*63ba0*/  IMAD.WIDE R68, R77, 0x4, R2 ;  /* 0x000000044d447825 */ /* 0x004fe200078e0202 */
[----:B------:R-:W-:-:S02]  /*63bb0*/  ISETP.LT.AND P0, PT, R200, UR69, !P0 ;  /* 0x00000045c8007c0c */ /* 0x000fc4000c701270 */
[----:B------:R-:W-:Y:S01]  /*63bc0*/  IADD3 R0, PT, PT, R198, 0x3b, RZ ;  /* 0x0000003bc6007810 */ /* 0x000fe20007ffe0ff */
        /* <DEDUP_REMOVED lines=17> */
[----:B------:R-:W2:Y:S03]  /*63ce0*/  LDCU UR46, c[0x0][0x398] ;  /* 0x00007300ff2e77ac */ /* 0x000ea60008000800 */
[----:B------:R-:W-:Y:S01]  /*63cf0*/  VIADD R0, R198, 0x3d ;  /* 0x0000003dc6007836 */ /* 0x000fe20000000000 */
        /* <DEDUP_REMOVED lines=11> */
[----:B------:R-:W-:Y:S01]  /*63db0*/  ISETP.GE.AND P4, PT, R0, UR54, PT ;  /* 0x0000003600007c0c */ /* 0x000fe2000bf86270 */
[C---:B-1----:R-:W-:Y:S01]  /*63dc0*/  IMAD.WIDE R68, R79.reuse, 0x4, R2 ;  /* 0x000000044f447825 */ /* 0x042fe200078e0202 */
[----:B------:R-:W-:Y:S01]  /*63dd0*/  ISETP.LT.AND P2, PT, R200, UR47, !P2 ;  /* 0x0000002fc8007c0c */ /* 0x000fe2000d741270 */
[----:B------:R-:W1:Y:S01]  /*63de0*/  LDCU UR62, c[0x0][0x398] ;  /* 0x00007300ff3e77ac */ /* 0x000e620008000800 */
[----:B------:R-:W-:Y:S01]  /*63df0*/  IADD3 R0, PT, PT, R198, 0x3f, RZ ;  /* 0x0000003fc6007810 */ /* 0x000fe20007ffe0ff */
[----:B---3--:R-:W-:Y:S01]  /*63e00*/  IMAD.WIDE R72, R79, 0x4, R196 ;  /* 0x000000044f487825 */ /* 0x008fe200078e02c4 */
[----:B------:R3:W-:Y:S01]  /*63e10*/  @P0 STG.E desc[UR16][R68.64], R208 ;  /* 0x000000d044000986 */ /* 0x0007e2000c101910 */
[----:B------:R-:W1:Y:S01]  /*63e20*/  LDCU UR61, c[0x0][0x39c] ;  /* 0x00007380ff3d77ac */ /* 0x000e620008000800 */
[----:B------:R-:W-:Y:S01]  /*63e30*/  ISETP.GE.AND P0, PT, R0, UR76, PT ;  /* 0x0000004c00007c0c */ /* 0x000fe2000bf06270 */
        /* <DEDUP_REMOVED lines=25> */
[----:B----4-:R-:W-:Y:S01]  /*63fd0*/  ISETP.LT.AND P5, PT, R199, UR22, !P0 ;  /* 0x00000016c7007c0c */ /* 0x010fe2000c7a1270 */
[C---:B--2---:R-:W-:Y:S01]  /*63fe0*/  IMAD.WIDE R68, R79.reuse, 0x4, R196 ;  /* 0x000000044f447825 */ /* 0x044fe200078e02c4 */
[----:B------:R-:W-:Y:S01]  /*63ff0*/  ISETP.LT.AND P0, PT, R200, UR55, !P0 ;  /* 0x00000037c8007c0c */ /* 0x000fe2000c701270 */
[----:B------:R-:W2:Y:S01]  /*64000*/  LDCU UR38, c[0x0][0x398] ;  /* 0x00007300ff2677ac */ /* 0x000ea20008000800 */
[----:B------:R-:W-:Y:S01]  /*64010*/  ISETP.GE.AND P6, PT, R0, UR63, PT ;  /* 0x0000003f00007c0c */ /* 0x000fe2000bfc6270 */
[----:B------:R-:W-:Y:S01]  /*64020*/  VIADD R79, R79, UR30 ;  /* 0x0000001e4f4f7c36 */ /* 0x000fe20008000000 */
[----:B------:R4:W-:Y:S01]  /*64030*/  @P4 STG.E desc[UR16][R68.64], R130 ;  /* 0x0000008244004986 */ /* 0x0009e2000c101910 */
[----:B------:R-:W-:Y:S01]  /*64040*/  ISETP.LT.AND P4, PT, R199, UR28, !P2 ;  /* 0x0000001cc7007c0c */ /* 0x000fe2000d781270 */
[----:B------:R-:W2:Y:S01]  /*64050*/  LDCU UR11, c[0x0][0x398] ;  /* 0x00007300ff0b77ac */ /* 0x000ea20008000800 */
[----:B-1----:R-:W-:Y:S01]  /*64060*/  IMAD.WIDE R70, R79, 0x4, R2 ;  /* 0x000000044f467825 */ /* 0x002fe200078e0202 */
[----:B------:R-:W-:-:S02]  /*64070*/  IADD3 R0, PT, PT, R198, 0x42, RZ ;  /* 0x00000042c6007810 */ /* 0x000fc40007ffe0ff */
[----:B------:R-:W-:Y:S01]  /*64080*/  ISETP.LT.AND P2, PT, R200, UR46, !P2 ;  /* 0x0000002ec8007c0c */ /* 0x000fe2000d741270 */
[C---:B---3--:R-:W-:Y:S01]  /*64090*/  IMAD.WIDE R72, R79.reuse, 0x4, R196 ;  /* 0x000000044f487825 */ /* 0x048fe200078e02c4 */
[----:B------:R1:W-:Y:S01]  /*640a0*/  @P5 STG.E desc[UR16][R70.64], R204 ;  /* 0x000000cc46005986 */ /* 0x0003e2000c101910 */
[----:B------:R-:W-:Y:S01]  /*640b0*/  ISETP.GE.AND P3, PT, R0, UR61, PT ;  /* 0x0000003d00007c0c */ /* 0x000fe2000bf66270 */
[----:B------:R-:W3:Y:S01]  /*640c0*/  LDCU UR18, c[0x0][0x398] ;  /* 0x00007300ff1277ac */ /* 0x000ee20008000800 */
[----:B------:R-:W-:Y:S01]  /*640d0*/  VIADD R77, R79, UR30 ;  /* 0x0000001e4f4d7c36 */ /* 0x000fe20008000000 */
[----:B------:R1:W-:Y:S01]  /*640e0*/  @P0 STG.E desc[UR16][R72.64], R131 ;  /* 0x0000008348000986 */ /* 0x0003e2000c101910 */
[----:B------:R-:W-:Y:S01]  /*640f0*/  ISETP.LT.AND P0, PT, R199, UR62, !P6 ;  /* 0x0000003ec7007c0c */ /* 0x000fe2000f701270 */
[----:B------:R-:W2:Y:S01]  /*64100*/  LDCU UR12, c[0x0][0x398] ;  /* 0x00007300ff0c77ac */ /* 0x000ea20008000800 */
[----:B----4-:R-:W-:Y:S01]  /*64110*/  IMAD.WIDE R68, R77, 0x4, R2 ;  /* 0x000000044d447825 */ /* 0x010fe200078e0202 */
[----:B------:R-:W-:-:S02]  /*64120*/  ISETP.LT.AND P6, PT, R200, UR53, !P6 ;  /* 0x00000035c8007c0c */ /* 0x000fc4000f7c1270 */
[----:B------:R-:W-:Y:S01]  /*64130*/  IADD3 R0, PT, PT, R198, 0x43, RZ ;  /* 0x00000043c6007810 */ /* 0x000fe20007ffe0ff */
[C---:B------:R-:W-:Y:S01]  /*64140*/  IMAD.WIDE R74, R77.reuse, 0x4, R196 ;  /* 0x000000044d4a7825 */ /* 0x040fe200078e02c4 */
[----:B------:R-:W-:Y:S01]  /*64150*/  IADD3 R77, PT, PT, R77, UR30, RZ ;  /* 0x0000001e4d4d7c10 */ /* 0x000fe2000fffe0ff */
[----:B------:R4:W-:Y:S01]  /*64160*/  @P4 STG.E desc[UR16][R68.64], R132 ;  /* 0x0000008444004986 */ /* 0x0009e2000c101910 */
[----:B------:R-:W-:Y:S01]  /*64170*/  ISETP.LT.AND P4, PT, R199, UR44, !P3 ;  /* 0x0000002cc7007c0c */ /* 0x000fe2000df81270 */
[----:B------:R-:W2:Y:S01]  /*64180*/  LDCU UR32, c[0x0][0x39c] ;  /* 0x00007380ff2077ac */ /* 0x000ea20008000800 */
        /* <DEDUP_REMOVED lines=8> */
[----:B------:R-:W-:Y:S01]  /*64210*/  IMAD.WIDE R72, R79, 0x4, R2 ;  /* 0x000000044f487825 */ /* 0x000fe200078e0202 */
[----:B------:R-:W1:Y:S01]  /*64220*/  LDCU UR51, c[0x0][0x398] ;  /* 0x00007300ff3377ac */ /* 0x000e620008000800 */
[----:B------:R-:W-:-:S02]  /*64230*/  ISETP.GE.AND P2, PT, R0, UR52, PT ;  /* 0x0000003400007c0c */ /* 0x000fc4000bf46270 */
[--C-:B----4-:R-:W-:Y:S01]  /*64240*/  IMAD.WIDE R68, R77, 0x4, R196.reuse ;  /* 0x000000044d447825 */ /* 0x110fe200078e02c4 */
[----:B------:R-:W4:Y:S03]  /*64250*/  LDCU UR33, c[0x0][0x398] ;  /* 0x00007300ff2177ac */ /* 0x000f260008000800 */
[----:B------:R-:W-:Y:S01]  /*64260*/  VIADD R0, R198, 0x45 ;  /* 0x00000045c6007836 */ /* 0x000fe20000000000 */
[----:B------:R1:W-:Y:S01]  /*64270*/  @P6 STG.E desc[UR16][R68.64], R5 ;  /* 0x0000000544006986 */ /* 0x0003e2000c101910 */
[----:B------:R-:W4:Y:S01]  /*64280*/  LDCU UR26, c[0x0][0x398] ;  /* 0x00007300ff1a77ac */ /* 0x000f220008000800 */
[----:B--2---:R-:W-:Y:S01]  /*64290*/  IMAD.WIDE R70, R79, 0x4, R196 ;  /* 0x000000044f467825 */ /* 0x004fe200078e02c4 */
[----:B------:R-:W-:Y:S01]  /*642a0*/  ISETP.LT.AND P6, PT, R199, UR38, !P5 ;  /* 0x00000026c7007c0c */ /* 0x000fe2000efc1270 */
[----:B------:R-:W-:Y:S01]  /*642b0*/  @P4 STG.E desc[UR16][R72.64], R134 ;  /* 0x0000008648004986 */ /* 0x000fe2000c101910 */
[C---:B------:R-:W-:Y:S01]  /*642c0*/  ISETP.LT.AND P5, PT, R200.reuse, UR11, !P5 ;  /* 0x0000000bc8007c0c */ /* 0x040fe2000efa1270 */
[----:B------:R-:W-:Y:S01]  /*642d0*/  VIADD R79, R79, UR30 ;  /* 0x0000001e4f4f7c36 */ /* 0x000fe20008000000 */
[----:B------:R-:W2:Y:S01]  /*642e0*/  LDCU UR50, c[0x0][0x398] ;  /* 0x00007300ff3277ac */ /* 0x000ea20008000800 */
[----:B------:R4:W-:Y:S01]  /*642f0*/  @P3 STG.E desc[UR16][R70.64], R6 ;  /* 0x0000000646003986 */ /* 0x0009e2000c101910 */
[----:B---3--:R-:W-:Y:S01]  /*64300*/  ISETP.LT.AND P3, PT, R199, UR18, !P2 ;  /* 0x00000012c7007c0c */ /* 0x008fe2000d761270 */
[C---:B------:R-:W-:Y:S01]  /*64310*/  VIADD R75, R79.reuse, UR30 ;  /* 0x0000001e4f4b7c36 */ /* 0x040fe20008000000 */
[----:B------:R-:W-:Y:S01]  /*64320*/  ISETP.LT.AND P2, PT, R200, UR12, !P2 ;  /* 0x0000000cc8007c0c */ /* 0x000fe2000d741270 */
[C---:B-1----:R-:W-:Y:S01]  /*64330*/  IMAD.WIDE R4, R79.reuse, 0x4, R2 ;  /* 0x000000044f047825 */ /* 0x042fe200078e0202 */
[----:B------:R-:W-:Y:S01]  /*64340*/  ISETP.GE.AND P0, PT, R0, UR32, PT ;  /* 0x0000002000007c0c */ /* 0x000fe2000bf06270 */
[----:B------:R-:W1:Y:S01]  /*64350*/  LDCU UR60, c[0x0][0x39c] ;  /* 0x00007380ff3c77ac */ /* 0x000e620008000800 */
[----:B------:R-:W-:Y:S01]  /*64360*/  IADD3 R0, PT, PT, R198, 0x46, RZ ;  /* 0x00000046c6007810 */ /* 0x000fe20007ffe0ff */
[----:B------:R-:W-:Y:S01]  /*64370*/  IMAD.WIDE R68, R79, 0x4, R196 ;  /* 0x000000044f447825 */ /* 0x000fe200078e02c4 */
[----:B------:R3:W-:Y:S01]  /*64380*/  @P6 STG.E desc[UR16][R4.64], R135 ;  /* 0x0000008704006986 */ /* 0x0007e2000c101910 */
[----:B------:R-:W1:Y:S01]  /*64390*/  LDCU UR59, c[0x0][0x398] ;  /* 0x00007300ff3b77ac */ /* 0x000e620008000800 */
[----:B------:R-:W-:Y:S01]  /*643a0*/  ISETP.GE.AND P4, PT, R0, UR48, PT ;  /* 0x0000003000007c0c */ /* 0x000fe2000bf86270 */
[----:B----4-:R-:W-:Y:S01]  /*643b0*/  IMAD.WIDE R70, R75, 0x4, R2 ;  /* 0x000000044b467825 */ /* 0x010fe200078e0202 */
[----:B------:R4:W-:Y:S01]  /*643c0*/  @P5 STG.E desc[UR16][R68.64], R7 ;  /* 0x0000000744005986 */ /* 0x0009e2000c101910 */
[----:B------:R-:W1:Y:S01]  /*643d0*/  LDCU UR42, c[0x0][0x398] ;  /* 0x00007300ff2a77ac */ /* 0x000e620008000800 */
[----:B------:R-:W-:Y:S01]  /*643e0*/  ISETP.LT.AND P5, PT, R199, UR51, !P0 ;  /* 0x00000033c7007c0c */ /* 0x000fe2000c7a1270 */
[C---:B------:R-:W-:Y:S01]  /*643f0*/  IMAD.WIDE R72, R75.reuse, 0x4, R196 ;  /* 0x000000044b487825 */ /* 0x040fe200078e02c4 */
[----:B------:R-:W-:Y:S01]  /*64400*/  @P3 STG.E desc[UR16][R70.64], R136 ;  /* 0x0000008846003986 */ /* 0x000fe2000c101910 */
[----:B------:R-:W1:Y:S01]  /*64410*/  LDCU UR43, c[0x0][0x39c] ;  /* 0x00007380ff2b77ac */ /* 0x000e620008000800 */
[----:B------:R-:W-:-:S02]  /*64420*/  IADD3 R75, PT, PT, R75, UR30, RZ ;  /* 0x0000001e4b4b7c10 */ /* 0x000fc4000fffe0ff */
[----:B------:R-:W-:Y:S01]  /*64430*/  @P2 STG.E desc[UR16][R72.64], R8 ;  /* 0x0000000848002986 */ /* 0x000fe2000c101910 */
[----:B------:R-:W-:Y:S01]  /*64440*/  ISETP.LT.AND P2, PT, R200, UR33, !P0 ;  /* 0x00000021c8007c0c */ /* 0x000fe2000c741270 */
[----:B------:R-:W1:Y:S01]  /*64450*/  LDCU UR6, c[0x0][0x398] ;  /* 0x00007300ff0677ac */ /* 0x000e620008000800 */
[----:B------:R-:W-:Y:S01]  /*64460*/  ISETP.LT.AND P3, PT, R199, UR26, !P4 ;  /* 0x0000001ac7007c0c */ /* 0x000fe2000e761270 */
[C---:B---3--:R-:W-:Y:S01]  /*64470*/  IMAD.WIDE R4, R75.reuse, 0x4, R2 ;  /* 0x000000044b047825 */ /* 0x048fe200078e0202 */
[C---:B------:R-:W-:Y:S01]  /*64480*/  IADD3 R77, PT, PT, R75.reuse, UR30, RZ ;  /* 0x0000001e4b4d7c10 */ /* 0x040fe2000fffe0ff */
[----:B------:R-:W3:Y:S01]  /*64490*/  LDCU UR24, c[0x0][0x39c] ;  /* 0x00007380ff1877ac */ /* 0x000ee20008000800 */
[----:B------:R-:W-:Y:S01]  /*644a0*/  IADD3 R0, PT, PT, R198, 0x47, RZ ;  /* 0x00000047c6007810 */ /* 0x000fe20007ffe0ff */
[----:B----4-:R-:W-:Y:S01]  /*644b0*/  IMAD.WIDE R6, R75, 0x4, R196 ;  /* 0x000000044b067825 */ /* 0x010fe200078e02c4 */
[----:B--2---:R-:W-:Y:S01]  /*644c0*/  ISETP.LT.AND P4, PT, R200, UR50, !P4 ;  /* 0x00000032c8007c0c */ /* 0x004fe2000e781270 */
[----:B------:R-:W2:Y:S01]  /*644d0*/  LDCU UR15, c[0x0][0x398] ;  /* 0x00007300ff0f77ac */ /* 0x000ea20008000800 */
[----:B-1----:R-:W-:Y:S01]  /*644e0*/  ISETP.GE.AND P6, PT, R0, UR60, PT ;  /* 0x0000003c00007c0c */ /* 0x002fe2000bfc6270 */
[----:B------:R-:W-:Y:S01]  /*644f0*/  IMAD.WIDE R68, R77, 0x4, R2 ;  /* 0x000000044d447825 */ /* 0x000fe200078e0202 */
[----:B------:R1:W-:Y:S01]  /*64500*/  @P5 STG.E desc[UR16][R4.64], R137 ;  /* 0x0000008904005986 */ /* 0x0003e2000c101910 */
[----:B------:R-:W4:Y:S02]  /*64510*/  LDCU UR41, c[0x0][0x398] ;  /* 0x00007300ff2977ac */ /* 0x000f240008000800 */
[----:B------:R-:W-:Y:S01]  /*64520*/  VIADD R0, R198, 0x48 ;  /* 0x00000048c6007836 */ /* 0x000fe20000000000 */
[----:B------:R2:W-:Y:S01]  /*64530*/  @P2 STG.E desc[UR16][R6.64], R9 ;  /* 0x0000000906002986 */ /* 0x0005e2000c101910 */
[----:B------:R-:W3:Y:S03]  /*64540*/  LDCU UR37, c[0x0][0x398] ;  /* 0x00007300ff2577ac */ /* 0x000ee60008000800 */
[----:B------:R-:W-:Y:S01]  /*64550*/  @P3 STG.E desc[UR16][R68.64], R138 ;  /* 0x0000008a44003986 */ /* 0x000fe2000c101910 */
[----:B------:R-:W4:Y:S01]  /*64560*/  LDCU UR57, c[0x0][0x39c] ;  /* 0x00007380ff3977ac */ /* 0x000f220008000800 */
[----:B------:R-:W-:Y:S01]  /*64570*/  ISETP.LT.AND P3, PT, R199, UR59, !P6 ;  /* 0x0000003bc7007c0c */ /* 0x000fe2000f761270 */
[C---:B-1----:R-:W-:Y:S01]  /*64580*/  IMAD.WIDE R4, R77.reuse, 0x4, R196 ;  /* 0x000000044d047825 */ /* 0x042fe200078e02c4 */
[----:B------:R-:W-:Y:S01]  /*64590*/  ISETP.LT.AND P6, PT, R200, UR42, !P6 ;  /* 0x0000002ac8007c0c */ /* 0x000fe2000f7c1270 */
[----:B------:R-:W1:Y:S01]  /*645a0*/  LDCU UR49, c[0x0][0x398] ;  /* 0x00007300ff3177ac */ /* 0x000e620008000800 */
[----:B------:R-:W-:Y:S01]  /*645b0*/  ISETP.GE.AND P0, PT, R0, UR43, PT ;  /* 0x0000002b00007c0c */ /* 0x000fe2000bf06270 */
[----:B------:R-:W-:Y:S01]  /*645c0*/  VIADD R77, R77, UR30 ;  /* 0x0000001e4d4d7c36 */ /* 0x000fe20008000000 */
[----:B------:R1:W-:Y:S01]  /*645d0*/  @P4 STG.E desc[UR16][R4.64], R10 ;  /* 0x0000000a04004986 */ /* 0x0003e2000c101910 */
[----:B------:R-:W1:Y:S01]  /*645e0*/  LDCU UR36, c[0x0][0x398] ;  /* 0x00007300ff2477ac */ /* 0x000e620008000800 */
[----:B------:R-:W-:Y:S01]  /*645f0*/  VIADD R0, R198, 0x49 ;  /* 0x00000049c6007836 */ /* 0x000fe20000000000 */
[----:B------:R-:W-:Y:S01]  /*64600*/  ISETP.LT.AND P4, PT, R199, UR6, !P0 ;  /* 0x00000006c7007c0c */ /* 0x000fe2000c781270 */
[----:B--2---:R-:W-:Y:S01]  /*64610*/  IMAD.WIDE R6, R77, 0x4, R2 ;  /* 0x000000044d067825 */ /* 0x004fe200078e0202 */
[----:B------:R-:W2:Y:S01]  /*64620*/  LDCU UR35, c[0x0][0x39c] ;  /* 0x00007380ff2377ac */ /* 0x000ea20008000800 */
[----:B------:R-:W-:-:S02]  /*64630*/  ISETP.LT.AND P0, PT, R200, UR15, !P0 ;  /* 0x0000000fc8007c0c */ /* 0x000fc4000c701270 */
[C---:B------:R-:W-:Y:S01]  /*64640*/  IMAD.WIDE R8, R77.reuse, 0x4, R196 ;  /* 0x000000044d087825 */ /* 0x040fe200078e02c4 */
[----:B---3--:R-:W-:Y:S01]  /*64650*/  ISETP.GE.AND P5, PT, R0, UR24, PT ;  /* 0x0000001800007c0c */ /* 0x008fe2000bfa6270 */
[----:B------:R-:W3:Y:S01]  /*64660*/  LDCU UR31, c[0x0][0x398] ;  /* 0x00007300ff1f77ac */ /* 0x000ee20008000800 */
[----:B------:R-:W-:Y:S01]  /*64670*/  IADD3 R0, PT, PT, R198, 0x4a, RZ ;  /* 0x0000004ac6007810 */ /* 0x000fe20007ffe0ff */
[----:B------:R-:W-:Y:S01]  /*64680*/  VIADD R71, R77, UR30 ;  /* 0x0000001e4d477c36 */ /* 0x000fe20008000000 */
[----:B------:R2:W-:Y:S01]  /*64690*/  @P3 STG.E desc[UR16][R6.64], R139 ;  /* 0x0000008b06003986 */ /* 0x0005e2000c101910 */
[----:B------:R-:W3:Y:S01]  /*646a0*/  LDCU UR20, c[0x0][0x398] ;  /* 0x00007300ff1477ac */ /* 0x000ee20008000800 */
[----:B----4-:R-:W-:Y:S01]  /*646b0*/  ISETP.GE.AND P2, PT, R0, UR57, PT ;  /* 0x0000003900007c0c */ /* 0x010fe2000bf46270 */
[----:B-1----:R-:W-:Y:S01]  /*646c0*/  IMAD.WIDE R4, R71, 0x4, R2 ;  /* 0x0000000447047825 */ /* 0x002fe200078e0202 */
[----:B------:R1:W-:Y:S01]  /*646d0*/  @P6 STG.E desc[UR16][R8.64], R11 ;  /* 0x0000000b08006986 */ /* 0x0003e2000c101910 */
[----:B------:R-:W4:Y:S01]  /*646e0*/  LDCU UR54, c[0x0][0x39c] ;  /* 0x00007380ff3677ac */ /* 0x000f220008000800 */
[----:B------:R-:W-:Y:S01]  /*646f0*/  ISETP.LT.AND P6, PT, R199, UR41, !P5 ;  /* 0x00000029c7007c0c */ /* 0x000fe2000efc1270 */
[C---:B------:R-:W-:Y:S01]  /*64700*/  IMAD.WIDE R68, R71.reuse, 0x4, R196 ;  /* 0x0000000447447825 */ /* 0x040fe200078e02c4 */
[----:B------:R-:W-:Y:S01]  /*64710*/  ISETP.LT.AND P5, PT, R200, UR37, !P5 ;  /* 0x00000025c8007c0c */ /* 0x000fe2000efa1270 */
[----:B------:R-:W3:Y:S01]  /*64720*/  LDCU UR56, c[0x0][0x398] ;  /* 0x00007300ff3877ac */ /* 0x000ee20008000800 */
[----:B------:R-:W-:Y:S01]  /*64730*/  IADD3 R71, PT, PT, R71, UR30, RZ ;  /* 0x0000001e47477c10 */ /* 0x000fe2000fffe0ff */
[----:B------:R4:W-:Y:S01]  /*64740*/  @P4 STG.E desc[UR16][R4.64], R140 ;  /* 0x0000008c04004986 */ /* 0x0009e2000c101910 */
[----:B------:R-:W-:Y:S01]  /*64750*/  ISETP.LT.AND P4, PT, R199, UR49, !P2 ;  /* 0x00000031c7007c0c */ /* 0x000fe2000d781270 */
[----:B------:R-:W3:Y:S01]  /*64760*/  LDCU UR58, c[0x0][0x39c] ;  /* 0x00007380ff3a77ac */ /* 0x000ee20008000800 */
[----:B------:R-:W-:Y:S01]  /*64770*/  IADD3 R0, PT, PT, R198, 0x4b, RZ ;  /* 0x0000004bc6007810 */ /* 0x000fe20007ffe0ff */
[C---:B--2---:R-:W-:Y:S01]  /*64780*/  IMAD.WIDE R6, R71.reuse, 0x4, R2 ;  /* 0x0000000447067825 */ /* 0x044fe200078e0202 */
[----:B------:R-:W-:Y:S01]  /*64790*/  ISETP.LT.AND P2, PT, R200, UR36, !P2 ;  /* 0x00000024c8007c0c */ /* 0x000fe2000d741270 */
[----:B------:R-:W2:Y:S01]  /*647a0*/  LDCU UR14, c[0x0][0x398] ;  /* 0x00007300ff0e77ac */ /* 0x000ea20008000800 */
[C---:B-1----:R-:W-:Y:S01]  /*647b0*/  IADD3 R11, PT, PT, R71.reuse, UR30, RZ ;  /* 0x0000001e470b7c10 */ /* 0x042fe2000fffe0ff */
[----:B------:R-:W-:Y:S01]  /*647c0*/  @P0 STG.E desc[UR16][R68.64], R12 ;  /* 0x0000000c44000986 */ /* 0x000fe2000c101910 */
[----:B------:R-:W-:Y:S01]  /*647d0*/  ISETP.GE.AND P3, PT, R0, UR35, PT ;  /* 0x0000002300007c0c */ /* 0x000fe2000bf66270 */
[----:B------:R-:W1:Y:S01]  /*647e0*/  LDCU UR47, c[0x0][0x398] ;  /* 0x00007300ff2f77ac */ /* 0x000e620008000800 */
[----:B------:R-:W-:Y:S01]  /*647f0*/  VIADD R0, R198, 0x4c ;  /* 0x0000004cc6007836 */ /* 0x000fe20000000000 */
[----:B------:R2:W-:Y:S01]  /*64800*/  @P6 STG.E desc[UR16][R6.64], R141 ;  /* 0x0000008d06006986 */ /* 0x0005e2000c101910 */
[----:B----4-:R-:W-:Y:S01]  /*64810*/  IMAD.WIDE R4, R71, 0x4, R196 ;  /* 0x0000000447047825 */ /* 0x010fe200078e02c4 */
[----:B------:R-:W4:Y:S02]  /*64820*/  LDCU UR39, c[0x0][0x39c] ;  /* 0x00007380ff2777ac */ /* 0x000f240008000800 */
[----:B------:R-:W-:Y:S01]  /*64830*/  ISETP.GE.AND P0, PT, R0, UR54, PT ;  /* 0x0000003600007c0c */ /* 0x000fe2000bf06270 */
[----:B------:R-:W-:Y:S01]  /*64840*/  IMAD.WIDE R8, R11, 0x4, R2 ;  /* 0x000000040b087825 */ /* 0x000fe200078e0202 */
[----:B------:R1:W-:Y:S01]  /*64850*/  @P5 STG.E desc[UR16][R4.64], R13 ;  /* 0x0000000d04005986 */ /* 0x0003e2000c101910 */
[----:B------:R-:W4:Y:S01]  /*64860*/  LDCU UR45, c[0x0][0x398] ;  /* 0x00007300ff2d77ac */ /* 0x000f220008000800 */
[----:B---3--:R-:W-:Y:S01]  /*64870*/  ISETP.LT.AND P5, PT, R199, UR31, !P3 ;  /* 0x0000001fc7007c0c */ /* 0x008fe2000dfa1270 */
[----:B------:R-:W-:Y:S01]  /*64880*/  VIADD R0, R198, 0x4d ;  /* 0x0000004dc6007836 */ /* 0x000fe20000000000 */
[----:B------:R-:W-:Y:S01]  /*64890*/  ISETP.LT.AND P3, PT, R200, UR20, !P3 ;  /* 0x00000014c8007c0c */ /* 0x000fe2000df61270 */
[----:B------:R-:W3:Y:S01]  /*648a0*/  LDCU UR63, c[0x0][0x398] ;  /* 0x00007300ff3f77ac */ /* 0x000ee20008000800 */
[C---:B--2---:R-:W-:Y:S01]  /*648b0*/  IMAD.WIDE R6, R11.reuse, 0x4, R196 ;  /* 0x000000040b067825 */ /* 0x044fe200078e02c4 */
[----:B------:R2:W-:Y:S01]  /*648c0*/  @P4 STG.E desc[UR16][R8.64], R142 ;  /* 0x0000008e08004986 */ /* 0x0005e2000c101910 */
[----:B------:R-:W-:Y:S01]  /*648d0*/  ISETP.GE.AND P6, PT, R0, UR58, PT ;  /* 0x0000003a00007c0c */ /* 0x000fe2000bfc6270 */
[----:B------:R-:W3:Y:S01]  /*648e0*/  LDCU UR40, c[0x0][0x398] ;  /* 0x00007300ff2877ac */ /* 0x000ee20008000800 */
[----:B------:R-:W-:Y:S01]  /*648f0*/  VIADD R11, R11, UR30 ;  /* 0x0000001e0b0b7c36 */ /* 0x000fe20008000000 */
[----:B------:R4:W-:Y:S01]  /*64900*/  @P2 STG.E desc[UR16][R6.64], R14 ;  /* 0x0000000e06002986 */ /* 0x0009e2000c101910 */
[----:B------:R-:W-:Y:S01]  /*64910*/  ISETP.LT.AND P2, PT, R199, UR56, !P0 ;  /* 0x00000038c7007c0c */ /* 0x000fe2000c741270 */
[----:B------:R-:W3:Y:S01]  /*64920*/  LDCU UR22, c[0x0][0x39c] ;  /* 0x00007380ff1677ac */ /* 0x000ee20008000800 */
[C---:B-1----:R-:W-:Y:S01]  /*64930*/  IMAD.WIDE R4, R11.reuse, 0x4, R2 ;  /* 0x000000040b047825 */ /* 0x042fe200078e0202 */
[----:B------:R-:W-:Y:S01]  /*64940*/  IADD3 R0, PT, PT, R198, 0x4e, RZ ;  /* 0x0000004ec6007810 */ /* 0x000fe20007ffe0ff */
[----:B------:R-:W1:Y:S02]  /*64950*/  LDCU UR34, c[0x0][0x39c] ;  /* 0x00007380ff2277ac */ /* 0x000e640008000800 */
[C---:B------:R-:W-:Y:S01]  /*64960*/  VIADD R13, R11.reuse, UR30 ;  /* 0x0000001e0b0d7c36 */ /* 0x040fe20008000000 */
[----:B------:R1:W-:Y:S01]  /*64970*/  @P5 STG.E desc[UR16][R4.64], R143 ;  /* 0x0000008f04005986 */ /* 0x0003e2000c101910 */
[----:B--2---:R-:W-:Y:S01]  /*64980*/  IMAD.WIDE R8, R11, 0x4, R196 ;  /* 0x000000040b087825 */ /* 0x004fe200078e02c4 */
[----:B------:R-:W2:Y:S01]  /*64990*/  LDCU UR55, c[0x0][0x398] ;  /* 0x00007300ff3777ac */ /* 0x000ea20008000800 */
[----:B------:R-:W-:-:S02]  /*649a0*/  ISETP.LT.AND P0, PT, R200, UR14, !P0 ;  /* 0x0000000ec8007c0c */ /* 0x000fc4000c701270 */
[----:B----4-:R-:W-:Y:S01]  /*649b0*/  IMAD.WIDE R6, R13, 0x4, R2 ;  /* 0x000000040d067825 */ /* 0x010fe200078e0202 */
[----:B------:R4:W-:Y:S01]  /*649c0*/  @P3 STG.E desc[UR16][R8.64], R15 ;  /* 0x0000000f08003986 */ /* 0x0009e2000c101910 */
[----:B------:R-:W2:Y:S01]  /*649d0*/  LDCU UR28, c[0x0][0x398] ;  /* 0x00007300ff1c77ac */ /* 0x000ea20008000800 */
[----:B------:R-:W-:Y:S01]  /*649e0*/  ISETP.LT.AND P3, PT, R199, UR47, !P6 ;  /* 0x0000002fc7007c0c */ /* 0x000fe2000f761270 */
[C---:B------:R-:W-:Y:S01]  /*649f0*/  IMAD.WIDE R10, R13.reuse, 0x4, R196 ;  /* 0x000000040d0a7825 */ /* 0x040fe200078e02c4 */
[----:B------:R-:W-:Y:S01]  /*64a00*/  ISETP.GE.AND P4, PT, R0, UR39, PT ;  /* 0x0000002700007c0c */ /* 0x000fe2000bf86270 */
[----:B------:R-:W2:Y:S01]  /*64a10*/  LDCU UR46, c[0x0][0x398] ;  /* 0x00007300ff2e77ac */ /* 0x000ea20008000800 */
[----:B------:R-:W-:Y:S01]  /*64a20*/  IADD3 R13, PT, PT, R13, UR30, RZ ;  /* 0x0000001e0d0d7c10 */ /* 0x000fe2000fffe0ff */
[----:B------:R2:W-:Y:S01]  /*64a30*/  @P2 STG.E desc[UR16][R6.64], R144 ;  /* 0x0000009006002986 */ /* 0x0005e2000c101910 */
[----:B------:R-:W-:Y:S01]  /*64a40*/  ISETP.LT.AND P6, PT, R200, UR45, !P6 ;  /* 0x0000002dc8007c0c */ /* 0x000fe2000f7c1270 */
[----:B------:R-:W2:Y:S01]  /*64a50*/  LDCU UR52, c[0x0][0x39c] ;  /* 0x00007380ff3477ac */ /* 0x000ea20008000800 */
[----:B---3--:R-:W-:Y:S01]  /*64a60*/  ISETP.LT.AND P2, PT, R199, UR63, !P4 ;  /* 0x0000003fc7007c0c */ /* 0x008fe2000e741270 */
[C---:B-1----:R-:W-:Y:S01]  /*64a70*/  IMAD.WIDE R4, R13.reuse, 0x4, R2 ;  /* 0x000000040d047825 */ /* 0x042fe200078e0202 */
[----:B------:R-:W-:Y:S01]  /*64a80*/  IADD3 R0, PT, PT, R198, 0x4f, RZ ;  /* 0x0000004fc6007810 */ /* 0x000fe20007ffe0ff */
[----:B------:R-:W1:Y:S01]  /*64a90*/  LDCU UR38, c[0x0][0x39c] ;  /* 0x00007380ff2677ac */ /* 0x000e620008000800 */
[----:B------:R-:W-:Y:S01]  /*64aa0*/  ISETP.LT.AND P4, PT, R200, UR40, !P4 ;  /* 0x00000028c8007c0c */ /* 0x000fe2000e781270 */
[----:B------:R-:W-:Y:S01]  /*64ab0*/  @P0 STG.E desc[UR16][R10.64], R16 ;  /* 0x000000100a000986 */ /* 0x000fe2000c101910 */
[C---:B----4-:R-:W-:Y:S01]  /*64ac0*/  IADD3 R15, PT, PT, R13.reuse, UR30, RZ ;  /* 0x0000001e0d0f7c10 */ /* 0x050fe2000fffe0ff */
[----:B------:R-:W3:Y:S01]  /*64ad0*/  LDCU UR44, c[0x0][0x398] ;  /* 0x00007300ff2c77ac */ /* 0x000ee20008000800 */
[----:B------:R-:W-:Y:S01]  /*64ae0*/  ISETP.GE.AND P5, PT, R0, UR22, PT ;  /* 0x0000001600007c0c */ /* 0x000fe2000bfa6270 */
[----:B------:R-:W-:Y:S01]  /*64af0*/  VIADD R0, R198, 0x50 ;  /* 0x00000050c6007836 */ /* 0x000fe20000000000 */
[----:B------:R4:W-:Y:S01]  /*64b00*/  @P3 STG.E desc[UR16][R4.64], R145 ;  /* 0x0000009104003986 */ /* 0x0009e2000c101910 */
[----:B--2---:R-:W-:Y:S01]  /*64b10*/  IMAD.WIDE R6, R13, 0x4, R196 ;  /* 0x000000040d067825 */ /* 0x004fe200078e02c4 */
[----:B------:R-:W2:Y:S02]  /*64b20*/  LDCU UR53, c[0x0][0x398] ;  /* 0x00007300ff3577ac */ /* 0x000ea40008000800 */
[----:B------:R-:W-:Y:S01]  /*64b30*/  ISETP.GE.AND P0, PT, R0, UR34, PT ;  /* 0x0000002200007c0c */ /* 0x000fe2000bf06270 */
[----:B------:R-:W-:Y:S01]  /*64b40*/  IMAD.WIDE R8, R15, 0x4, R2 ;  /* 0x000000040f087825 */ /* 0x000fe200078e0202 */
[----:B------:R-:W1:Y:S01]  /*64b50*/  LDCU UR32, c[0x0][0x398] ;  /* 0x00007300ff2077ac */ /* 0x000e620008000800 */
[----:B------:R2:W-:Y:S01]  /*64b60*/  @P6 STG.E desc[UR16][R6.64], R17 ;  /* 0x0000001106006986 */ /* 0x0005e2000c101910 */
[----:B------:R-:W-:Y:S01]  /*64b70*/  ISETP.LT.AND P6, PT, R199, UR55, !P5 ;  /* 0x00000037c7007c0c */ /* 0x000fe2000efc1270 */
[----:B------:R-:W-:Y:S01]  /*64b80*/  VIADD R0, R198, 0x51 ;  /* 0x00000051c6007836 */ /* 0x000fe20000000000 */
[----:B------:R-:W1:Y:S01]  /*64b90*/  LDCU UR11, c[0x0][0x398] ;  /* 0x00007300ff0b77ac */ /* 0x000e620008000800 */
[----:B------:R3:W-:Y:S01]  /*64ba0*/  @P2 STG.E desc[UR16][R8.64], R146 ;  /* 0x0000009208002986 */ /* 0x0007e2000c101910 */
[C---:B----4-:R-:W-:Y:S01]  /*64bb0*/  IMAD.WIDE R4, R15.reuse, 0x4, R196 ;  /* 0x000000040f047825 */ /* 0x050fe200078e02c4 */
[----:B------:R-:W-:Y:S01]  /*64bc0*/  ISETP.LT.AND P5, PT, R200, UR28, !P5 ;  /* 0x0000001cc8007c0c */ /* 0x000fe2000efa1270 */
[----:B------:R-:W4:Y:S01]  /*64bd0*/  LDCU UR12, c[0x0][0x398] ;  /* 0x00007300ff0c77ac */ /* 0x000f220008000800 */
[----:B------:R-:W-:Y:S01]  /*64be0*/  ISETP.GE.AND P3, PT, R0, UR52, PT ;  /* 0x0000003400007c0c */ /* 0x000fe2000bf66270 */
[----:B------:R-:W-:Y:S01]  /*64bf0*/  VIADD R15, R15, UR30 ;  /* 0x0000001e0f0f7c36 */ /* 0x000fe20008000000 */
[----:B------:R1:W-:Y:S01]  /*64c00*/  @P4 STG.E desc[UR16][R4.64], R18 ;  /* 0x0000001204004986 */ /* 0x0003e2000c101910 */
[----:B------:R-:W-:Y:S01]  /*64c10*/  ISETP.LT.AND P4, PT, R199, UR46, !P0 ;  /* 0x0000002ec7007c0c */ /* 0x000fe2000c781270 */
[----:B------:R-:W4:Y:S01]  /*64c20*/  LDCU UR48, c[0x0][0x39c] ;  /* 0x00007380ff3077ac */ /* 0x000f220008000800 */
[C---:B------:R-:W-:Y:S01]  /*64c30*/  VIADD R13, R15.reuse, UR30 ;  /* 0x0000001e0f0d7c36 */ /* 0x040fe20008000000 */
[----:B------:R-:W-:Y:S01]  /*64c40*/  IADD3 R0, PT, PT, R198, 0x52, RZ ;  /* 0x00000052c6007810 */ /* 0x000fe20007ffe0ff */
[----:B--2---:R-:W-:Y:S01]  /*64c50*/  IMAD.WIDE R6, R15, 0x4, R2 ;  /* 0x000000040f067825 */ /* 0x004fe200078e0202 */
[----:B------:R-:W2:Y:S01]  /*64c60*/  LDCU UR18, c[0x0][0x398] ;  /* 0x00007300ff1277ac */ /* 0x000ea20008000800 */
[----:B---3--:R-:W-:-:S02]  /*64c70*/  ISETP.LT.AND P0, PT, R200, UR44, !P0 ;  /* 0x0000002cc8007c0c */ /* 0x008fc4000c701270 */
[----:B------:R-:W-:Y:S01]  /*64c80*/  IMAD.WIDE R8, R15, 0x4, R196 ;  /* 0x000000040f087825 */ /* 0x000fe200078e02c4 */
[----:B-1----:R-:W-:Y:S01]  /*64c90*/  ISETP.GE.AND P2, PT, R0, UR38, PT ;  /* 0x0000002600007c0c */ /* 0x002fe2000bf46270 */
[----:B------:R1:W-:Y:S01]  /*64ca0*/  @P6 STG.E desc[UR16][R6.64], R147 ;  /* 0x0000009306006986 */ /* 0x0003e2000c101910 */
[----:B------:R-:W3:Y:S01]  /*64cb0*/  LDCU UR26, c[0x0][0x398] ;  /* 0x00007300ff1a77ac */ /* 0x000ee20008000800 */
[----:B------:R-:W-:Y:S01]  /*64cc0*/  IMAD.WIDE R4, R13, 0x4, R2 ;  /* 0x000000040d047825 */ /* 0x000fe200078e0202 */
[----:B------:R-:W-:Y:S01]  /*64cd0*/  IADD3 R0, PT, PT, R198, 0x53, RZ ;  /* 0x00000053c6007810 */ /* 0x000fe20007ffe0ff */
[----:B------:R2:W-:Y:S01]  /*64ce0*/  @P5 STG.E desc[UR16][R8.64], R19 ;  /* 0x0000001308005986 */ /* 0x0005e2000c101910 */
[----:B------:R-:W-:Y:S01]  /*64cf0*/  ISETP.LT.AND P5, PT, R199, UR53, !P3 ;  /* 0x00000035c7007c0c */ /* 0x000fe2000dfa1270 */
        /* <DEDUP_REMOVED lines=8> */
[----:B------:R-:W1:Y:S01]  /*64d80*/  LDCU UR24, c[0x0][0x398] ;  /* 0x00007300ff1877ac */ /* 0x000e620008000800 */
[----:B----4-:R-:W-:Y:S01]  /*64d90*/  ISETP.GE.AND P6, PT, R0, UR48, PT ;  /* 0x0000003000007c0c */ /* 0x010fe2000bfc6270 */
[----:B------:R-:W-:Y:S01]  /*64da0*/  @P0 STG.E desc[UR16][R10.64], R20 ;  /* 0x000000140a000986 */ /* 0x000fe2000c101910 */
[----:B------:R-:W-:Y:S01]  /*64db0*/  ISETP.LT.AND P2, PT, R200, UR12, !P2 ;  /* 0x0000000cc8007c0c */ /* 0x000fe2000d741270 */
[----:B------:R-:W4:Y:S01]  /*64dc0*/  LDCU UR50, c[0x0][0x39c] ;  /* 0x00007380ff3277ac */ /* 0x000f220008000800 */
[----:B--2---:R-:W-:Y:S01]  /*64dd0*/  IMAD.WIDE R8, R15, 0x4, R2 ;  /* 0x000000040f087825 */ /* 0x004fe200078e0202 */
[----:B------:R2:W-:Y:S01]  /*64de0*/  @P5 STG.E desc[UR16][R6.64], R149 ;  /* 0x0000009506005986 */ /* 0x0005e2000c101910 */
[----:B------:R-:W1:Y:S02]  /*64df0*/  LDCU UR43, c[0x0][0x398] ;  /* 0x00007300ff2b77ac */ /* 0x000e640008000800 */
[--C-:B---3--:R-:W-:Y:S01]  /*64e00*/  IMAD.WIDE R4, R13, 0x4, R196.reuse ;  /* 0x000000040d047825 */ /* 0x108fe200078e02c4 */
[----:B------:R-:W3:Y:S03]  /*64e10*/  LDCU UR42, c[0x0][0x398] ;  /* 0x00007300ff2a77ac */ /* 0x000ee60008000800 */
[----:B------:R-:W-:Y:S01]  /*64e20*/  VIADD R0, R198, 0x54 ;  /* 0x00000054c6007836 */ /* 0x000fe20000000000 */
[----:B------:R1:W-:Y:S01]  /*64e30*/  @P3 STG.E desc[UR16][R4.64], R21 ;  /* 0x0000001504003986 */ /* 0x0003e2000c101910 */
[----:B------:R-:W3:Y:S03]  /*64e40*/  LDCU UR6, c[0x0][0x398] ;  /* 0x00007300ff0677ac */ /* 0x000ee60008000800 */
[----:B------:R1:W-:Y:S01]  /*64e50*/  @P4 STG.E desc[UR16][R8.64], R150 ;  /* 0x0000009608004986 */ /* 0x0003e2000c101910 */
[----:B------:R-:W-:Y:S01]  /*64e60*/  ISETP.LT.AND P4, PT, R199, UR18, !P6 ;  /* 0x00000012c7007c0c */ /* 0x000fe2000f781270 */
[----:B------:R-:W3:Y:S01]  /*64e70*/  LDCU UR41, c[0x0][0x39c] ;  /* 0x00007380ff2977ac */ /* 0x000ee20008000800 */
[----:B------:R-:W-:Y:S01]  /*64e80*/  ISETP.LT.AND P6, PT, R200, UR26, !P6 ;  /* 0x0000001ac8007c0c */ /* 0x000fe2000f7c1270 */
[C---:B--2---:R-:W-:Y:S01]  /*64e90*/  IMAD.WIDE R6, R15.reuse, 0x4, R196 ;  /* 0x000000040f067825 */ /* 0x044fe200078e02c4 */
[----:B------:R-:W-:Y:S01]  /*64ea0*/  ISETP.GE.AND P0, PT, R0, UR33, PT ;  /* 0x0000002100007c0c */ /* 0x000fe2000bf06270 */
[----:B------:R-:W2:Y:S02]  /*64eb0*/  LDCU UR15, c[0x0][0x398] ;  /* 0x00007300ff0f77ac */ /* 0x000ea40008000800 */
[----:B------:R-:W-:Y:S01]  /*64ec0*/  VIADD R15, R15, UR30 ;  /* 0x0000001e0f0f7c36 */ /* 0x000fe20008000000 */
[----:B------:R2:W-:Y:S01]  /*64ed0*/  @P2 STG.E desc[UR16][R6.64], R22 ;  /* 0x0000001606002986 */ /* 0x0005e2000c101910 */
[----:B------:R-:W-:Y:S01]  /*64ee0*/  VIADD R0, R198, 0x55 ;  /* 0x00000055c6007836 */ /* 0x000fe20000000000 */
[----:B------:R-:W2:Y:S01]  /*64ef0*/  LDCU UR35, c[0x0][0x398] ;  /* 0x00007300ff2377ac */ /* 0x000ea20008000800 */
[----:B-1----:R-:W-:Y:S01]  /*64f00*/  IMAD.WIDE R4, R15, 0x4, R2 ;  /* 0x000000040f047825 */ /* 0x002fe200078e0202 */
[----:B------:R-:W-:Y:S01]  /*64f10*/  ISETP.LT.AND P2, PT, R199, UR24, !P0 ;  /* 0x00000018c7007c0c */ /* 0x000fe2000c741270 */
[----:B------:R-:W1:Y:S02]  /*64f20*/  LDCU UR49, c[0x0][0x39c] ;  /* 0x00007380ff3177ac */ /* 0x000e640008000800 */
[C---:B------:R-:W-:Y:S01]  /*64f30*/  IMAD.WIDE R8, R15.reuse, 0x4, R196 ;  /* 0x000000040f087825 */ /* 0x040fe200078e02c4 */
[----:B----4-:R-:W-:Y:S01]  /*64f40*/  ISETP.GE.AND P5, PT, R0, UR50, PT ;  /* 0x0000003200007c0c */ /* 0x010fe2000bfa6270 */
[----:B------:R4:W-:Y:S01]  /*64f50*/  @P4 STG.E desc[UR16][R4.64], R151 ;  /* 0x0000009704004986 */ /* 0x0009e2000c101910 */
[----:B------:R-:W1:Y:S01]  /*64f60*/  LDCU UR37, c[0x0][0x398] ;  /* 0x00007300ff2577ac */ /* 0x000e620008000800 */
[----:B------:R-:W-:Y:S01]  /*64f70*/  VIADD R13, R15, UR30 ;  /* 0x0000001e0f0d7c36 */ /* 0x000fe20008000000 */
[C---:B------:R-:W-:Y:S01]  /*64f80*/  ISETP.LT.AND P0, PT, R200.reuse, UR43, !P0 ;  /* 0x0000002bc8007c0c */ /* 0x040fe2000c701270 */
[----:B------:R-:W-:Y:S01]  /*64f90*/  @P6 STG.E desc[UR16][R8.64], R23 ;  /* 0x0000001708006986 */ /* 0x000fe2000c101910 */
[----:B------:R-:W1:Y:S01]  /*64fa0*/  LDCU UR36, c[0x0][0x398] ;  /* 0x00007300ff2477ac */ /* 0x000e620008000800 */
[----:B---3--:R-:W-:Y:S01]  /*64fb0*/  ISETP.LT.AND P6, PT, R199, UR42, !P5 ;  /* 0x0000002ac7007c0c */ /* 0x008fe2000efc1270 */
[C---:B--2---:R-:W-:Y:S01]  /*64fc0*/  IMAD.WIDE R6, R13.reuse, 0x4, R2 ;  /* 0x000000040d067825 */ /* 0x044fe200078e0202 */
[----:B------:R-:W-:Y:S01]  /*64fd0*/  ISETP.LT.AND P5, PT, R200, UR6, !P5 ;  /* 0x00000006c8007c0c */ /* 0x000fe2000efa1270 */
[----:B------:R-:W2:Y:S01]  /*64fe0*/  LDCU UR39, c[0x0][0x39c] ;  /* 0x00007380ff2777ac */ /* 0x000ea20008000800 */
[----:B------:R-:W-:Y:S01]  /*64ff0*/  IADD3 R0, PT, PT, R198, 0x56, RZ ;  /* 0x00000056c6007810 */ /* 0x000fe20007ffe0ff */
[C---:B------:R-:W-:Y:S01]  /*65000*/  IMAD.WIDE R10, R13.reuse, 0x4, R196 ;  /* 0x000000040d0a7825 */ /* 0x040fe200078e02c4 */
[----:B------:R-:W-:Y:S01]  /*65010*/  IADD3 R13, PT, PT, R13, UR30, RZ ;  /* 0x0000001e0d0d7c10 */ /* 0x000fe2000fffe0ff */
[----:B------:R-:W3:Y:S01]  /*65020*/  LDCU UR20, c[0x0][0x398] ;  /* 0x00007300ff1477ac */ /* 0x000ee20008000800 */
[----:B------:R-:W-:Y:S01]  /*65030*/  ISETP.GE.AND P3, PT, R0, UR41, PT ;  /* 0x0000002900007c0c */ /* 0x000fe2000bf66270 */
[----:B------:R2:W-:Y:S01]  /*65040*/  @P2 STG.E desc[UR16][R6.64], R152 ;  /* 0x0000009806002986 */ /* 0x0005e2000c101910 */
[----:B------:R-:W-:Y:S01]  /*65050*/  IADD3 R0, PT, PT, R198, 0x57, RZ ;  /* 0x00000057c6007810 */ /* 0x000fe20007ffe0ff */
[----:B------:R-:W3:Y:S01]  /*65060*/  LDCU UR47, c[0x0][0x39c] ;  /* 0x00007380ff2f77ac */ /* 0x000ee20008000800 */
[----:B----4-:R-:W-:Y:S01]  /*65070*/  IMAD.WIDE R4, R13, 0x4, R2 ;  /* 0x000000040d047825 */ /* 0x010fe200078e0202 */
[----:B------:R-:W-:Y:S01]  /*65080*/  ISETP.LT.AND P2, PT, R199, UR15, !P3 ;  /* 0x0000000fc7007c0c */ /* 0x000fe2000df41270 */
[----:B------:R-:W-:Y:S01]  /*65090*/  @P0 STG.E desc[UR16][R10.64], R24 ;  /* 0x000000180a000986 */ /* 0x000fe2000c101910 */
[----:B------:R-:W4:Y:S01]  /*650a0*/  LDCU UR14, c[0x0][0x398] ;  /* 0x00007300ff0e77ac */ /* 0x000f220008000800 */
[----:B-1----:R-:W-:Y:S01]  /*650b0*/  ISETP.GE.AND P4, PT, R0, UR49, PT ;  /* 0x0000003100007c0c */ /* 0x002fe2000bf86270 */
[----:B------:R-:W-:Y:S01]  /*650c0*/  VIADD R0, R198, 0x58 ;  /* 0x00000058c6007836 */ /* 0x000fe20000000000 */
[----:B------:R-:W-:Y:S01]  /*650d0*/  ISETP.LT.AND P3, PT, R200, UR35, !P3 ;  /* 0x00000023c8007c0c */ /* 0x000fe2000df61270 */
[----:B------:R-:W1:Y:S01]  /*650e0*/  LDCU UR22, c[0x0][0x398] ;  /* 0x00007300ff1677ac */ /* 0x000e620008000800 */
[C---:B------:R-:W-:Y:S01]  /*650f0*/  IADD3 R15, PT, PT, R13.reuse, UR30, RZ ;  /* 0x0000001e0d0f7c10 */ /* 0x040fe2000fffe0ff */
[----:B--2---:R-:W-:Y:S01]  /*65100*/  IMAD.WIDE R6, R13, 0x4, R196 ;  /* 0x000000040d067825 */ /* 0x004fe200078e02c4 */
[----:B------:R2:W-:Y:S01]  /*65110*/  @P6 STG.E desc[UR16][R4.64], R153 ;  /* 0x0000009904006986 */ /* 0x0005e2000c101910 */
[----:B------:R-:W1:Y:S01]  /*65120*/  LDCU UR31, c[0x0][0x398] ;  /* 0x00007300ff1f77ac */ /* 0x000e620008000800 */
[----:B------:R-:W-:Y:S01]  /*65130*/  ISETP.GE.AND P0, PT, R0, UR39, PT ;  /* 0x0000002700007c0c */ /* 0x000fe2000bf06270 */
[----:B------:R-:W-:Y:S01]  /*65140*/  IMAD.WIDE R8, R15, 0x4, R2 ;  /* 0x000000040f087825 */ /* 0x000fe200078e0202 */
[----:B------:R1:W-:Y:S01]  /*65150*/  @P5 STG.E desc[UR16][R6.64], R25 ;  /* 0x0000001906005986 */ /* 0x0003e2000c101910 */
[----:B------:R-:W-:Y:S01]  /*65160*/  ISETP.LT.AND P5, PT, R199, UR37, !P4 ;  /* 0x00000025c7007c0c */ /* 0x000fe2000e7a1270 */
[----:B------:R-:W4:Y:S01]  /*65170*/  LDCU UR34, c[0x0][0x39c] ;  /* 0x00007380ff2277ac */ /* 0x000f220008000800 */
[----:B------:R-:W-:Y:S01]  /*65180*/  ISETP.LT.AND P4, PT, R200, UR36, !P4 ;  /* 0x00000024c8007c0c */ /* 0x000fe2000e781270 */
[----:B------:R-:W-:Y:S01]  /*65190*/  VIADD R0, R198, 0x59 ;  /* 0x00000059c6007836 */ /* 0x000fe20000000000 */
[----:B------:R4:W-:Y:S01]  /*651a0*/  @P2 STG.E desc[UR16][R8.64], R154 ;  /* 0x0000009a08002986 */ /* 0x0009e2000c101910 */
[----:B------:R-:W4:Y:S01]  /*651b0*/  LDCU UR40, c[0x0][0x398] ;  /* 0x00007300ff2877ac */ /* 0x000f220008000800 */
[----:B--2---:R-:W-:-:S02]  /*651c0*/  IMAD.WIDE R4, R15, 0x4, R196 ;  /* 0x000000040f047825 */ /* 0x004fc400078e02c4 */
[----:B---3--:R-:W-:Y:S01]  /*651d0*/  ISETP.GE.AND P6, PT, R0, UR47, PT ;  /* 0x0000002f00007c0c */ /* 0x008fe2000bfc6270 */
[----:B------:R-:W2:Y:S01]  /*651e0*/  LDCU UR45, c[0x0][0x398] ;  /* 0x00007300ff2d77ac */ /* 0x000ea20008000800 */
[----:B------:R-:W-:Y:S01]  /*651f0*/  IADD3 R0, PT, PT, R198, 0x5a, RZ ;  /* 0x0000005ac6007810 */ /* 0x000fe20007ffe0ff */
[----:B------:R-:W-:Y:S01]  /*65200*/  VIADD R15, R15, UR30 ;  /* 0x0000001e0f0f7c36 */ /* 0x000fe20008000000 */
[----:B------:R3:W-:Y:S01]  /*65210*/  @P3 STG.E desc[UR16][R4.64], R26 ;  /* 0x0000001a04003986 */ /* 0x0007e2000c101910 */
[----:B------:R-:W2:Y:S01]  /*65220*/  LDCU UR38, c[0x0][0x39c] ;  /* 0x00007380ff2677ac */ /* 0x000ea20008000800 */
[----:B------:R-:W-:Y:S01]  /*65230*/  ISETP.LT.AND P3, PT, R199, UR20, !P0 ;  /* 0x00000014c7007c0c */ /* 0x000fe2000c761270 */
[C---:B-1----:R-:W-:Y:S01]  /*65240*/  IMAD.WIDE R6, R15.reuse, 0x4, R2 ;  /* 0x000000040f067825 */ /* 0x042fe200078e0202 */
[----:B----4-:R-:W-:Y:S01]  /*65250*/  ISETP.LT.AND P0, PT, R200, UR14, !P0 ;  /* 0x0000000ec8007c0c */ /* 0x010fe2000c701270 */
[----:B------:R-:W1:Y:S02]  /*65260*/  LDCU UR51, c[0x0][0x398] ;  /* 0x00007300ff3377ac */ /* 0x000e640008000800 */
[C---:B------:R-:W-:Y:S01]  /*65270*/  IMAD.WIDE R8, R15.reuse, 0x4, R196 ;  /* 0x000000040f087825 */ /* 0x040fe200078e02c4 */
[----:B------:R4:W-:Y:S01]  /*65280*/  @P5 STG.E desc[UR16][R6.64], R155 ;  /* 0x0000009b06005986 */ /* 0x0009e2000c101910 */
[----:B------:R-:W1:Y:S01]  /*65290*/  LDCU UR44, c[0x0][0x398] ;  /* 0x00007300ff2c77ac */ /* 0x000e620008000800 */
[----:B------:R-:W-:Y:S01]  /*652a0*/  ISETP.GE.AND P2, PT, R0, UR34, PT ;  /* 0x0000002200007c0c */ /* 0x000fe2000bf46270 */
[----:B------:R-:W-:Y:S01]  /*652b0*/  VIADD R13, R15, UR30 ;  /* 0x0000001e0f0d7c36 */ /* 0x000fe20008000000 */
[----:B------:R-:W-:Y:S01]  /*652c0*/  @P4 STG.E desc[UR16][R8.64], R27 ;  /* 0x0000001b08004986 */ /* 0x000fe2000c101910 */
[----:B------:R-:W-:Y:S01]  /*652d0*/  ISETP.LT.AND P4, PT, R199, UR22, !P6 ;  /* 0x00000016c7007c0c */ /* 0x000fe2000f781270 */
[----:B------:R-:W1:Y:S01]  /*652e0*/  LDCU UR28, c[0x0][0x39c] ;  /* 0x00007380ff1c77ac */ /* 0x000e620008000800 */
[----:B------:R-:W-:Y:S01]  /*652f0*/  ISETP.LT.AND P6, PT, R200, UR31, !P6 ;  /* 0x0000001fc8007c0c */ /* 0x000fe2000f7c1270 */
[C---:B---3--:R-:W-:Y:S01]  /*65300*/  IMAD.WIDE R4, R13.reuse, 0x4, R2 ;  /* 0x000000040d047825 */ /* 0x048fe200078e0202 */
[----:B------:R-:W-:Y:S01]  /*65310*/  IADD3 R0, PT, PT, R198, 0x5b, RZ ;  /* 0x0000005bc6007810 */ /* 0x000fe20007ffe0ff */
[----:B------:R-:W3:Y:S02]  /*65320*/  LDCU UR46, c[0x0][0x398] ;  /* 0x00007300ff2e77ac */ /* 0x000ee40008000800 */
[C---:B------:R-:W-:Y:S01]  /*65330*/  IMAD.WIDE R10, R13.reuse, 0x4, R196 ;  /* 0x000000040d0a7825 */ /* 0x040fe200078e02c4 */
[----:B------:R-:W-:Y:S01]  /*65340*/  IADD3 R13, PT, PT, R13, UR30, RZ ;  /* 0x0000001e0d0d7c10 */ /* 0x000fe2000fffe0ff */
[----:B------:R-:W1:Y:S01]  /*65350*/  LDCU UR11, c[0x0][0x39c] ;  /* 0x00007380ff0b77ac */ /* 0x000e620008000800 */
[----:B------:R3:W-:Y:S01]  /*65360*/  @P3 STG.E desc[UR16][R4.64], R156 ;  /* 0x0000009c04003986 */ /* 0x0007e2000c101910 */
[----:B------:R-:W-:-:S02]  /*65370*/  ISETP.LT.AND P3, PT, R199, UR40, !P2 ;  /* 0x00000028c7007c0c */ /* 0x000fc4000d761270 */
[C---:B----4-:R-:W-:Y:S01]  /*65380*/  IMAD.WIDE R6, R13.reuse, 0x4, R2 ;  /* 0x000000040d067825 */ /* 0x050fe200078e0202 */
[----:B------:R-:W4:Y:S01]  /*65390*/  LDCU UR32, c[0x0][0x398] ;  /* 0x00007300ff2077ac */ /* 0x000f220008000800 */
[----:B--2---:R-:W-:Y:S01]  /*653a0*/  ISETP.GE.AND P5, PT, R0, UR38, PT ;  /* 0x0000002600007c0c */ /* 0x004fe2000bfa6270 */
[----:B------:R-:W-:Y:S01]  /*653b0*/  @P0 STG.E desc[UR16][R10.64], R28 ;  /* 0x0000001c0a000986 */ /* 0x000fe2000c101910 */
[----:B------:R-:W-:Y:S01]  /*653c0*/  ISETP.LT.AND P2, PT, R200, UR45, !P2 ;  /* 0x0000002dc8007c0c */ /* 0x000fe2000d741270 */
[----:B------:R-:W2:Y:S01]  /*653d0*/  LDCU UR33, c[0x0][0x398] ;  /* 0x00007300ff2177ac */ /* 0x000ea20008000800 */
[C---:B------:R-:W-:Y:S01]  /*653e0*/  IADD3 R15, PT, PT, R13.reuse, UR30, RZ ;  /* 0x0000001e0d0f7c10 */ /* 0x040fe2000fffe0ff */
[----:B------:R4:W-:Y:S01]  /*653f0*/  @P4 STG.E desc[UR16][R6.64], R157 ;  /* 0x0000009d06004986 */ /* 0x0009e2000c101910 */
[----:B------:R-:W-:Y:S01]  /*65400*/  VIADD R0, R198, 0x5c ;  /* 0x0000005cc6007836 */ /* 0x000fe20000000000 */
[----:B------:R-:W2:Y:S01]  /*65410*/  LDCU UR48, c[0x0][0x398] ;  /* 0x00007300ff3077ac */ /* 0x000ea20008000800 */
[----:B---3--:R-:W-:Y:S01]  /*65420*/  IMAD.WIDE R4, R13, 0x4, R196 ;  /* 0x000000040d047825 */ /* 0x008fe200078e02c4 */
[----:B------:R-:W3:Y:S03]  /*65430*/  LDCU UR12, c[0x0][0x39c] ;  /* 0x00007380ff0c77ac */ /* 0x000ee60008000800 */
[----:B------:R-:W-:Y:S01]  /*65440*/  IMAD.WIDE R8, R15, 0x4, R2 ;  /* 0x000000040f087825 */ /* 0x000fe200078e0202 */
[----:B------:R2:W-:Y:S01]  /*65450*/  @P6 STG.E desc[UR16][R4.64], R29 ;  /* 0x0000001d04006986 */ /* 0x0005e2000c101910 */
[----:B-1----:R-:W-:Y:S01]  /*65460*/  ISETP.LT.AND P6, PT, R199, UR51, !P5 ;  /* 0x00000033c7007c0c */ /* 0x002fe2000efc1270 */
[----:B------:R-:W1:Y:S01]  /*65470*/  LDCU UR26, c[0x0][0x398] ;  /* 0x00007300ff1a77ac */ /* 0x000e620008000800 */
[----:B------:R-:W-:Y:S01]  /*65480*/  ISETP.LT.AND P5, PT, R200, UR44, !P5 ;  /* 0x0000002cc8007c0c */ /* 0x000fe2000efa1270 */
[C---:B----4-:R-:W-:Y:S01]  /*65490*/  IMAD.WIDE R6, R15.reuse, 0x4, R196 ;  /* 0x000000040f067825 */ /* 0x050fe200078e02c4 */
[----:B------:R-:W-:Y:S01]  /*654a0*/  ISETP.GE.AND P0, PT, R0, UR28, PT ;  /* 0x0000001c00007c0c */ /* 0x000fe2000bf06270 */
[----:B------:R-:W4:Y:S01]  /*654b0*/  LDCU UR24, c[0x0][0x398] ;  /* 0x00007300ff1877ac */ /* 0x000f220008000800 */
[----:B------:R3:W-:Y:S01]  /*654c0*/  @P3 STG.E desc[UR16][R8.64], R158 ;  /* 0x0000009e08003986 */ /* 0x0007e2000c101910 */
[----:B------:R-:W-:-:S02]  /*654d0*/  VIADD R15, R15, UR30 ;  /* 0x0000001e0f0f7c36 */ /* 0x000fc40008000000 */
[----:B------:R-:W-:Y:S01]  /*654e0*/  VIADD R0, R198, 0x5d ;  /* 0x0000005dc6007836 */ /* 0x000fe20000000000 */
[----:B------:R-:W1:Y:S01]  /*654f0*/  LDCU UR18, c[0x0][0x39c] ;  /* 0x00007380ff1277ac */ /* 0x000e620008000800 */
[----:B--2---:R-:W-:Y:S01]  /*65500*/  IMAD.WIDE R4, R15, 0x4, R2 ;  /* 0x000000040f047825 */ /* 0x004fe200078e0202 */
[----:B------:R2:W-:Y:S01]  /*65510*/  @P2 STG.E desc[UR16][R6.64], R30 ;  /* 0x0000001e06002986 */ /* 0x0005e2000c101910 */
[----:B------:R-:W-:Y:S01]  /*65520*/  ISETP.LT.AND P2, PT, R199, UR46, !P0 ;  /* 0x0000002ec7007c0c */ /* 0x000fe2000c741270 */
[----:B------:R-:W1:Y:S01]  /*65530*/  LDCU UR41, c[0x0][0x398] ;  /* 0x00007300ff2977ac */ /* 0x000e620008000800 */
[----:B------:R-:W-:Y:S01]  /*65540*/  ISETP.GE.AND P4, PT, R0, UR11, PT ;  /* 0x0000000b00007c0c */ /* 0x000fe2000bf86270 */
[C---:B------:R-:W-:Y:S01]  /*65550*/  VIADD R13, R15.reuse, UR30 ;  /* 0x0000001e0f0d7c36 */ /* 0x040fe20008000000 */
[----:B------:R1:W-:Y:S01]  /*65560*/  @P6 STG.E desc[UR16][R4.64], R159 ;  /* 0x0000009f04006986 */ /* 0x0003e2000c101910 */
[----:B---3--:R-:W-:Y:S01]  /*65570*/  IMAD.WIDE R8, R15, 0x4, R196 ;  /* 0x000000040f087825 */ /* 0x008fe200078e02c4 */
[----:B------:R-:W3:Y:S01]  /*65580*/  LDCU UR42, c[0x0][0x398] ;  /* 0x00007300ff2a77ac */ /* 0x000ee20008000800 */
[----:B------:R-:W-:-:S02]  /*65590*/  ISETP.LT.AND P0, PT, R200, UR32, !P0 ;  /* 0x00000020c8007c0c */ /* 0x000fc4000c701270 */
[----:B------:R-:W-:Y:S01]  /*655a0*/  IADD3 R0, PT, PT, R198, 0x5e, RZ ;  /* 0x0000005ec6007810 */ /* 0x000fe20007ffe0ff */
[----:B------:R-:W-:Y:S01]  /*655b0*/  @P5 STG.E desc[UR16][R8.64], R31 ;  /* 0x0000001f08005986 */ /* 0x000fe2000c101910 */
[----:B------:R-:W-:Y:S01]  /*655c0*/  ISETP.LT.AND P5, PT, R199, UR33, !P4 ;  /* 0x00000021c7007c0c */ /* 0x000fe2000e7a1270 */
[----:B------:R-:W3:Y:S01]  /*655d0*/  LDCU UR6, c[0x0][0x39c] ;  /* 0x00007380ff0677ac */ /* 0x000ee20008000800 */
[----:B------:R-:W-:Y:S01]  /*655e0*/  ISETP.LT.AND P4, PT, R200, UR48, !P4 ;  /* 0x00000030c8007c0c */ /* 0x000fe2000e781270 */
[C---:B--2---:R-:W-:Y:S01]  /*655f0*/  IMAD.WIDE R6, R13.reuse, 0x4, R2 ;  /* 0x000000040d067825 */ /* 0x044fe200078e0202 */
[----:B------:R-:W-:Y:S01]  /*65600*/  ISETP.GE.AND P3, PT, R0, UR12, PT ;  /* 0x0000000c00007c0c */ /* 0x000fe2000bf66270 */
[----:B------:R-:W2:Y:S01]  /*65610*/  LDCU UR35, c[0x0][0x398] ;  /* 0x00007300ff2377ac */ /* 0x000ea20008000800 */
[----:B------:R-:W-:Y:S01]  /*65620*/  IADD3 R0, PT, PT, R198, 0x5f, RZ ;  /* 0x0000005fc6007810 */ /* 0x000fe20007ffe0ff */
[C---:B------:R-:W-:Y:S01]  /*65630*/  IMAD.WIDE R10, R13.reuse, 0x4, R196 ;  /* 0x000000040d0a7825 */ /* 0x040fe200078e02c4 */
[----:B------:R-:W-:Y:S01]  /*65640*/  IADD3 R13, PT, PT, R13, UR30, RZ ;  /* 0x0000001e0d0d7c10 */ /* 0x000fe2000fffe0ff */
[----:B------:R-:W2:Y:S01]  /*65650*/  LDCU UR15, c[0x0][0x39c] ;  /* 0x00007380ff0f77ac */ /* 0x000ea20008000800 */
[----:B------:R3:W-:Y:S01]  /*65660*/  @P2 STG.E desc[UR16][R6.64], R160 ;  /* 0x000000a006002986 */ /* 0x0007e2000c101910 */
[----:B-1----:R-:W-:-:S02]  /*65670*/  ISETP.LT.AND P2, PT, R199, UR26, !P3 ;  /* 0x0000001ac7007c0c */ /* 0x002fc4000df41270 */
[C---:B------:R-:W-:Y:S01]  /*65680*/  IMAD.WIDE R4, R13.reuse, 0x4, R2 ;  /* 0x000000040d047825 */ /* 0x040fe200078e0202 */
[----:B----4-:R-:W-:Y:S01]  /*65690*/  ISETP.LT.AND P3, PT, R200, UR24, !P3 ;  /* 0x00000018c8007c0c */ /* 0x010fe2000df61270 */
[----:B------:R-:W1:Y:S01]  /*656a0*/  LDCU UR39, c[0x0][0x398] ;  /* 0x00007300ff2777ac */ /* 0x000e620008000800 */
[----:B------:R-:W-:Y:S01]  /*656b0*/  ISETP.GE.AND P6, PT, R0, UR18, PT ;  /* 0x0000001200007c0c */ /* 0x000fe2000bfc6270 */
[----:B------:R-:W-:Y:S01]  /*656c0*/  @P0 STG.E desc[UR16][R10.64], R32 ;  /* 0x000000200a000986 */ /* 0x000fe2000c101910 */
[C---:B------:R-:W-:Y:S01]  /*656d0*/  IADD3 R15, PT, PT, R13.reuse, UR30, RZ ;  /* 0x0000001e0d0f7c10 */ /* 0x040fe2000fffe0ff */
[----:B------:R-:W4:Y:S01]  /*656e0*/  LDCU UR34, c[0x0][0x398] ;  /* 0x00007300ff2277ac */ /* 0x000f220008000800 */
[----:B------:R-:W-:Y:S01]  /*656f0*/  VIADD R0, R198, 0x60 ;  /* 0x00000060c6007836 */ /* 0x000fe20000000000 */
[----:B------:R1:W-:Y:S01]  /*65700*/  @P5 STG.E desc[UR16][R4.64], R161 ;  /* 0x000000a104005986 */ /* 0x0003e2000c101910 */
[----:B---3--:R-:W-:Y:S01]  /*65710*/  IMAD.WIDE R6, R13, 0x4, R196 ;  /* 0x000000040d067825 */ /* 0x008fe200078e02c4 */
[----:B------:R-:W3:Y:S02]  /*65720*/  LDCU UR36, c[0x0][0x398] ;  /* 0x00007300ff2477ac */ /* 0x000ee40008000800 */
        /* <DEDUP_REMOVED lines=8> */
[C---:B-1----:R-:W-:Y:S01]  /*657b0*/  IMAD.WIDE R4, R15.reuse, 0x4, R196 ;  /* 0x000000040f047825 */ /* 0x042fe200078e02c4 */
[----:B------:R-:W1:Y:S02]  /*657c0*/  LDCU UR22, c[0x0][0x398] ;  /* 0x00007300ff1677ac */ /* 0x000e640008000800 */
[----:B--2---:R-:W-:Y:S01]  /*657d0*/  ISETP.GE.AND P5, PT, R0, UR15, PT ;  /* 0x0000000f00007c0c */ /* 0x004fe2000bfa6270 */
[----:B------:R-:W-:Y:S01]  /*657e0*/  VIADD R15, R15, UR30 ;  /* 0x0000001e0f0f7c36 */ /* 0x000fe20008000000 */
[----:B------:R-:W2:Y:S01]  /*657f0*/  LDCU UR31, c[0x0][0x398] ;  /* 0x00007300ff1f77ac */ /* 0x000ea20008000800 */
[----:B------:R1:W-:Y:S01]  /*65800*/  @P3 STG.E desc[UR16][R4.64], R34 ;  /* 0x0000002204003986 */ /* 0x0003e2000c101910 */
[----:B------:R-:W-:Y:S01]  /*65810*/  ISETP.LT.AND P3, PT, R199, UR35, !P0 ;  /* 0x00000023c7007c0c */ /* 0x000fe2000c761270 */
[----:B---3--:R-:W-:Y:S01]  /*65820*/  IMAD.WIDE R6, R15, 0x4, R2 ;  /* 0x000000040f067825 */ /* 0x008fe200078e0202 */
[----:B------:R-:W3:Y:S01]  /*65830*/  LDCU UR20, c[0x0][0x39c] ;  /* 0x00007380ff1477ac */ /* 0x000ee20008000800 */
[----:B------:R-:W-:-:S02]  /*65840*/  ISETP.LT.AND P0, PT, R200, UR39, !P0 ;  /* 0x00000027c8007c0c */ /* 0x000fc4000c701270 */
[C---:B----4-:R-:W-:Y:S01]  /*65850*/  IMAD.WIDE R8, R15.reuse, 0x4, R196 ;  /* 0x000000040f087825 */ /* 0x050fe200078e02c4 */
[----:B------:R-:W4:Y:S01]  /*65860*/  LDCU UR28, c[0x0][0x398] ;  /* 0x00007300ff1c77ac */ /* 0x000f220008000800 */
[----:B------:R2:W-:Y:S01]  /*65870*/  @P4 STG.E desc[UR16][R6.64], R163 ;  /* 0x000000a306004986 */ /* 0x0005e2000c101910 */
[----:B------:R-:W-:Y:S01]  /*65880*/  IADD3 R0, PT, PT, R198, 0x62, RZ ;  /* 0x00000062c6007810 */ /* 0x000fe20007ffe0ff */
[----:B------:R-:W-:Y:S01]  /*65890*/  VIADD R13, R15, UR30 ;  /* 0x0000001e0f0d7c36 */ /* 0x000fe20008000000 */
[----:B------:R-:W3:Y:S01]  /*658a0*/  LDCU UR37, c[0x0][0x398] ;  /* 0x00007300ff2577ac */ /* 0x000ee20008000800 */
[----:B------:R-:W-:Y:S01]  /*658b0*/  @P6 STG.E desc[UR16][R8.64], R35 ;  /* 0x0000002308006986 */ /* 0x000fe2000c101910 */
[----:B------:R-:W-:Y:S01]  /*658c0*/  ISETP.LT.AND P6, PT, R199, UR34, !P5 ;  /* 0x00000022c7007c0c */ /* 0x000fe2000efc1270 */
[----:B-1----:R-:W-:Y:S01]  /*658d0*/  IMAD.WIDE R4, R13, 0x4, R2 ;  /* 0x000000040d047825 */ /* 0x002fe200078e0202 */
[----:B------:R-:W1:Y:S01]  /*658e0*/  LDCU UR11, c[0x0][0x39c] ;  /* 0x00007380ff0b77ac */ /* 0x000e620008000800 */
[----:B------:R-:W-:-:S02]  /*658f0*/  ISETP.LT.AND P5, PT, R200, UR36, !P5 ;  /* 0x00000024c8007c0c */ /* 0x000fc4000efa1270 */
[C---:B------:R-:W-:Y:S01]  /*65900*/  IMAD.WIDE R10, R13.reuse, 0x4, R196 ;  /* 0x000000040d0a7825 */ /* 0x040fe200078e02c4 */
[----:B------:R-:W-:Y:S01]  /*65910*/  IADD3 R13, PT, PT, R13, UR30, RZ ;  /* 0x0000001e0d0d7c10 */ /* 0x000fe2000fffe0ff */
[----:B------:R-:W1:Y:S01]  /*65920*/  LDCU UR38, c[0x0][0x398] ;  /* 0x00007300ff2677ac */ /* 0x000e620008000800 */
[----:B------:R-:W-:Y:S01]  /*65930*/  ISETP.GE.AND P2, PT, R0, UR14, PT ;  /* 0x0000000e00007c0c */ /* 0x000fe2000bf46270 */
[----:B------:R4:W-:Y:S01]  /*65940*/  @P3 STG.E desc[UR16][R4.64], R164 ;  /* 0x000000a404003986 */ /* 0x0009e2000c101910 */
[----:B------:R-:W-:Y:S01]  /*65950*/  IADD3 R0, PT, PT, R198, 0x63, RZ ;  /* 0x00000063c6007810 */ /* 0x000fe20007ffe0ff */
[----:B------:R-:W1:Y:S01]  /*65960*/  LDCU UR12, c[0x0][0x39c] ;  /* 0x00007380ff0c77ac */ /* 0x000e620008000800 */
[----:B--2---:R-:W-:Y:S01]  /*65970*/  IMAD.WIDE R6, R13, 0x4, R2 ;  /* 0x000000040d067825 */ /* 0x004fe200078e0202 */
[----:B------:R-:W-:Y:S01]  /*65980*/  ISETP.LT.AND P3, PT, R199, UR22, !P2 ;  /* 0x00000016c7007c0c */ /* 0x000fe2000d761270 */
[----:B------:R-:W-:Y:S01]  /*65990*/  @P0 STG.E desc[UR16][R10.64], R36 ;  /* 0x000000240a000986 */ /* 0x000fe2000c101910 */
[----:B------:R-:W-:Y:S01]  /*659a0*/  ISETP.LT.AND P2, PT, R200, UR31, !P2 ;  /* 0x0000001fc8007c0c */ /* 0x000fe2000d741270 */
[----:B------:R-:W2:Y:S01]  /*659b0*/  LDCU UR18, c[0x0][0x398] ;  /* 0x00007300ff1277ac */ /* 0x000ea20008000800 */
[----:B---3--:R-:W-:Y:S01]  /*659c0*/  ISETP.GE.AND P4, PT, R0, UR20, PT ;  /* 0x0000001400007c0c */ /* 0x008fe2000bf86270 */
[----:B------:R3:W-:Y:S01]  /*659d0*/  @P6 STG.E desc[UR16][R6.64], R165 ;  /* 0x000000a506006986 */ /* 0x0007e2000c101910 */
[C---:B------:R-:W-:Y:S01]  /*659e0*/  IADD3 R15, PT, PT, R13.reuse, UR30, RZ ;  /* 0x0000001e0d0f7c10 */ /* 0x040fe2000fffe0ff */
[----:B------:R-:W2:Y:S01]  /*659f0*/  LDCU UR32, c[0x0][0x398] ;  /* 0x00007300ff2077ac */ /* 0x000ea20008000800 */
[----:B----4-:R-:W-:Y:S01]  /*65a00*/  IMAD.WIDE R4, R13, 0x4, R196 ;  /* 0x000000040d047825 */ /* 0x010fe200078e02c4 */
[----:B------:R-:W4:Y:S03]  /*65a10*/  LDCU UR26, c[0x0][0x398] ;  /* 0x00007300ff1a77ac */ /* 0x000f260008000800 */
[----:B------:R-:W-:Y:S01]  /*65a20*/  VIADD R0, R198, 0x64 ;  /* 0x00000064c6007836 */ /* 0x000fe20000000000 */
[----:B------:R2:W-:Y:S01]  /*65a30*/  @P5 STG.E desc[UR16][R4.64], R37 ;  /* 0x0000002504005986 */ /* 0x0005e2000c101910 */
[----:B------:R-:W-:Y:S01]  /*65a40*/  ISETP.LT.AND P5, PT, R199, UR28, !P4 ;  /* 0x0000001cc7007c0c */ /* 0x000fe2000e7a1270 */
[----:B------:R-:W4:Y:S01]  /*65a50*/  LDCU UR6, c[0x0][0x39c] ;  /* 0x00007380ff0677ac */ /* 0x000f220008000800 */
[C---:B------:R-:W-:Y:S01]  /*65a60*/  IMAD.WIDE R8, R15.reuse, 0x4, R2 ;  /* 0x000000040f087825 */ /* 0x040fe200078e0202 */
[----:B------:R-:W-:Y:S01]  /*65a70*/  ISETP.LT.AND P4, PT, R200, UR37, !P4 ;  /* 0x00000025c8007c0c */ /* 0x000fe2000e781270 */
[----:B------:R-:W4:Y:S02]  /*65a80*/  LDCU UR24, c[0x0][0x398] ;  /* 0x00007300ff1877ac */ /* 0x000f240008000800 */
[C---:B---3--:R-:W-:Y:S01]  /*65a90*/  IMAD.WIDE R6, R15.reuse, 0x4, R196 ;  /* 0x000000040f067825 */ /* 0x048fe200078e02c4 */
[----:B-1----:R-:W-:Y:S01]  /*65aa0*/  ISETP.GE.AND P0, PT, R0, UR11, PT ;  /* 0x0000000b00007c0c */ /* 0x002fe2000bf06270 */
[----:B------:R1:W-:Y:S01]  /*65ab0*/  @P3 STG.E desc[UR16][R8.64], R166 ;  /* 0x000000a608003986 */ /* 0x0003e2000c101910 */
[----:B------:R-:W3:Y:S01]  /*65ac0*/  LDCU UR33, c[0x0][0x398] ;  /* 0x00007300ff2177ac */ /* 0x000ee20008000800 */
[----:B------:R-:W-:-:S02]  /*65ad0*/  VIADD R15, R15, UR30 ;  /* 0x0000001e0f0f7c36 */ /* 0x000fc40008000000 */
[----:B------:R-:W-:Y:S01]  /*65ae0*/  VIADD R0, R198, 0x65 ;  /* 0x00000065c6007836 */ /* 0x000fe20000000000 */
[----:B------:R3:W-:Y:S01]  /*65af0*/  @P2 STG.E desc[UR16][R6.64], R38 ;  /* 0x0000002606002986 */ /* 0x0007e2000c101910 */
[----:B------:R-:W4:Y:S01]  /*65b00*/  LDCU UR14, c[0x0][0x39c] ;  /* 0x00007380ff0e77ac */ /* 0x000f220008000800 */
[----:B------:R-:W-:Y:S01]  /*65b10*/  ISETP.LT.AND P2, PT, R199, UR38, !P0 ;  /* 0x00000026c7007c0c */ /* 0x000fe2000c741270 */
[C---:B--2---:R-:W-:Y:S01]  /*65b20*/  IMAD.WIDE R4, R15.reuse, 0x4, R2 ;  /* 0x000000040f047825 */ /* 0x044fe200078e0202 */
[----:B------:R-:W-:Y:S01]  /*65b30*/  ISETP.GE.AND P6, PT, R0, UR12, PT ;  /* 0x0000000c00007c0c */ /* 0x000fe2000bfc6270 */
[----:B------:R-:W2:Y:S01]  /*65b40*/  LDCU UR40, c[0x0][0x398] ;  /* 0x00007300ff2877ac */ /* 0x000ea20008000800 */
[----:B------:R-:W-:Y:S01]  /*65b50*/  IADD3 R0, PT, PT, R198, 0x66, RZ ;  /* 0x00000066c6007810 */ /* 0x000fe20007ffe0ff */
[C---:B-1----:R-:W-:Y:S01]  /*65b60*/  IMAD.WIDE R8, R15.reuse, 0x4, R196 ;  /* 0x000000040f087825 */ /* 0x042fe200078e02c4 */
[----:B------:R1:W-:Y:S01]  /*65b70*/  @P5 STG.E desc[UR16][R4.64], R167 ;  /* 0x000000a704005986 */ /* 0x0003e2000c101910 */
[----:B------:R-:W2:Y:S01]  /*65b80*/  LDCU UR20, c[0x0][0x398] ;  /* 0x00007300ff1477ac */ /* 0x000ea20008000800 */
[C---:B------:R-:W-:Y:S01]  /*65b90*/  ISETP.LT.AND P0, PT, R200.reuse, UR18, !P0 ;  /* 0x00000012c8007c0c */ /* 0x040fe2000c701270 */
[----:B------:R-:W-:Y:S01]  /*65ba0*/  VIADD R13, R15, UR30 ;  /* 0x0000001e0f0d7c36 */ /* 0x000fe20008000000 */
[----:B------:R-:W-:Y:S01]  /*65bb0*/  @P4 STG.E desc[UR16][R8.64], R39 ;  /* 0x0000002708004986 */ /* 0x000fe2000c101910 */
[----:B------:R-:W2:Y:S01]  /*65bc0*/  LDCU UR15, c[0x0][0x39c] ;  /* 0x00007380ff0f77ac */ /* 0x000ea20008000800 */
[----:B------:R-:W-:Y:S01]  /*65bd0*/  ISETP.LT.AND P4, PT, R199, UR32, !P6 ;  /* 0x00000020c7007c0c */ /* 0x000fe2000f781270 */
[C---:B---3--:R-:W-:Y:S01]  /*65be0*/  IMAD.WIDE R6, R13.reuse, 0x4, R2 ;  /* 0x000000040d067825 */ /* 0x048fe200078e0202 */
[----:B----4-:R-:W-:Y:S01]  /*65bf0*/  ISETP.LT.AND P6, PT, R200, UR26, !P6 ;  /* 0x0000001ac8007c0c */ /* 0x010fe2000f7c1270 */
[----:B------:R-:W3:Y:S01]  /*65c00*/  LDCU UR34, c[0x0][0x398] ;  /* 0x00007300ff2277ac */ /* 0x000ee20008000800 */
[----:B------:R-:W-:Y:S01]  /*65c10*/  ISETP.GE.AND P3, PT, R0, UR6, PT ;  /* 0x0000000600007c0c */ /* 0x000fe2000bf66270 */
[C---:B------:R-:W-:Y:S01]  /*65c20*/  IMAD.WIDE R10, R13.reuse, 0x4, R196 ;  /* 0x000000040d0a7825 */ /* 0x040fe200078e02c4 */
[----:B------:R-:W-:Y:S01]  /*65c30*/  IADD3 R13, PT, PT, R13, UR30, RZ ;  /* 0x0000001e0d0d7c10 */ /* 0x000fe2000fffe0ff */
[----:B------:R4:W-:Y:S01]  /*65c40*/  @P2 STG.E desc[UR16][R6.64], R168 ;  /* 0x000000a806002986 */ /* 0x0009e2000c101910 */
[----:B------:R-:W2:Y:S01]  /*65c50*/  LDCU UR11, c[0x0][0x39c] ;  /* 0x00007380ff0b77ac */ /* 0x000ea20008000800 */
[----:B------:R-:W-:-:S02]  /*65c60*/  IADD3 R0, PT, PT, R198, 0x67, RZ ;  /* 0x00000067c6007810 */ /* 0x000fc40007ffe0ff */
[----:B------:R-:W-:Y:S01]  /*65c70*/  ISETP.LT.AND P2, PT, R199, UR24, !P3 ;  /* 0x00000018c7007c0c */ /* 0x000fe2000df41270 */
[C---:B-1----:R-:W-:Y:S01]  /*65c80*/  IMAD.WIDE R4, R13.reuse, 0x4, R2 ;  /* 0x000000040d047825 */ /* 0x042fe200078e0202 */
[----:B------:R-:W-:Y:S01]  /*65c90*/  ISETP.LT.AND P3, PT, R200, UR33, !P3 ;  /* 0x00000021c8007c0c */ /* 0x000fe2000df61270 */
[----:B------:R-:W1:Y:S01]  /*65ca0*/  LDCU UR22, c[0x0][0x398] ;  /* 0x00007300ff1677ac */ /* 0x000e620008000800 */
[C---:B------:R-:W-:Y:S01]  /*65cb0*/  IADD3 R15, PT, PT, R13.reuse, UR30, RZ ;  /* 0x0000001e0d0f7c10 */ /* 0x040fe2000fffe0ff */
[----:B------:R-:W-:Y:S01]  /*65cc0*/  @P0 STG.E desc[UR16][R10.64], R40 ;  /* 0x000000280a000986 */ /* 0x000fe2000c101910 */
[----:B------:R-:W-:Y:S01]  /*65cd0*/  ISETP.GE.AND P5, PT, R0, UR14, PT ;  /* 0x0000000e00007c0c */ /* 0x000fe2000bfa6270 */
[----:B------:R-:W1:Y:S01]  /*65ce0*/  LDCU UR31, c[0x0][0x398] ;  /* 0x00007300ff1f77ac */ /* 0x000e620008000800 */
[----:B----4-:R-:W-:Y:S01]  /*65cf0*/  IMAD.WIDE R6, R13, 0x4, R196 ;  /* 0x000000040d067825 */ /* 0x010fe200078e02c4 */
[----:B------:R4:W-:Y:S01]  /*65d00*/  @P4 STG.E desc[UR16][R4.64], R169 ;  /* 0x000000a904004986 */ /* 0x0009e2000c101910 */
[----:B------:R-:W1:Y:S02]  /*65d10*/  LDCU UR6, c[0x0][0x39c] ;  /* 0x00007380ff0677ac */ /* 0x000e640008000800 */
[----:B------:R-:W-:Y:S01]  /*65d20*/  VIADD R0, R198, 0x68 ;  /* 0x00000068c6007836 */ /* 0x000fe20000000000 */
[----:B------:R1:W-:Y:S01]  /*65d30*/  @P6 STG.E desc[UR16][R6.64], R41 ;  /* 0x0000002906006986 */ /* 0x0003e2000c101910 */
[----:B------:R-:W-:Y:S01]  /*65d40*/  IMAD.WIDE R8, R15, 0x4, R2 ;  /* 0x000000040f087825 */ /* 0x000fe200078e0202 */
[----:B------:R-:W1:Y:S01]  /*65d50*/  LDCU UR35, c[0x0][0x398] ;  /* 0x00007300ff2377ac */ /* 0x000e620008000800 */
[----:B--2---:R-:W-:-:S02]  /*65d60*/  ISETP.LT.AND P6, PT, R199, UR40, !P5 ;  /* 0x00000028c7007c0c */ /* 0x004fc4000efc1270 */
[----:B------:R-:W-:Y:S01]  /*65d70*/  ISETP.LT.AND P5, PT, R200, UR20, !P5 ;  /* 0x00000014c8007c0c */ /* 0x000fe2000efa1270 */
[----:B------:R-:W2:Y:S01]  /*65d80*/  LDCU UR28, c[0x0][0x398] ;  /* 0x00007300ff1c77ac */ /* 0x000ea20008000800 */
[----:B------:R-:W-:Y:S01]  /*65d90*/  ISETP.GE.AND P0, PT, R0, UR15, PT ;  /* 0x0000000f00007c0c */ /* 0x000fe2000bf06270 */
[C---:B----4-:R-:W-:Y:S01]  /*65da0*/  IMAD.WIDE R4, R15.reuse, 0x4, R196 ;  /* 0x000000040f047825 */ /* 0x050fe200078e02c4 */
[----:B------:R4:W-:Y:S01]  /*65db0*/  @P2 STG.E desc[UR16][R8.64], R170 ;  /* 0x000000aa08002986 */ /* 0x0009e2000c101910 */
[----:B------:R-:W2:Y:S02]  /*65dc0*/  LDCU UR18, c[0x0][0x398] ;  /* 0x00007300ff1277ac */ /* 0x000ea40008000800 */
[----:B------:R-:W-:Y:S01]  /*65dd0*/  VIADD R15, R15, UR30 ;  /* 0x0000001e0f0f7c36 */ /* 0x000fe20008000000 */
[----:B------:R2:W-:Y:S01]  /*65de0*/  @P3 STG.E desc[UR16][R4.64], R42 ;  /* 0x0000002a04003986 */ /* 0x0005e2000c101910 */
[----:B------:R-:W2:Y:S01]  /*65df0*/  LDCU UR12, c[0x0][0x39c] ;  /* 0x00007380ff0c77ac */ /* 0x000ea20008000800 */
[----:B------:R-:W-:Y:S01]  /*65e00*/  VIADD R0, R198, 0x69 ;  /* 0x00000069c6007836 */ /* 0x000fe20000000000 */
[----:B---3--:R-:W-:Y:S01]  /*65e10*/  ISETP.LT.AND P3, PT, R199, UR34, !P0 ;  /* 0x00000022c7007c0c */ /* 0x008fe2000c761270 */
[----:B-1----:R-:W-:Y:S01]  /*65e20*/  IMAD.WIDE R6, R15, 0x4, R2 ;  /* 0x000000040f067825 */ /* 0x002fe200078e0202 */
[----:B------:R-:W1:Y:S01]  /*65e30*/  LDCU UR14, c[0x0][0x39c] ;  /* 0x00007380ff0e77ac */ /* 0x000e620008000800 */
[----:B------:R-:W-:-:S02]  /*65e40*/  ISETP.LT.AND P0, PT, R200, UR22, !P0 ;  /* 0x00000016c8007c0c */ /* 0x000fc4000c701270 */
[C---:B----4-:R-:W-:Y:S01]  /*65e50*/  IMAD.WIDE R8, R15.reuse, 0x4, R196 ;  /* 0x000000040f087825 */ /* 0x050fe200078e02c4 */
[----:B------:R-:W-:Y:S01]  /*65e60*/  ISETP.GE.AND P4, PT, R0, UR11, PT ;  /* 0x0000000b00007c0c */ /* 0x000fe2000bf86270 */
[----:B------:R-:W3:Y:S01]  /*65e70*/  LDCU UR32, c[0x0][0x398] ;  /* 0x00007300ff2077ac */ /* 0x000ee20008000800 */
[----:B------:R-:W-:Y:S01]  /*65e80*/  IADD3 R0, PT, PT, R198, 0x6a, RZ ;  /* 0x0000006ac6007810 */ /* 0x000fe20007ffe0ff */
[----:B------:R-:W-:Y:S01]  /*65e90*/  VIADD R13, R15, UR30 ;  /* 0x0000001e0f0d7c36 */ /* 0x000fe20008000000 */
[----:B------:R4:W-:Y:S01]  /*65ea0*/  @P6 STG.E desc[UR16][R6.64], R171 ;  /* 0x000000ab06006986 */ /* 0x0009e2000c101910 */
[----:B------:R-:W1:Y:S01]  /*65eb0*/  LDCU UR24, c[0x0][0x398] ;  /* 0x00007300ff1877ac */ /* 0x000e620008000800 */
[----:B------:R-:W-:Y:S01]  /*65ec0*/  ISETP.GE.AND P2, PT, R0, UR6, PT ;  /* 0x0000000600007c0c */ /* 0x000fe2000bf46270 */
[----:B--2---:R-:W-:Y:S01]  /*65ed0*/  IMAD.WIDE R4, R13, 0x4, R2 ;  /* 0x000000040d047825 */ /* 0x004fe200078e0202 */
[----:B------:R-:W-:Y:S01]  /*65ee0*/  @P5 STG.E desc[UR16][R8.64], R43 ;  /* 0x0000002b08005986 */ /* 0x000fe2000c101910 */
[----:B------:R-:W-:Y:S01]  /*65ef0*/  ISETP.LT.AND P5, PT, R199, UR31, !P4 ;  /* 0x0000001fc7007c0c */ /* 0x000fe2000e7a1270 */
[----:B------:R-:W2:Y:S01]  /*65f00*/  LDCU UR6, c[0x0][0x39c] ;  /* 0x00007380ff0677ac */ /* 0x000ea20008000800 */
[----:B------:R-:W-:Y:S01]  /*65f10*/  ISETP.LT.AND P4, PT, R200, UR35, !P4 ;  /* 0x00000023c8007c0c */ /* 0x000fe2000e781270 */
[C---:B------:R-:W-:Y:S01]  /*65f20*/  IMAD.WIDE R10, R13.reuse, 0x4, R196 ;  /* 0x000000040d0a7825 */ /* 0x040fe200078e02c4 */
[----:B------:R-:W-:Y:S01]  /*65f30*/  IADD3 R0, PT, PT, R198, 0x6b, RZ ;  /* 0x0000006bc6007810 */ /* 0x000fe20007ffe0ff */
[----:B------:R-:W2:Y:S01]  /*65f40*/  LDCU UR15, c[0x0][0x398] ;  /* 0x00007300ff0f77ac */ /* 0x000ea20008000800 */
[----:B------:R-:W-:Y:S01]  /*65f50*/  IADD3 R13, PT, PT, R13, UR30, RZ ;  /* 0x0000001e0d0d7c10 */ /* 0x000fe2000fffe0ff */
[----:B------:R3:W-:Y:S01]  /*65f60*/  @P3 STG.E desc[UR16][R4.64], R172 ;  /* 0x000000ac04003986 */ /* 0x0007e2000c101910 */
[----:B------:R-:W-:Y:S01]  /*65f70*/  ISETP.LT.AND P3, PT, R199, UR28, !P2 ;  /* 0x0000001cc7007c0c */ /* 0x000fe2000d761270 */
[----:B------:R-:W2:Y:S01]  /*65f80*/  LDCU UR26, c[0x0][0x398] ;  /* 0x00007300ff1a77ac */ /* 0x000ea20008000800 */
[----:B------:R-:W-:Y:S01]  /*65f90*/  ISETP.GE.AND P6, PT, R0, UR12, PT ;  /* 0x0000000c00007c0c */ /* 0x000fe2000bfc6270 */
[----:B------:R-:W-:Y:S01]  /*65fa0*/  VIADD R0, R198, 0x6c ;  /* 0x0000006cc6007836 */ /* 0x000fe20000000000 */
[----:B------:R-:W-:Y:S01]  /*65fb0*/  ISETP.LT.AND P2, PT, R200, UR18, !P2 ;  /* 0x00000012c8007c0c */ /* 0x000fe2000d741270 */
[----:B------:R-:W2:Y:S01]  /*65fc0*/  LDCU UR11, c[0x0][0x39c] ;  /* 0x00007380ff0b77ac */ /* 0x000ea20008000800 */
[C---:B----4-:R-:W-:Y:S01]  /*65fd0*/  IMAD.WIDE R6, R13.reuse, 0x4, R2 ;  /* 0x000000040d067825 */ /* 0x050fe200078e0202 */
[C---:B------:R-:W-:Y:S01]  /*65fe0*/  IADD3 R15, PT, PT, R13.reuse, UR30, RZ ;  /* 0x0000001e0d0f7c10 */ /* 0x040fe2000fffe0ff */
[----:B------:R-:W-:Y:S01]  /*65ff0*/  @P0 STG.E desc[UR16][R10.64], R44 ;  /* 0x0000002c0a000986 */ /* 0x000fe2000c101910 */
[----:B------:R-:W4:Y:S01]  /*66000*/  LDCU UR20, c[0x0][0x398] ;  /* 0x00007300ff1477ac */ /* 0x000f220008000800 */
[----:B-1----:R-:W-:Y:S01]  /*66010*/  ISETP.GE.AND P0, PT, R0, UR14, PT ;  /* 0x0000000e00007c0c */ /* 0x002fe2000bf06270 */
[----:B---3--:R-:W-:Y:S01]  /*66020*/  IMAD.WIDE R4, R13, 0x4, R196 ;  /* 0x000000040d047825 */ /* 0x008fe200078e02c4 */
[----:B------:R1:W-:Y:S01]  /*66030*/  @P5 STG.E desc[UR16][R6.64], R173 ;  /* 0x000000ad06005986 */ /* 0x0003e2000c101910 */
[----:B------:R-:W3:Y:S02]  /*66040*/  LDCU UR12, c[0x0][0x39c] ;  /* 0x00007380ff0c77ac */ /* 0x000ee40008000800 */
[----:B------:R-:W-:Y:S01]  /*66050*/  VIADD R0, R198, 0x6d ;  /* 0x0000006dc6007836 */ /* 0x000fe20000000000 */
[----:B------:R3:W-:Y:S01]  /*66060*/  @P4 STG.E desc[UR16][R4.64], R45 ;  /* 0x0000002d04004986 */ /* 0x0007e2000c101910 */
[----:B------:R-:W4:Y:S01]  /*66070*/  LDCU UR22, c[0x0][0x398] ;  /* 0x00007300ff1677ac */ /* 0x000f220008000800 */
[----:B------:R-:W-:Y:S01]  /*66080*/  IMAD.WIDE R8, R15, 0x4, R2 ;  /* 0x000000040f087825 */ /* 0x000fe200078e0202 */
[----:B------:R-:W-:-:S02]  /*66090*/  ISETP.LT.AND P4, PT, R199, UR32, !P6 ;  /* 0x00000020c7007c0c */ /* 0x000fc4000f781270 */
[----:B------:R-:W-:Y:S01]  /*660a0*/  ISETP.LT.AND P6, PT, R200, UR24, !P6 ;  /* 0x00000018c8007c0c */ /* 0x000fe2000f7c1270 */
[----:B------:R-:W4:Y:S01]  /*660b0*/  LDCU UR31, c[0x0][0x398] ;  /* 0x00007300ff1f77ac */ /* 0x000f220008000800 */
[----:B--2---:R-:W-:Y:S01]  /*660c0*/  ISETP.GE.AND P5, PT, R0, UR6, PT ;  /* 0x0000000600007c0c */ /* 0x004fe2000bfa6270 */
[C---:B-1----:R-:W-:Y:S01]  /*660d0*/  IMAD.WIDE R6, R15.reuse, 0x4, R196 ;  /* 0x000000040f067825 */ /* 0x042fe200078e02c4 */
[----:B------:R1:W-:Y:S01]  /*660e0*/  @P3 STG.E desc[UR16][R8.64], R174 ;  /* 0x000000ae08003986 */ /* 0x0003e2000c101910 */
[----:B------:R-:W2:Y:S01]  /*660f0*/  LDCU UR6, c[0x0][0x39c] ;  /* 0x00007380ff0677ac */ /* 0x000ea20008000800 */
[----:B------:R-:W-:Y:S01]  /*66100*/  IADD3 R0, PT, PT, R198, 0x6e, RZ ;  /* 0x0000006ec6007810 */ /* 0x000fe20007ffe0ff */
[----:B------:R-:W-:Y:S01]  /*66110*/  VIADD R15, R15, UR30 ;  /* 0x0000001e0f0f7c36 */ /* 0x000fe20008000000 */
[----:B------:R4:W-:Y:S01]  /*66120*/  @P2 STG.E desc[UR16][R6.64], R46 ;  /* 0x0000002e06002986 */ /* 0x0009e2000c101910 */
[----:B------:R-:W2:Y:S01]  /*66130*/  LDCU UR28, c[0x0][0x398] ;  /* 0x00007300ff1c77ac */ /* 0x000ea20008000800 */
[----:B------:R-:W-:Y:S01]  /*66140*/  ISETP.LT.AND P2, PT, R199, UR15, !P0 ;  /* 0x0000000fc7007c0c */ /* 0x000fe2000c741270 */
[C---:B---3--:R-:W-:Y:S01]  /*66150*/  IMAD.WIDE R4, R15.reuse, 0x4, R2 ;  /* 0x000000040f047825 */ /* 0x048fe200078e0202 */
[----:B------:R-:W-:Y:S01]  /*66160*/  ISETP.LT.AND P0, PT, R200, UR26, !P0 ;  /* 0x0000001ac8007c0c */ /* 0x000fe2000c701270 */
[----:B------:R-:W3:Y:S01]  /*66170*/  LDCU UR14, c[0x0][0x398] ;  /* 0x00007300ff0e77ac */ /* 0x000ee20008000800 */
[----:B------:R-:W-:Y:S01]  /*66180*/  ISETP.GE.AND P3, PT, R0, UR11, PT ;  /* 0x0000000b00007c0c */ /* 0x000fe2000bf66270 */
[C---:B------:R-:W-:Y:S01]  /*66190*/  VIADD R13, R15.reuse, UR30 ;  /* 0x0000001e0f0d7c36 */ /* 0x040fe20008000000 */
[----:B------:R-:W-:Y:S01]  /*661a0*/  IADD3 R0, PT, PT, R198, 0x6f, RZ ;  /* 0x0000006fc6007810 */ /* 0x000fe20007ffe0ff */
[----:B-1----:R-:W-:Y:S01]  /*661b0*/  IMAD.WIDE R8, R15, 0x4, R196 ;  /* 0x000000040f087825 */ /* 0x002fe200078e02c4 */
[----:B------:R-:W1:Y:S01]  /*661c0*/  LDCU UR11, c[0x0][0x39c] ;  /* 0x00007380ff0b77ac */ /* 0x000e620008000800 */
[----:B------:R2:W-:Y:S01]  /*661d0*/  @P4 STG.E desc[UR16][R4.64], R175 ;  /* 0x000000af04004986 */ /* 0x0005e2000c101910 */
[----:B------:R-:W-:Y:S01]  /*661e0*/  ISETP.GE.AND P4, PT, R0, UR12, PT ;  /* 0x0000000c00007c0c */ /* 0x000fe2000bf86270 */
[----:B----4-:R-:W-:Y:S01]  /*661f0*/  IMAD.WIDE R6, R13, 0x4, R2 ;  /* 0x000000040d067825 */ /* 0x010fe200078e0202 */
[----:B------:R-:W4:Y:S01]  /*66200*/  LDCU UR18, c[0x0][0x398] ;  /* 0x00007300ff1277ac */ /* 0x000f220008000800 */
[----:B------:R-:W-:Y:S01]  /*66210*/  @P6 STG.E desc[UR16][R8.64], R47 ;  /* 0x0000002f08006986 */ /* 0x000fe2000c101910 */
[----:B------:R-:W-:Y:S01]  /*66220*/  ISETP.LT.AND P6, PT, R199, UR20, !P5 ;  /* 0x00000014c7007c0c */ /* 0x000fe2000efc1270 */
[C---:B------:R-:W-:Y:S01]  /*66230*/  IMAD.WIDE R10, R13.reuse, 0x4, R196 ;  /* 0x000000040d0a7825 */ /* 0x040fe200078e02c4 */
[----:B------:R-:W1:Y:S01]  /*66240*/  LDCU UR12, c[0x0][0x39c] ;  /* 0x00007380ff0c77ac */ /* 0x000e620008000800 */
[----:B------:R-:W-:Y:S01]  /*66250*/  ISETP.LT.AND P5, PT, R200, UR22, !P5 ;  /* 0x00000016c8007c0c */ /* 0x000fe2000efa1270 */
[----:B------:R3:W-:Y:S01]  /*66260*/  @P2 STG.E desc[UR16][R6.64], R176 ;  /* 0x000000b006002986 */ /* 0x0007e2000c101910 */
[----:B------:R-:W-:Y:S01]  /*66270*/  IADD3 R13, PT, PT, R13, UR30, RZ ;  /* 0x0000001e0d0d7c10 */ /* 0x000fe2000fffe0ff */
[----:B------:R-:W-:Y:S01]  /*66280*/  VIADD R0, R198, 0x70 ;  /* 0x00000070c6007836 */ /* 0x000fe20000000000 */
[----:B------:R-:W4:Y:S01]  /*66290*/  LDCU UR24, c[0x0][0x398] ;  /* 0x00007300ff1877ac */ /* 0x000f220008000800 */
[----:B------:R-:W-:Y:S01]  /*662a0*/  ISETP.LT.AND P2, PT, R199, UR31, !P3 ;  /* 0x0000001fc7007c0c */ /* 0x000fe2000df41270 */
[----:B------:R-:W-:Y:S01]  /*662b0*/  @P0 STG.E desc[UR16][R10.64], R48 ;  /* 0x000000300a000986 */ /* 0x000fe2000c101910 */
[----:B--2---:R-:W-:Y:S01]  /*662c0*/  IMAD.WIDE R4, R13, 0x4, R2 ;  /* 0x000000040d047825 */ /* 0x004fe200078e0202 */
[----:B------:R-:W2:Y:S01]  /*662d0*/  LDCU UR15, c[0x0][0x398] ;  /* 0x00007300ff0f77ac */ /* 0x000ea20008000800 */
[----:B------:R-:W-:-:S02]  /*662e0*/  ISETP.GE.AND P0, PT, R0, UR6, PT ;  /* 0x0000000600007c0c */ /* 0x000fc4000bf06270 */
[C---:B------:R-:W-:Y:S01]  /*662f0*/  IADD3 R15, PT, PT, R13.reuse, UR30, RZ ;  /* 0x0000001e0d0f7c10 */ /* 0x040fe2000fffe0ff */
[----:B------:R-:W-:Y:S01]  /*66300*/  VIADD R0, R198, 0x71 ;  /* 0x00000071c6007836 */ /* 0x000fe20000000000 */
[----:B------:R-:W-:Y:S01]  /*66310*/  ISETP.LT.AND P3, PT, R200, UR28, !P3 ;  /* 0x0000001cc8007c0c */ /* 0x000fe2000df61270 */
[----:B---3--:R-:W-:Y:S01]  /*66320*/  IMAD.WIDE R6, R13, 0x4, R196 ;  /* 0x000000040d067825 */ /* 0x008fe200078e02c4 */
[----:B------:R-:W3:Y:S01]  /*66330*/  LDCU UR6, c[0x0][0x39c] ;  /* 0x00007380ff0677ac */ /* 0x000ee20008000800 */
[----:B------:R2:W-:Y:S01]  /*66340*/  @P6 STG.E desc[UR16][R4.64], R177 ;  /* 0x000000b104006986 */ /* 0x0005e2000c101910 */
[----:B-1----:R-:W-:Y:S01]  /*66350*/  ISETP.GE.AND P6, PT, R0, UR11, PT ;  /* 0x0000000b00007c0c */ /* 0x002fe2000bfc6270 */
[----:B------:R-:W-:Y:S01]  /*66360*/  IMAD.WIDE R8, R15, 0x4, R2 ;  /* 0x000000040f087825 */ /* 0x000fe200078e0202 */
[----:B------:R-:W1:Y:S01]  /*66370*/  LDCU UR20, c[0x0][0x398] ;  /* 0x00007300ff1477ac */ /* 0x000e620008000800 */
[----:B------:R3:W-:Y:S01]  /*66380*/  @P5 STG.E desc[UR16][R6.64], R49 ;  /* 0x0000003106005986 */ /* 0x0007e2000c101910 */
[----:B------:R-:W-:-:S02]  /*66390*/  IADD3 R0, PT, PT, R198, 0x72, RZ ;  /* 0x00000072c6007810 */ /* 0x000fc40007ffe0ff */
[----:B------:R-:W-:Y:S01]  /*663a0*/  ISETP.LT.AND P5, PT, R199, UR14, !P4 ;  /* 0x0000000ec7007c0c */ /* 0x000fe2000e7a1270 */
[----:B------:R-:W1:Y:S01]  /*663b0*/  LDCU UR22, c[0x0][0x398] ;  /* 0x00007300ff1677ac */ /* 0x000e620008000800 */
[----:B------:R1:W-:Y:S01]  /*663c0*/  @P2 STG.E desc[UR16][R8.64], R178 ;  /* 0x000000b208002986 */ /* 0x0003e2000c101910 */
[----:B----4-:R-:W-:Y:S01]  /*663d0*/  ISETP.LT.AND P4, PT, R200, UR18, !P4 ;  /* 0x00000012c8007c0c */ /* 0x010fe2000e781270 */
[C---:B--2---:R-:W-:Y:S01]  /*663e0*/  IMAD.WIDE R4, R15.reuse, 0x4, R196 ;  /* 0x000000040f047825 */ /* 0x044fe200078e02c4 */
[----:B------:R-:W2:Y:S01]  /*663f0*/  LDCU UR26, c[0x0][0x398] ;  /* 0x00007300ff1a77ac */ /* 0x000ea20008000800 */
[----:B------:R-:W-:Y:S02]  /*66400*/  ISETP.GE.AND P2, PT, R0, UR12, PT ;  /* 0x0000000c00007c0c */ /* 0x000fe4000bf46270 */
[----:B------:R-:W-:Y:S01]  /*66410*/  VIADD R15, R15, UR30 ;  /* 0x0000001e0f0f7c36 */ /* 0x000fe20008000000 */
[----:B------:R-:W4:Y:S01]  /*66420*/  LDCU UR12, c[0x0][0x398] ;  /* 0x00007300ff0c77ac */ /* 0x000f220008000800 */
[----:B------:R2:W-:Y:S01]  /*66430*/  @P3 STG.E desc[UR16][R4.64], R50 ;  /* 0x0000003204003986 */ /* 0x0005e2000c101910 */
[----:B------:R-:W-:Y:S01]  /*66440*/  ISETP.LT.AND P3, PT, R199, UR24, !P0 ;  /* 0x00000018c7007c0c */ /* 0x000fe2000c761270 */
[----:B---3--:R-:W-:Y:S01]  /*66450*/  IMAD.WIDE R6, R15, 0x4, R2 ;  /* 0x000000040f067825 */ /* 0x008fe200078e0202 */
[----:B------:R-:W3:Y:S01]  /*66460*/  LDCU UR11, c[0x0][0x39c] ;  /* 0x00007380ff0b77ac */ /* 0x000ee20008000800 */
[----:B------:R-:W-:-:S02]  /*66470*/  IADD3 R0, PT, PT, R198, 0x73, RZ ;  /* 0x00000073c6007810 */ /* 0x000fc40007ffe0ff */
[----:B------:R-:W-:Y:S01]  /*66480*/  ISETP.LT.AND P0, PT, R200, UR15, !P0 ;  /* 0x0000000fc8007c0c */ /* 0x000fe2000c701270 */
[C---:B-1----:R-:W-:Y:S01]  /*66490*/  IMAD.WIDE R8, R15.reuse, 0x4, R196 ;  /* 0x000000040f087825 */ /* 0x042fe200078e02c4 */
[----:B------:R1:W-:Y:S01]  /*664a0*/  @P5 STG.E desc[UR16][R6.64], R179 ;  /* 0x000000b306005986 */ /* 0x0003e2000c101910 */
[----:B------:R-:W-:Y:S01]  /*664b0*/  ISETP.GE.AND P5, PT, R0, UR6, PT ;  /* 0x0000000600007c0c */ /* 0x000fe2000bfa6270 */
[----:B------:R-:W3:Y:S01]  /*664c0*/  LDCU UR6, c[0x0][0x398] ;  /* 0x00007300ff0677ac */ /* 0x000ee20008000800 */
[----:B------:R-:W-:Y:S01]  /*664d0*/  VIADD R13, R15, UR30 ;  /* 0x0000001e0f0d7c36 */ /* 0x000fe20008000000 */
[----:B------:R-:W-:Y:S01]  /*664e0*/  @P4 STG.E desc[UR16][R8.64], R51 ;  /* 0x0000003308004986 */ /* 0x000fe2000c101910 */
[----:B------:R-:W-:Y:S01]  /*664f0*/  ISETP.LT.AND P4, PT, R199, UR20, !P6 ;  /* 0x00000014c7007c0c */ /* 0x000fe2000f781270 */
[----:B------:R-:W3:Y:S01]  /*66500*/  LDCU UR14, c[0x0][0x398] ;  /* 0x00007300ff0e77ac */ /* 0x000ee20008000800 */
[C---:B--2---:R-:W-:Y:S01]  /*66510*/  IMAD.WIDE R4, R13.reuse, 0x4, R2 ;  /* 0x000000040d047825 */ /* 0x044fe200078e0202 */
[----:B------:R-:W-:Y:S01]  /*66520*/  ISETP.LT.AND P6, PT, R200, UR22, !P6 ;  /* 0x00000016c8007c0c */ /* 0x000fe2000f7c1270 */
[----:B------:R-:W2:Y:S02]  /*66530*/  LDCU UR15, c[0x0][0x398] ;  /* 0x00007300ff0f77ac */ /* 0x000ea40008000800 */
[C---:B------:R-:W-:Y:S01]  /*66540*/  IMAD.WIDE R10, R13.reuse, 0x4, R196 ;  /* 0x000000040d0a7825 */ /* 0x040fe200078e02c4 */
[----:B------:R-:W-:Y:S01]  /*66550*/  IADD3 R13, PT, PT, R13, UR30, RZ ;  /* 0x0000001e0d0d7c10 */ /* 0x000fe2000fffe0ff */
[----:B------:R3:W-:Y:S01]  /*66560*/  @P3 STG.E desc[UR16][R4.64], R180 ;  /* 0x000000b404003986 */ /* 0x0007e2000c101910 */
[----:B------:R-:W-:Y:S01]  /*66570*/  ISETP.LT.AND P3, PT, R199, UR26, !P2 ;  /* 0x0000001ac7007c0c */ /* 0x000fe2000d761270 */
[----:B------:R-:W-:Y:S01]  /*66580*/  VIADD R0, R198, 0x74 ;  /* 0x00000074c6007836 */ /* 0x000fe20000000000 */
[----:B----4-:R-:W-:Y:S01]  /*66590*/  ISETP.LT.AND P2, PT, R200, UR12, !P2 ;  /* 0x0000000cc8007c0c */ /* 0x010fe2000d741270 */
[----:B------:R-:W-:Y:S01]  /*665a0*/  @P0 STG.E desc[UR16][R10.64], R52 ;  /* 0x000000340a000986 */ /* 0x000fe2000c101910 */
[C---:B-1----:R-:W-:Y:S01]  /*665b0*/  IMAD.WIDE R6, R13.reuse, 0x4, R2 ;  /* 0x000000040d067825 */ /* 0x042fe200078e0202 */
[C---:B------:R-:W-:Y:S01]  /*665c0*/  IADD3 R15, PT, PT, R13.reuse, UR30, RZ ;  /* 0x0000001e0d0f7c10 */ /* 0x040fe2000fffe0ff */
[----:B------:R-:W1:Y:S01]  /*665d0*/  LDCU UR18, c[0x0][0x398] ;  /* 0x00007300ff1277ac */ /* 0x000e620008000800 */
[----:B---3--:R-:W-:Y:S01]  /*665e0*/  ISETP.GE.AND P0, PT, R0, UR11, PT ;  /* 0x0000000b00007c0c */ /* 0x008fe2000bf06270 */
[----:B------:R-:W-:Y:S01]  /*665f0*/  VIADD R0, R198, 0x75 ;  /* 0x00000075c6007836 */ /* 0x000fe20000000000 */
[----:B------:R3:W-:Y:S01]  /*66600*/  @P4 STG.E desc[UR16][R6.64], R181 ;  /* 0x000000b506004986 */ /* 0x0007e2000c101910 */
[----:B------:R-:W4:Y:S01]  /*66610*/  LDCU UR11, c[0x0][0x398] ;  /* 0x00007300ff0b77ac */ /* 0x000f220008000800 */
[----:B------:R-:W-:-:S02]  /*66620*/  IMAD.WIDE R4, R13, 0x4, R196 ;  /* 0x000000040d047825 */ /* 0x000fc400078e02c4 */
[----:B------:R-:W-:Y:S01]  /*66630*/  ISETP.GE.AND P4, PT, R0, UR5, PT ;  /* 0x0000000500007c0c */ /* 0x000fe2000bf86270 */
[----:B------:R-:W1:Y:S01]  /*66640*/  LDCU UR5, c[0x0][0x398] ;  /* 0x00007300ff0577ac */ /* 0x000e620008000800 */
[----:B------:R-:W-:Y:S01]  /*66650*/  IMAD.WIDE R8, R15, 0x4, R2 ;  /* 0x000000040f087825 */ /* 0x000fe200078e0202 */
[----:B------:R4:W-:Y:S01]  /*66660*/  @P6 STG.E desc[UR16][R4.64], R53 ;  /* 0x0000003504006986 */ /* 0x0009e2000c101910 */
[----:B------:R-:W-:Y:S01]  /*66670*/  ISETP.LT.AND P6, PT, R199, UR6, !P5 ;  /* 0x00000006c7007c0c */ /* 0x000fe2000efc1270 */
[----:B------:R-:W1:Y:S01]  /*66680*/  LDCU UR12, c[0x0][0x398] ;  /* 0x00007300ff0c77ac */ /* 0x000e620008000800 */
[----:B------:R-:W-:Y:S01]  /*66690*/  ISETP.LT.AND P5, PT, R200, UR14, !P5 ;  /* 0x0000000ec8007c0c */ /* 0x000fe2000efa1270 */
[----:B------:R1:W-:Y:S01]  /*666a0*/  @P3 STG.E desc[UR16][R8.64], R182 ;  /* 0x000000b608003986 */ /* 0x0003e2000c101910 */
[C---:B---3--:R-:W-:Y:S01]  /*666b0*/  IMAD.WIDE R6, R15.reuse, 0x4, R196 ;  /* 0x000000040f067825 */ /* 0x048fe200078e02c4 */
[----:B------:R-:W-:Y:S01]  /*666c0*/  IADD3 R0, PT, PT, R198, 0x76, RZ ;  /* 0x00000076c6007810 */ /* 0x000fe20007ffe0ff */
[----:B------:R-:W3:Y:S02]  /*666d0*/  LDCU UR6, c[0x0][0x398] ;  /* 0x00007300ff0677ac */ /* 0x000ee40008000800 */
[----:B------:R-:W-:Y:S01]  /*666e0*/  VIADD R15, R15, UR30 ;  /* 0x0000001e0f0f7c36 */ /* 0x000fe20008000000 */
[----:B------:R1:W-:Y:S01]  /*666f0*/  @P2 STG.E desc[UR16][R6.64], R54 ;  /* 0x0000003606002986 */ /* 0x0003e2000c101910 */
[----:B--2---:R-:W-:Y:S01]  /*66700*/  ISETP.LT.AND P2, PT, R199, UR15, !P0 ;  /* 0x0000000fc7007c0c */ /* 0x004fe2000c741270 */
[----:B------:R-:W2:Y:S01]  /*66710*/  LDCU UR14, c[0x0][0x398] ;  /* 0x00007300ff0e77ac */ /* 0x000ea20008000800 */
[----:B----4-:R-:W-:Y:S01]  /*66720*/  IMAD.WIDE R4, R15, 0x4, R2 ;  /* 0x000000040f047825 */ /* 0x010fe200078e0202 */
[----:B------:R-:W-:-:S02]  /*66730*/  ISETP.GE.AND P3, PT, R0, UR23, PT ;  /* 0x0000001700007c0c */ /* 0x000fc4000bf66270 */
[----:B-1----:R-:W-:Y:S01]  /*66740*/  ISETP.LT.AND P0, PT, R200, UR18, !P0 ;  /* 0x00000012c8007c0c */ /* 0x002fe2000c701270 */
[C---:B------:R-:W-:Y:S01]  /*66750*/  VIADD R13, R15.reuse, UR30 ;  /* 0x0000001e0f0d7c36 */ /* 0x040fe20008000000 */
[----:B------:R1:W-:Y:S01]  /*66760*/  @P6 STG.E desc[UR16][R4.64], R183 ;  /* 0x000000b704006986 */ /* 0x0003e2000c101910 */
[----:B------:R-:W-:Y:S01]  /*66770*/  IMAD.WIDE R8, R15, 0x4, R196 ;  /* 0x000000040f087825 */ /* 0x000fe200078e02c4 */
[----:B------:R-:W4:Y:S01]  /*66780*/  LDCU UR15, c[0x0][0x398] ;  /* 0x00007300ff0f77ac */ /* 0x000f220008000800 */
[----:B------:R-:W-:Y:S02]  /*66790*/  IADD3 R0, PT, PT, R198, 0x77, RZ ;  /* 0x00000077c6007810 */ /* 0x000fe40007ffe0ff */
[----:B------:R-:W-:Y:S01]  /*667a0*/  IMAD.WIDE R6, R13, 0x4, R2 ;  /* 0x000000040d067825 */ /* 0x000fe200078e0202 */
[----:B------:R-:W-:Y:S01]  /*667b0*/  @P5 STG.E desc[UR16][R8.64], R55 ;  /* 0x0000003708005986 */ /* 0x000fe2000c101910 */
[----:B------:R-:W-:Y:S01]  /*667c0*/  ISETP.LT.AND P5, PT, R199, UR11, !P4 ;  /* 0x0000000bc7007c0c */ /* 0x000fe2000e7a1270 */
[----:B------:R-:W2:Y:S01]  /*667d0*/  LDCU UR11, c[0x0][0x398] ;  /* 0x00007300ff0b77ac */ /* 0x000ea20008000800 */
[C---:B------:R-:W-:Y:S01]  /*667e0*/  IMAD.WIDE R10, R13.reuse, 0x4, R196 ;  /* 0x000000040d0a7825 */ /* 0x040fe200078e02c4 */
[----:B------:R3:W-:Y:S01]  /*667f0*/  @P2 STG.E desc[UR16][R6.64], R184 ;  /* 0x000000b806002986 */ /* 0x0007e2000c101910 */
[----:B------:R-:W-:Y:S01]  /*66800*/  IADD3 R13, PT, PT, R13, UR30, RZ ;  /* 0x0000001e0d0d7c10 */ /* 0x000fe2000fffe0ff */
[----:B------:R-:W4:Y:S01]  /*66810*/  LDCU UR18, c[0x0][0x398] ;  /* 0x00007300ff1277ac */ /* 0x000f220008000800 */
[----:B------:R-:W-:Y:S01]  /*66820*/  ISETP.LT.AND P4, PT, R200, UR5, !P4 ;  /* 0x00000005c8007c0c */ /* 0x000fe2000e781270 */
[----:B------:R-:W-:Y:S01]  /*66830*/  @P0 STG.E desc[UR16][R10.64], R56 ;  /* 0x000000380a000986 */ /* 0x000fe2000c101910 */
[----:B------:R-:W-:Y:S01]  /*66840*/  ISETP.LT.AND P2, PT, R199, UR12, !P3 ;  /* 0x0000000cc7007c0c */ /* 0x000fe2000df41270 */
[C---:B-1----:R-:W-:Y:S01]  /*66850*/  IMAD.WIDE R4, R13.reuse, 0x4, R2 ;  /* 0x000000040d047825 */ /* 0x042fe200078e0202 */
[C---:B------:R-:W-:Y:S01]  /*66860*/  IADD3 R15, PT, PT, R13.reuse, UR30, RZ ;  /* 0x0000001e0d0f7c10 */ /* 0x040fe2000fffe0ff */
[----:B------:R-:W1:Y:S01]  /*66870*/  LDCU UR5, c[0x0][0x398] ;  /* 0x00007300ff0577ac */ /* 0x000e620008000800 */
[----:B------:R-:W-:Y:S01]  /*66880*/  ISETP.GE.AND P6, PT, R0, UR29, PT ;  /* 0x0000001d00007c0c */ /* 0x000fe2000bfc6270 */
[----:B------:R-:W-:Y:S01]  /*66890*/  VIADD R0, R198, 0x78 ;  /* 0x00000078c6007836 */ /* 0x000fe20000000000 */
[----:B------:R4:W-:Y:S01]  /*668a0*/  @P5 STG.E desc[UR16][R4.64], R185 ;  /* 0x000000b904005986 */ /* 0x0009e2000c101910 */
[----:B---3--:R-:W-:Y:S01]  /*668b0*/  IMAD.WIDE R6, R13, 0x4, R196 ;  /* 0x000000040d067825 */ /* 0x008fe200078e02c4 */
[----:B------:R-:W-:Y:S01]  /*668c0*/  ISETP.LT.AND P5, PT, R200, UR6, !P3 ;  /* 0x00000006c8007c0c */ /* 0x000fe2000dfa1270 */
[----:B------:R-:W3:Y:S01]  /*668d0*/  LDCU UR12, c[0x0][0x398] ;  /* 0x00007300ff0c77ac */ /* 0x000ee20008000800 */
[----:B------:R-:W-:Y:S01]  /*668e0*/  ISETP.GE.AND P0, PT, R0, UR13, PT ;  /* 0x0000000d00007c0c */ /* 0x000fe2000bf06270 */
[----:B------:R-:W-:Y:S01]  /*668f0*/  IMAD.WIDE R8, R15, 0x4, R2 ;  /* 0x000000040f087825 */ /* 0x000fe200078e0202 */
[----:B------:R1:W-:Y:S01]  /*66900*/  @P4 STG.E desc[UR16][R6.64], R57 ;  /* 0x0000003906004986 */ /* 0x0003e2000c101910 */
[----:B------:R-:W3:Y:S01]  /*66910*/  LDCU UR6, c[0x0][0x398] ;  /* 0x00007300ff0677ac */ /* 0x000ee20008000800 */
[C---:B--2---:R-:W-:Y:S01]  /*66920*/  ISETP.LT.AND P4, PT, R199.reuse, UR11, !P0 ;  /* 0x0000000bc7007c0c */ /* 0x044fe2000c781270 */
[----:B------:R-:W-:Y:S01]  /*66930*/  VIADD R0, R198, 0x79 ;  /* 0x00000079c6007836 */ /* 0x000fe20000000000 */
[----:B------:R2:W-:Y:S01]  /*66940*/  @P2 STG.E desc[UR16][R8.64], R186 ;  /* 0x000000ba08002986 */ /* 0x0005e2000c101910 */
[----:B------:R-:W-:Y:S01]  /*66950*/  ISETP.LT.AND P2, PT, R199, UR14, !P6 ;  /* 0x0000000ec7007c0c */ /* 0x000fe2000f741270 */
[C---:B----4-:R-:W-:Y:S01]  /*66960*/  IMAD.WIDE R4, R15.reuse, 0x4, R196 ;  /* 0x000000040f047825 */ /* 0x050fe200078e02c4 */
[----:B------:R-:W-:Y:S01]  /*66970*/  ISETP.LT.AND P6, PT, R200, UR15, !P6 ;  /* 0x0000000fc8007c0c */ /* 0x000fe2000f7c1270 */
[----:B------:R-:W4:Y:S01]  /*66980*/  LDCU UR13, c[0x0][0x398] ;  /* 0x00007300ff0d77ac */ /* 0x000f220008000800 */
[----:B------:R-:W-:Y:S01]  /*66990*/  ISETP.GE.AND P3, PT, R0, UR27, PT ;  /* 0x0000001b00007c0c */ /* 0x000fe2000bf66270 */
[----:B------:R-:W-:Y:S01]  /*669a0*/  VIADD R15, R15, UR30 ;  /* 0x0000001e0f0f7c36 */ /* 0x000fe20008000000 */
[----:B------:R-:W-:Y:S01]  /*669b0*/  IADD3 R0, PT, PT, R198, 0x7a, RZ ;  /* 0x0000007ac6007810 */ /* 0x000fe20007ffe0ff */
[----:B------:R3:W-:Y:S01]  /*669c0*/  @P5 STG.E desc[UR16][R4.64], R58 ;  /* 0x0000003a04005986 */ /* 0x0007e2000c101910 */
[----:B------:R-:W4:Y:S01]  /*669d0*/  LDCU UR11, c[0x0][0x398] ;  /* 0x00007300ff0b77ac */ /* 0x000f220008000800 */
[C---:B-1----:R-:W-:Y:S01]  /*669e0*/  IMAD.WIDE R6, R15.reuse, 0x4, R2 ;  /* 0x000000040f067825 */ /* 0x042fe200078e0202 */
[----:B------:R-:W-:-:S02]  /*669f0*/  IADD3 R13, PT, PT, R15, UR30, RZ ;  /* 0x0000001e0f0d7c10 */ /* 0x000fc4000fffe0ff */
[----:B------:R-:W-:Y:S01]  /*66a00*/  ISETP.GE.AND P5, PT, R0, UR9, PT ;  /* 0x0000000900007c0c */ /* 0x000fe2000bfa6270 */
[----:B--2---:R-:W-:Y:S01]  /*66a10*/  IMAD.WIDE R8, R15, 0x4, R196 ;  /* 0x000000040f087825 */ /* 0x004fe200078e02c4 */
[----:B------:R-:W1:Y:S01]  /*66a20*/  LDCU UR9, c[0x0][0x398] ;  /* 0x00007300ff0977ac */ /* 0x000e620008000800 */
[----:B------:R2:W-:Y:S01]  /*66a30*/  @P2 STG.E desc[UR16][R6.64], R187 ;  /* 0x000000bb06002986 */ /* 0x0005e2000c101910 */
[----:B------:R-:W-:Y:S01]  /*66a40*/  ISETP.LT.AND P0, PT, R200, UR18, !P0 ;  /* 0x00000012c8007c0c */ /* 0x000fe2000c701270 */
[----:B------:R-:W-:Y:S01]  /*66a50*/  IMAD.WIDE R10, R13, 0x4, R2 ;  /* 0x000000040d0a7825 */ /* 0x000fe200078e0202 */
[----:B------:R-:W1:Y:S01]  /*66a60*/  LDCU UR14, c[0x0][0x398] ;  /* 0x00007300ff0e77ac */ /* 0x000e620008000800 */
[----:B------:R4:W-:Y:S01]  /*66a70*/  @P6 STG.E desc[UR16][R8.64], R59 ;  /* 0x0000003b08006986 */ /* 0x0009e2000c101910 */
[----:B---3--:R-:W-:Y:S01]  /*66a80*/  ISETP.LT.AND P6, PT, R199, UR6, !P5 ;  /* 0x00000006c7007c0c */ /* 0x008fe2000efc1270 */
[C---:B------:R-:W-:Y:S01]  /*66a90*/  IMAD.WIDE R4, R13.reuse, 0x4, R196 ;  /* 0x000000040d047825 */ /* 0x040fe200078e02c4 */
[----:B------:R-:W-:Y:S01]  /*66aa0*/  IADD3 R13, PT, PT, R13, UR30, RZ ;  /* 0x0000001e0d0d7c10 */ /* 0x000fe2000fffe0ff */
[----:B------:R3:W-:Y:S01]  /*66ab0*/  @P4 STG.E desc[UR16][R10.64], R188 ;  /* 0x000000bc0a004986 */ /* 0x0007e2000c101910 */
[----:B------:R-:W-:Y:S01]  /*66ac0*/  ISETP.LT.AND P4, PT, R199, UR5, !P3 ;  /* 0x00000005c7007c0c */ /* 0x000fe2000df81270 */
[----:B------:R-:W-:Y:S01]  /*66ad0*/  VIADD R0, R198, 0x7b ;  /* 0x0000007bc6007836 */ /* 0x000fe20000000000 */
[----:B------:R-:W-:Y:S01]  /*66ae0*/  ISETP.LT.AND P3, PT, R200, UR12, !P3 ;  /* 0x0000000cc8007c0c */ /* 0x000fe2000df61270 */
[C---:B------:R-:W-:Y:S01]  /*66af0*/  VIADD R15, R13.reuse, UR30 ;  /* 0x0000001e0d0f7c36 */ /* 0x040fe20008000000 */
[----:B------:R-:W1:Y:S01]  /*66b00*/  LDCU UR15, c[0x0][0x398] ;  /* 0x00007300ff0f77ac */ /* 0x000e620008000800 */
[C---:B--2---:R-:W-:Y:S01]  /*66b10*/  IMAD.WIDE R6, R13.reuse, 0x4, R2 ;  /* 0x000000040d067825 */ /* 0x044fe200078e0202 */
[----:B------:R-:W-:Y:S01]  /*66b20*/  ISETP.GE.AND P2, PT, R0, UR25, PT ;  /* 0x0000001900007c0c */ /* 0x000fe2000bf46270 */
[----:B------:R2:W-:Y:S01]  /*66b30*/  @P0 STG.E desc[UR16][R4.64], R60 ;  /* 0x0000003c04000986 */ /* 0x0005e2000c101910 */
[----:B------:R-:W-:Y:S01]  /*66b40*/  IADD3 R0, PT, PT, R198, 0x7c, RZ ;  /* 0x0000007cc6007810 */ /* 0x000fe20007ffe0ff */
[----:B----4-:R-:W-:Y:S01]  /*66b50*/  IMAD.WIDE R8, R13, 0x4, R196 ;  /* 0x000000040d087825 */ /* 0x010fe200078e02c4 */
[----:B------:R-:W4:Y:S01]  /*66b60*/  LDCU UR5, c[0x0][0x398] ;  /* 0x00007300ff0577ac */ /* 0x000f220008000800 */
[----:B------:R-:W-:-:S02]  /*66b70*/  ISETP.LT.AND P5, PT, R200, UR13, !P5 ;  /* 0x0000000dc8007c0c */ /* 0x000fc4000efa1270 */
[----:B---3--:R-:W-:Y:S01]  /*66b80*/  IMAD.WIDE R10, R15, 0x4, R2 ;  /* 0x000000040f0a7825 */ /* 0x008fe200078e0202 */
[----:B------:R-:W-:Y:S01]  /*66b90*/  ISETP.GE.AND P0, PT, R0, UR19, PT ;  /* 0x0000001300007c0c */ /* 0x000fe2000bf06270 */
[----:B------:R3:W-:Y:S01]  /*66ba0*/  @P4 STG.E desc[UR16][R6.64], R189 ;  /* 0x000000bd06004986 */ /* 0x0007e2000c101910 */
[----:B------:R-:W4:Y:S01]  /*66bb0*/  LDCU UR6, c[0x0][0x398] ;  /* 0x00007300ff0677ac */ /* 0x000f220008000800 */
[----:B------:R-:W-:Y:S01]  /*66bc0*/  ISETP.LT.AND P4, PT, R199, UR11, !P2 ;  /* 0x0000000bc7007c0c */ /* 0x000fe2000d781270 */
[----:B------:R-:W-:Y:S01]  /*66bd0*/  VIADD R0, R198, 0x7d ;  /* 0x0000007dc6007836 */ /* 0x000fe20000000000 */
[----:B------:R3:W-:Y:S01]  /*66be0*/  @P3 STG.E desc[UR16][R8.64], R61 ;  /* 0x0000003d08003986 */ /* 0x0007e2000c101910 */
[----:B------:R-:W4:Y:S01]  /*66bf0*/  LDCU UR12, c[0x0][0x398] ;  /* 0x00007300ff0c77ac */ /* 0x000f220008000800 */
[----:B-1----:R-:W-:Y:S01]  /*66c00*/  ISETP.LT.AND P3, PT, R200, UR9, !P2 ;  /* 0x00000009c8007c0c */ /* 0x002fe2000d761270 */
[C---:B--2---:R-:W-:Y:S01]  /*66c10*/  IMAD.WIDE R4, R15.reuse, 0x4, R196 ;  /* 0x000000040f047825 */ /* 0x044fe200078e02c4 */
[----:B------:R1:W-:Y:S01]  /*66c20*/  @P6 STG.E desc[UR16][R10.64], R190 ;  /* 0x000000be0a006986 */ /* 0x0003e2000c101910 */
[----:B------:R-:W-:Y:S01]  /*66c30*/  IADD3 R13, PT, PT, R15, UR30, RZ ;  /* 0x0000001e0f0d7c10 */ /* 0x000fe2000fffe0ff */
[----:B------:R-:W2:Y:S01]  /*66c40*/  LDCU UR9, c[0x0][0x398] ;  /* 0x00007300ff0977ac */ /* 0x000ea20008000800 */
[----:B------:R-:W-:Y:S01]  /*66c50*/  ISETP.LT.AND P6, PT, R199, UR14, !P0 ;  /* 0x0000000ec7007c0c */ /* 0x000fe2000c7c1270 */
[----:B------:R1:W-:Y:S01]  /*66c60*/  @P5 STG.E desc[UR16][R4.64], R62 ;  /* 0x0000003e04005986 */ /* 0x0003e2000c101910 */
[----:B------:R-:W-:Y:S01]  /*66c70*/  IADD3 R198, PT, PT, R198, 0x7e, RZ ;  /* 0x0000007ec6c67810 */ /* 0x000fe20007ffe0ff */
[C---:B------:R-:W-:Y:S01]  /*66c80*/  VIADD R17, R13.reuse, UR30 ;  /* 0x0000001e0d117c36 */ /* 0x040fe20008000000 */
[----:B------:R-:W-:Y:S01]  /*66c90*/  ISETP.GE.AND P2, PT, R0, UR21, PT ;  /* 0x0000001500007c0c */ /* 0x000fe2000bf46270 */
[----:B---3--:R-:W-:Y:S01]  /*66ca0*/  IMAD.WIDE R6, R13, 0x4, R2 ;  /* 0x000000040d067825 */ /* 0x008fe200078e0202 */
[----:B------:R-:W-:-:S02]  /*66cb0*/  ISETP.GE.AND P5, PT, R198, UR7, PT ;  /* 0x00000007c6007c0c */ /* 0x000fc4000bfa6270 */
[C---:B------:R-:W-:Y:S01]  /*66cc0*/  ISETP.LT.AND P0, PT, R200.reuse, UR15, !P0 ;  /* 0x0000000fc8007c0c */ /* 0x040fe2000c701270 */
[----:B------:R-:W-:Y:S01]  /*66cd0*/  IMAD.WIDE R8, R13, 0x4, R196 ;  /* 0x000000040d087825 */ /* 0x000fe200078e02c4 */
[----:B------:R3:W-:Y:S01]  /*66ce0*/  @P4 STG.E desc[UR16][R6.64], R191 ;  /* 0x000000bf06004986 */ /* 0x0007e2000c101910 */
[----:B----4-:R-:W-:Y:S02]  /*66cf0*/  ISETP.LT.AND P4, PT, R199, UR12, !P5 ;  /* 0x0000000cc7007c0c */ /* 0x010fe4000ef81270 */
[----:B-1----:R-:W-:Y:S01]  /*66d00*/  IMAD.WIDE R10, R17, 0x4, R2 ;  /* 0x00000004110a7825 */ /* 0x002fe200078e0202 */
[----:B------:R1:W-:Y:S01]  /*66d10*/  @P3 STG.E desc[UR16][R8.64], R63 ;  /* 0x0000003f08003986 */ /* 0x0003e2000c101910 */
[----:B------:R-:W-:Y:S02]  /*66d20*/  ISETP.LT.AND P3, PT, R199, UR8, !P1 ;  /* 0x00000008c7007c0c */ /* 0x000fe4000cf61270 */
[----:B------:R-:W-:Y:S01]  /*66d30*/  VIADD R13, R17, UR30 ;  /* 0x0000001e110d7c36 */ /* 0x000fe20008000000 */
[----:B------:R4:W-:Y:S01]  /*66d40*/  @P6 STG.E desc[UR16][R10.64], R192 ;  /* 0x000000c00a006986 */ /* 0x0009e2000c101910 */
[----:B------:R-:W-:Y:S01]  /*66d50*/  ISETP.LT.AND P6, PT, R199, UR5, !P2 ;  /* 0x00000005c7007c0c */ /* 0x000fe2000d7c1270 */
[----:B------:R-:W-:Y:S01]  /*66d60*/  IMAD.WIDE R4, R17, 0x4, R196 ;  /* 0x0000000411047825 */ /* 0x000fe200078e02c4 */
[----:B------:R-:W-:-:S02]  /*66d70*/  ISETP.LT.AND P2, PT, R200, UR6, !P2 ;  /* 0x00000006c8007c0c */ /* 0x000fc4000d741270 */
[C---:B------:R-:W-:Y:S01]  /*66d80*/  IADD3 R15, PT, PT, R13.reuse, UR30, RZ ;  /* 0x0000001e0d0f7c10 */ /* 0x040fe2000fffe0ff */
[----:B---3--:R-:W-:Y:S01]  /*66d90*/  IMAD.WIDE R6, R13, 0x4, R2 ;  /* 0x000000040d067825 */ /* 0x008fe200078e0202 */
[C---:B--2---:R-:W-:Y:S01]  /*66da0*/  ISETP.LT.AND P5, PT, R200.reuse, UR9, !P5 ;  /* 0x00000009c8007c0c */ /* 0x044fe2000efa1270 */
[----:B------:R2:W-:Y:S01]  /*66db0*/  @P0 STG.E desc[UR16][R4.64], R64 ;  /* 0x0000004004000986 */ /* 0x0005e2000c101910 */
[----:B------:R-:W-:Y:S01]  /*66dc0*/  ISETP.LT.AND P1, PT, R200, UR4, !P1 ;  /* 0x00000004c8007c0c */ /* 0x000fe2000cf21270 */
[----:B------:R-:W-:Y:S02]  /*66dd0*/  VIADD R17, R15, UR30 ;  /* 0x0000001e0f117c36 */ /* 0x000fe40008000000 */
[----:B-1----:R-:W-:Y:S02]  /*66de0*/  IMAD.WIDE R8, R13, 0x4, R196 ;  /* 0x000000040d087825 */ /* 0x002fe400078e02c4 */
[----:B------:R2:W-:Y:S02]  /*66df0*/  @P6 STG.E desc[UR16][R6.64], R193 ;  /* 0x000000c106006986 */ /* 0x0005e4000c101910 */
[----:B----4-:R-:W-:-:S02]  /*66e00*/  IMAD.WIDE R10, R15, 0x4, R2 ;  /* 0x000000040f0a7825 */ /* 0x010fc400078e0202 */
[----:B------:R2:W-:Y:S02]  /*66e10*/  @P2 STG.E desc[UR16][R8.64], R65 ;  /* 0x0000004108002986 */ /* 0x0005e4000c101910 */
[----:B------:R-:W-:Y:S02]  /*66e20*/  IMAD.WIDE R12, R15, 0x4, R196 ;  /* 0x000000040f0c7825 */ /* 0x000fe400078e02c4 */
[----:B------:R2:W-:Y:S02]  /*66e30*/  @P4 STG.E desc[UR16][R10.64], R194 ;  /* 0x000000c20a004986 */ /* 0x0005e4000c101910 */
[C---:B------:R-:W-:Y:S02]  /*66e40*/  IMAD.WIDE R2, R17.reuse, 0x4, R2 ;  /* 0x0000000411027825 */ /* 0x040fe400078e0202 */
[----:B------:R2:W-:Y:S02]  /*66e50*/  @P5 STG.E desc[UR16][R12.64], R66 ;  /* 0x000000420c005986 */ /* 0x0005e4000c101910 */
[----:B------:R-:W-:-:S02]  /*66e60*/  IMAD.WIDE R196, R17, 0x4, R196 ;  /* 0x0000000411c47825 */ /* 0x000fc400078e02c4 */
[----:B------:R2:W-:Y:S04]  /*66e70*/  @P3 STG.E desc[UR16][R2.64], R195 ;  /* 0x000000c302003986 */ /* 0x0005e8000c101910 */
[----:B------:R2:W-:Y:S01]  /*66e80*/  @P1 STG.E desc[UR16][R196.64], R67 ;  /* 0x00000043c4001986 */ /* 0x0005e2000c101910 */
[----:B------:R-:W-:Y:S06]  /*66e90*/  BAR.SYNC.DEFER_BLOCKING 0x0 ;  /* 0x0000000000007b1d */ /* 0x000fec0000010000 */
[----:B------:R-:W-:Y:S05]  /*66ea0*/  BRA.U UP0, `(.L_x_15) ;  /* 0x0000000100a07547 */ /* 0x000fea000b800000 */
[----:B------:R-:W1:Y:S01]  /*66eb0*/  S2UR UR5, SR_CgaCtaId ;  /* 0x00000000000579c3 */ /* 0x000e620000008800 */
[----:B------:R-:W-:Y:S01]  /*66ec0*/  NOP ;  /* 0x0000000000007918 */ /* 0x000fe20000000000 */
[----:B------:R-:W-:Y:S01]  /*66ed0*/  UMOV UR4, 0x50 ;  /* 0x0000005000047882 */ /* 0x000fe20000000000 */
[----:B------:R-:W-:Y:S01]  /*66ee0*/  MOV R0, UR10 ;  /* 0x0000000a00007c02 */ /* 0x000fe20008000f00 */
[----:B--2---:R-:W-:Y:S02]  /*66ef0*/  HFMA2 R7, -RZ, RZ, 0, 5.9604644775390625e-08 ;  /* 0x00000001ff077431 */ /* 0x004fe400000001ff */
[----:B------:R-:W-:Y:S01]  /*66f00*/  IMAD.MOV.U32 R3, RZ, RZ, 0xffff ;  /* 0x0000ffffff037424 */ /* 0x000fe200078e00ff */
[----:B------:R-:W-:-:S04]  /*66f10*/  LOP3.LUT R0, R0, 0xffff, RZ, 0xc0, !PT ;  /* 0x0000ffff00007812 */ /* 0x000fc800078ec0ff */
[----:B------:R-:W-:-:S05]  /*66f20*/  SHF.R.U32.HI R0, RZ, 0x5, R0 ;  /* 0x00000005ff007819 */ /* 0x000fca0000011600 */
[----:B------:R-:W-:Y:S01]  /*66f30*/  VIADD R2, R0, 0x10 ;  /* 0x0000001000027836 */ /* 0x000fe20000000000 */
[----:B------:R-:W-:Y:S01]  /*66f40*/  SHF.L.U32 R0, R3, R0, RZ ;  /* 0x0000000003007219 */ /* 0x000fe200000006ff */
[----:B-1----:R-:W-:-:S03]  /*66f50*/  ULEA UR6, UR5, UR4, 0x18 ;  /* 0x0000000405067291 */ /* 0x002fc6000f8ec0ff */
[----:B------:R-:W-:-:S04]  /*66f60*/  SHF.L.U32 R3, R7, R2, RZ ;  /* 0x0000000207037219 */ /* 0x000fc800000006ff */
[----:B------:R-:W-:Y:S02]  /*66f70*/  LOP3.LUT R0, R3, R0, RZ, 0xfc, !PT ;  /* 0x0000000003007212 */ /* 0x000fe400078efcff */
[----:B------:R-:W1:Y:S02]  /*66f80*/  LDS R5, [UR6] ;  /* 0x00000006ff057984 */ /* 0x000e640008000800 */
[C---:B------:R-:W-:Y:S02]  /*66f90*/  LOP3.LUT R2, R0.reuse, 0xffff, RZ, 0xc0, !PT ;  /* 0x0000ffff00027812 */ /* 0x040fe400078ec0ff */
[----:B-1----:R-:W-:-:S04]  /*66fa0*/  LOP3.LUT R3, R0, 0xffff, R5, 0x80, !PT ;  /* 0x0000ffff00037812 */ /* 0x002fc800078e8005 */
[----:B------:R-:W-:-:S13]  /*66fb0*/  ISETP.NE.AND P0, PT, R3, R2, PT ;  /* 0x000000020300720c */ /* 0x000fda0003f05270 */
[----:B------:R-:W-:Y:S05]  /*66fc0*/  @P0 BRA `(.L_x_16) ;  /* 0x0000000000500947 */ /* 0x000fea0003800000 */
[----:B------:R-:W-:Y:S02]  /*66fd0*/  SHF.R.U32.HI R5, RZ, 0x10, R5 ;  /* 0x00000010ff057819 */ /* 0x000fe40000011605 */
[----:B------:R-:W-:-:S04]  /*66fe0*/  SHF.R.U32.HI R2, RZ, 0x10, R0 ;  /* 0x00000010ff027819 */ /* 0x000fc80000011600 */
[----:B------:R-:W-:-:S04]  /*66ff0*/  LOP3.LUT R5, R5, R2, RZ, 0xc0, !PT ;  /* 0x0000000205057212 */ /* 0x000fc800078ec0ff */
[----:B------:R-:W-:-:S13]  /*67000*/  ISETP.NE.AND P0, PT, R5, R2, PT ;  /* 0x000000020500720c */ /* 0x000fda0003f05270 */
[----:B------:R-:W-:Y:S05]  /*67010*/  @P0 BRA `(.L_x_17) ;  /* 0x0000000000300947 */ /* 0x000fea0003800000 */
[----:B------:R-:W-:Y:S01]  /*67020*/  R2UR UR4, R0 ;  /* 0x00000000000472ca */ /* 0x000fe200000e0000 */
[----:B------:R-:W-:Y:S01]  /*67030*/  VOTEU.ANY UR5, UPT, PT ;  /* 0x0000000000057886 */ /* 0x000fe200038e0100 */
[----:B------:R-:W1:Y:S01]  /*67040*/  S2R R0, SR_LANEID ;  /* 0x0000000000007919 */ /* 0x000e620000000000 */
[----:B------:R-:W-:-:S10]  /*67050*/  UFLO.U32 UR5, UR5 ;  /* 0x00000005000572bd */ /* 0x000fd400080e0000 */
[----:B------:R-:W-:-:S06]  /*67060*/  ULOP3.LUT UR4, URZ, UR4, URZ, 0x33, !UPT ;  /* 0x00000004ff047292 */ /* 0x000fcc000f8e33ff */
[----:B------:R-:W-:-:S04]  /*67070*/  MOV R2, UR4 ;  /* 0x0000000400027c02 */ /* 0x000fc80008000f00 */
[----:B------:R-:W2:Y:S02]  /*67080*/  REDUX UR7, R2 ;  /* 0x00000000020773c4 */ /* 0x000ea40000000000 */
[----:B------:R3:W-:Y:S01]  /*67090*/  UTCATOMSWS.AND URZ, UR4 ;  /* 0x0000000400ff79e3 */ /* 0x0007e20008000000 */
[----:B-1----:R-:W-:Y:S01]  /*670a0*/  ISETP.EQ.U32.AND P0, PT, R0, UR5, PT ;  /* 0x0000000500007c0c */ /* 0x002fe2000bf02070 */
[----:B--2---:R-:W-:-:S12]  /*670b0*/  IMAD.U32 R0, RZ, RZ, UR7 ;  /* 0x00000007ff007e24 */ /* 0x004fd8000f8e00ff */
[----:B------:R3:W-:Y:S01]  /*670c0*/  @P0 ATOMS.AND RZ, [UR6], R0 ;  /* 0x00000000ffff098c */ /* 0x0007e2000a800006 */
[----:B------:R-:W-:Y:S05]  /*670d0*/  BRA `(.L_x_15) ;  /* 0x0000000000147947 */ /* 0x000fea0003800000 */
.L_x_17:
[----:B------:R-:W-:-:S07]  /*670e0*/  MOV R2, 0x67100 ;  /* 0x0006710000027802 */ /* 0x000fce0000000f00 */
[----:B------:R-:W-:Y:S05]  /*670f0*/  CALL.REL.NOINC `($__internal_0_$__cuda_sm10x_tcgen05_guardrail_trap_col_being_dealloced_not_returned_by_alloc) ;  /* 0x00000000002c7944 */ /* 0x000fea0003c00000 */
[----:B------:R-:W-:Y:S05]  /*67100*/  BRA `(.L_x_15) ;  /* 0x0000000000087947 */ /* 0x000fea0003800000 */
.L_x_16:
[----:B------:R-:W-:-:S07]  /*67110*/  MOV R2, 0x67130 ;  /* 0x0006713000027802 */ /* 0x000fce0000000f00 */
[----:B------:R-:W-:Y:S05]  /*67120*/  CALL.REL.NOINC `($__internal_2_$__cuda_sm10x_tcgen05_guardrail_trap_unallocated_columns_being_dealloced) ;  /* 0x0000000000387944 */ /* 0x000fea0003c00000 */
.L_x_15:
[----:B------:R-:W-:Y:S01]  /*67130*/  NOP ;  /* 0x0000000000007918 */ /* 0x000fe20000000000 */
[----:B---3--:R-:W-:Y:S05]  /*67140*/  EXIT ;  /* 0x000000000000794d */ /* 0x008fea0003800000 */
.L_x_10:
[----:B------:R-:W2:Y:S02]  /*67150*/  SYNCS.PHASECHK.TRANS64.TRYWAIT P3, [UR8], R4 ;  /* 0x00000004ff0075a7 */ /* 0x000ea40008061108 */
[----:B--2---:R-:W-:Y:S05]  /*67160*/  @!P3 BRA `(.L_x_10) ;  /* 0xfffffffc00f8b947 */ /* 0x004fea000383ffff */
[----:B------:R-:W-:Y:S05]  /*67170*/  BRA `(.L_x_18) ;  /* 0xfffffe8000987947 */ /* 0x000fea000383ffff */
.L_x_14:
[----:B------:R-:W4:Y:S02]  /*67180*/  SYNCS.PHASECHK.TRANS64.TRYWAIT P0, [UR8], R0 ;  /* 0x00000000ff0075a7 */ /* 0x000f240008001108 */
[----:B----4-:R-:W-:Y:S05]  /*67190*/  @!P0 BRA `(.L_x_14) ;  /* 0xfffffffc00f88947 */ /* 0x010fea000383ffff */
[----:B------:R-:W-:Y:S05]  /*671a0*/  BRA `(.L_x_13) ;  /* 0xffffff9800347947 */ /* 0x000fea000383ffff */
        .weak           $__internal_0_$__cuda_sm10x_tcgen05_guardrail_trap_col_being_dealloced_not_returned_by_alloc
        .type           $__internal_0_$__cuda_sm10x_tcgen05_guardrail_trap_col_being_dealloced_not_returned_by_alloc,@function
        .size           $__internal_0_$__cuda_sm10x_tcgen05_guardrail_trap_col_being_dealloced_not_returned_by_alloc,($__internal_1_$__cuda_sm10x_tcgen05_guardrail_trap_phase_invalid_during_alloc - $__internal_0_$__cuda_sm10x_tcgen05_guardrail_trap_col_being_dealloced_not_returned_by_alloc)
$__internal_0_$__cuda_sm10x_tcgen05_guardrail_trap_col_being_dealloced_not_returned_by_alloc:
[----:B------:R-:W-:Y:S05]  /*671b0*/  BPT.TRAP 0x1 ;  /* 0x000000040000795c */ /* 0x000fea0000300000 */
[----:B------:R-:W-:-:S04]  /*671c0*/  MOV R3, 0x0 ;  /* 0x0000000000037802 */ /* 0x000fc80000000f00 */
[----:B------:R-:W-:Y:S05]  /*671d0*/  RET.REL.NODEC R2 `(matmul_kernel) ;  /* 0xfffff98c02887950 */ /* 0x000fea0003c3ffff */
        .weak           $__internal_1_$__cuda_sm10x_tcgen05_guardrail_trap_phase_invalid_during_alloc
        .type           $__internal_1_$__cuda_sm10x_tcgen05_guardrail_trap_phase_invalid_during_alloc,@function
        .size           $__internal_1_$__cuda_sm10x_tcgen05_guardrail_trap_phase_invalid_during_alloc,($__internal_2_$__cuda_sm10x_tcgen05_guardrail_trap_unallocated_columns_being_dealloced - $__internal_1_$__cuda_sm10x_tcgen05_guardrail_trap_phase_invalid_during_alloc)
$__internal_1_$__cuda_sm10x_tcgen05_guardrail_trap_phase_invalid_during_alloc:
[----:B------:R-:W-:Y:S05]  /*671e0*/  BPT.TRAP 0x1 ;  /* 0x000000040000795c */ /* 0x000fea0000300000 */
[----:B------:R-:W-:-:S04]  /*671f0*/  IMAD.MOV.U32 R3, RZ, RZ, 0x0 ;  /* 0x00000000ff037424 */ /* 0x000fc800078e00ff */
[----:B------:R-:W-:Y:S05]  /*67200*/  RET.REL.NODEC R2 `(matmul_kernel) ;  /* 0xfffff98c027c7950 */ /* 0x000fea0003c3ffff */
        .weak           $__internal_2_$__cuda_sm10x_tcgen05_guardrail_trap_unallocated_columns_being_dealloced
        .type           $__internal_2_$__cuda_sm10x_tcgen05_guardrail_trap_unallocated_columns_being_dealloced,@function
        .size           $__internal_2_$__cuda_sm10x_tcgen05_guardrail_trap_unallocated_columns_being_dealloced,(.L_x_22 - $__internal_2_$__cuda_sm10x_tcgen05_guardrail_trap_unallocated_columns_being_dealloced)
$__internal_2_$__cuda_sm10x_tcgen05_guardrail_trap_unallocated_columns_being_dealloced:
[----:B------:R-:W-:Y:S05]  /*67210*/  BPT.TRAP 0x1 ;  /* 0x000000040000795c */ /* 0x000fea0000300000 */
[----:B------:R-:W-:-:S04]  /*67220*/  HFMA2 R3, -RZ, RZ, 0, 0 ;  /* 0x00000000ff037431 */ /* 0x000fc800000001ff */
[----:B------:R-:W-:Y:S05]  /*67230*/  RET.REL.NODEC R2 `(matmul_kernel) ;  /* 0xfffff98c02707950 */ /* 0x000fea0003c3ffff */
.L_x_19:
[----:B------:R-:W-:-:S00]  /*67240*/  BRA `(.L_x_19) ;  /* 0xfffffffc00fc7947 */ /* 0x000fc0000383ffff */
[----:B------:R-:W-:-:S00]  /*67250*/  NOP ;  /* 0x0000000000007918 */ /* 0x000fc00000000000 */
        /* <DEDUP_REMOVED lines=10> */
.L_x_22:


//--------------------- .nv.shared.matmul_kernel  --------------------------
	.section	.nv.shared.matmul_kernel,"aw",@nobits
	.sectionflags	@""
	.align	16
	.zero		1024


//--------------------- .nv.shared.reserved.0     --------------------------
	.section	.nv.shared.reserved.0,"aw",@nobits
	.align	8
	.weak		__nv_reservedSMEM_offset_0_alias
	.size		__nv_reservedSMEM_offset_0_alias, 0, 64
	.other		__nv_reservedSMEM_offset_0_alias,@"STO_CUDA_RESERVED_SHARED STV_DEFAULT"
__nv_reservedSMEM_offset_0_alias:
	.zero		0
.nv.shared.reserved.0:
	.zero		64
	.weak		__nv_reservedSMEM_allocation_phase
	.type		__nv_reservedSMEM_allocation_phase,@object
	.size		__nv_reservedSMEM_allocation_phase,(.L_0 - __nv_reservedSMEM_allocation_phase)
__nv_reservedSMEM_allocation_phase:
	.zero		1
.L_0:
	.zero		7
	.weak		__nv_reservedSMEM_devtool_atexit_pc
	.type		__nv_reservedSMEM_devtool_atexit_pc,@object
	.size		__nv_reservedSMEM_devtool_atexit_pc,(__nv_reservedSMEM_allocation_mask - __nv_reservedSMEM_devtool_atexit_pc)
__nv_reservedSMEM_devtool_atexit_pc:
	.zero		8
	.weak		__nv_reservedSMEM_allocation_mask
	.type		__nv_reservedSMEM_allocation_mask,@object
	.size		__nv_reservedSMEM_allocation_mask,(.L_2 - __nv_reservedSMEM_allocation_mask)
__nv_reservedSMEM_allocation_mask:
	.zero		4
.L_2:


//--------------------- .nv.constant0.matmul_kernel --------------------------
	.section	.nv.constant0.matmul_kernel,"a",@progbits
	.sectionflags	@""
	.align	4
.nv.constant0.matmul_kernel:
	.zero		976


//--------------------- SYMBOLS --------------------------

	.type		.nv.reservedSmem.offset0,@object
	.size		.nv.reservedSmem.offset0,0x4
	.type		.nv.reservedSmem.cap,@object
	.size		.nv.reservedSmem.cap,0x4
